	.target	sm_80

	.elftype	@"ET_EXEC"


//--------------------- .note.nv.tkinfo           --------------------------
	.section	.note.nv.tkinfo,"",@"SHT_NOTE"
	.sectionflags	@"SHF_NOTE_NV_TKINFO"
	.tkinfo
        /*0018*/ 	.word	0x00000002
        /*0030*/ 	.string	""
        /*0030*/ 	.string	"ptxas"
        /*0030*/ 	.string	"Cuda compilation tools, release 13.0, V13.0.88"
        /*0030*/ 	.string	"Build cuda_13.0.r13.0/compiler.36424714_0"
        /*0030*/ 	.string	"-arch sm_80 -m 64 "



//--------------------- .note.nv.cuinfo           --------------------------
	.section	.note.nv.cuinfo,"",@"SHT_NOTE"
	.sectionflags	@"SHF_NOTE_NV_CUINFO"
        /*0018*/ 	.short	0x0002
        /*001a*/ 	.short	0x0050
        /*001c*/ 	.short	0x0082
	.zero		2


//--------------------- .nv.info                  --------------------------
	.section	.nv.info,"",@"SHT_CUDA_INFO"
	.align	4


	//----- nvinfo : EIATTR_REGCOUNT
	.align		4
        /*0000*/ 	.byte	0x04, 0x2f
        /*0002*/ 	.short	(.L_12 - .L_11)
	.align		4
.L_11:
        /*0004*/ 	.word	index@(_ZN7cutlass13device_kernelIN5flash19enable_sm80_to_sm89INS1_16FlashAttnFwdSm80INS1_25CollectiveMainloopFwdSm80ILi4ELi1ELb0EN4cute5tupleIJNS5_1CILi128EEENS7_ILi64EEENS7_ILi96EEEEEELi96ENS_6half_tEfNS_4arch4Sm80ELb1ELb0ELb0ELb1ELb0ELb1ELb1ELb0EEENS1_21CollectiveEpilogueFwdINS6_IJS8_SA_S9_EEENS6_IJNS7_ILi1EEESI_SI_EEESC_SE_Li128ELb1ELb1ELb0ELb0EEENS1_19SingleTileSchedulerILb1ELb0ELb1ELi128EEEEEEEEEvNT_6ParamsE)
        /*0008*/ 	.word	0x000000ff


	//----- nvinfo : EIATTR_FRAME_SIZE
	.align		4
.L_12:
        /*000c*/ 	.byte	0x04, 0x11
        /*000e*/ 	.short	(.L_14 - .L_13)
	.align		4
.L_13:
        /*0010*/ 	.word	index@(_ZN7cutlass13device_kernelIN5flash19enable_sm80_to_sm89INS1_16FlashAttnFwdSm80INS1_25CollectiveMainloopFwdSm80ILi4ELi1ELb0EN4cute5tupleIJNS5_1CILi128EEENS7_ILi64EEENS7_ILi96EEEEEELi96ENS_6half_tEfNS_4arch4Sm80ELb1ELb0ELb0ELb1ELb0ELb1ELb1ELb0EEENS1_21CollectiveEpilogueFwdINS6_IJS8_SA_S9_EEENS6_IJNS7_ILi1EEESI_SI_EEESC_SE_Li128ELb1ELb1ELb0ELb0EEENS1_19SingleTileSchedulerILb1ELb0ELb1ELi128EEEEEEEEEvNT_6ParamsE)
        /*0014*/ 	.word	0x00000080


	//----- nvinfo : EIATTR_REGCOUNT
	.align		4
.L_14:
        /*0018*/ 	.byte	0x04, 0x2f
        /*001a*/ 	.short	(.L_16 - .L_15)
	.align		4
.L_15:
        /*001c*/ 	.word	index@(_ZN7cutlass13device_kernelIN5flash19enable_sm80_to_sm89INS1_16FlashAttnFwdSm80INS1_25CollectiveMainloopFwdSm80ILi4ELi1ELb0EN4cute5tupleIJNS5_1CILi128EEENS7_ILi64EEENS7_ILi96EEEEEELi96ENS_6half_tEfNS_4arch4Sm80ELb1ELb0ELb0ELb1ELb0ELb0ELb1ELb0EEENS1_21CollectiveEpilogueFwdINS6_IJS8_SA_S9_EEENS6_IJNS7_ILi1EEESI_SI_EEESC_SE_Li128ELb1ELb1ELb0ELb0EEENS1_19SingleTileSchedulerILb1ELb0ELb1ELi128EEEEEEEEEvNT_6ParamsE)
        /*0020*/ 	.word	0x000000ff


	//----- nvinfo : EIATTR_FRAME_SIZE
	.align		4
.L_16:
        /*0024*/ 	.byte	0x04, 0x11
        /*0026*/ 	.short	(.L_18 - .L_17)
	.align		4
.L_17:
        /*0028*/ 	.word	index@(_ZN7cutlass13device_kernelIN5flash19enable_sm80_to_sm89INS1_16FlashAttnFwdSm80INS1_25CollectiveMainloopFwdSm80ILi4ELi1ELb0EN4cute5tupleIJNS5_1CILi128EEENS7_ILi64EEENS7_ILi96EEEEEELi96ENS_6half_tEfNS_4arch4Sm80ELb1ELb0ELb0ELb1ELb0ELb0ELb1ELb0EEENS1_21CollectiveEpilogueFwdINS6_IJS8_SA_S9_EEENS6_IJNS7_ILi1EEESI_SI_EEESC_SE_Li128ELb1ELb1ELb0ELb0EEENS1_19SingleTileSchedulerILb1ELb0ELb1ELi128EEEEEEEEEvNT_6ParamsE)
        /*002c*/ 	.word	0x00000070


	//----- nvinfo : EIATTR_REGCOUNT
	.align		4
.L_18:
        /*0030*/ 	.byte	0x04, 0x2f
        /*0032*/ 	.short	(.L_20 - .L_19)
	.align		4
.L_19:
        /*0034*/ 	.word	index@(_ZN7cutlass13device_kernelIN5flash19enable_sm80_to_sm89INS1_16FlashAttnFwdSm80INS1_25CollectiveMainloopFwdSm80ILi4ELi1ELb0EN4cute5tupleIJNS5_1CILi128EEENS7_ILi64EEENS7_ILi96EEEEEELi96ENS_6half_tEfNS_4arch4Sm80ELb1ELb0ELb0ELb0ELb0ELb0ELb1ELb0EEENS1_21CollectiveEpilogueFwdINS6_IJS8_SA_S9_EEENS6_IJNS7_ILi1EEESI_SI_EEESC_SE_Li128ELb0ELb1ELb0ELb0EEENS1_30DynamicPersistentTileSchedulerILi128ELi128ELb0ELb1ELb0EEEEEEEEEvNT_6ParamsE)
        /*0038*/ 	.word	0x000000ff


	//----- nvinfo : EIATTR_FRAME_SIZE
	.align		4
.L_20:
        /*003c*/ 	.byte	0x04, 0x11
        /*003e*/ 	.short	(.L_22 - .L_21)
	.align		4
.L_21:
        /*0040*/ 	.word	index@($__internal_1_$__cuda_sm70_shflsync_idx_p)
        /*0044*/ 	.word	0x00000000


	//----- nvinfo : EIATTR_FRAME_SIZE
	.align		4
.L_22:
        /*0048*/ 	.byte	0x04, 0x11
        /*004a*/ 	.short	(.L_24 - .L_23)
	.align		4
.L_23:
        /*004c*/ 	.word	index@($__internal_0_$__cuda_sm70_shflsync_bfly_p)
        /*0050*/ 	.word	0x00000000


	//----- nvinfo : EIATTR_FRAME_SIZE
	.align		4
.L_24:
        /*0054*/ 	.byte	0x04, 0x11
        /*0056*/ 	.short	(.L_26 - .L_25)
	.align		4
.L_25:
        /*0058*/ 	.word	index@(_ZN7cutlass13device_kernelIN5flash19enable_sm80_to_sm89INS1_16FlashAttnFwdSm80INS1_25CollectiveMainloopFwdSm80ILi4ELi1ELb0EN4cute5tupleIJNS5_1CILi128EEENS7_ILi64EEENS7_ILi96EEEEEELi96ENS_6half_tEfNS_4arch4Sm80ELb1ELb0ELb0ELb0ELb0ELb0ELb1ELb0EEENS1_21CollectiveEpilogueFwdINS6_IJS8_SA_S9_EEENS6_IJNS7_ILi1EEESI_SI_EEESC_SE_Li128ELb0ELb1ELb0ELb0EEENS1_30DynamicPersistentTileSchedulerILi128ELi128ELb0ELb1ELb0EEEEEEEEEvNT_6ParamsE)
        /*005c*/ 	.word	0x00000080


	//----- nvinfo : EIATTR_REGCOUNT
	.align		4
.L_26:
        /*0060*/ 	.byte	0x04, 0x2f
        /*0062*/ 	.short	(.L_28 - .L_27)
	.align		4
.L_27:
        /*0064*/ 	.word	index@(_ZN7cutlass13device_kernelIN5flash19enable_sm80_to_sm89INS1_16FlashAttnFwdSm80INS1_25CollectiveMainloopFwdSm80ILi4ELi1ELb0EN4cute5tupleIJNS5_1CILi128EEENS7_ILi48EEENS7_ILi96EEEEEELi96ENS_6half_tEfNS_4arch4Sm80ELb0ELb1ELb0ELb1ELb0ELb1ELb1ELb0EEENS1_21CollectiveEpilogueFwdINS6_IJS8_SA_S9_EEENS6_IJNS7_ILi1EEESI_SI_EEESC_SE_Li128ELb1ELb1ELb0ELb0EEENS1_19SingleTileSchedulerILb1ELb0ELb1ELi128EEEEEEEEEvNT_6ParamsE)
        /*0068*/ 	.word	0x000000ff


	//----- nvinfo : EIATTR_FRAME_SIZE
	.align		4
.L_28:
        /*006c*/ 	.byte	0x04, 0x11
        /*006e*/ 	.short	(.L_30 - .L_29)
	.align		4
.L_29:
        /*0070*/ 	.word	index@(_ZN7cutlass13device_kernelIN5flash19enable_sm80_to_sm89INS1_16FlashAttnFwdSm80INS1_25CollectiveMainloopFwdSm80ILi4ELi1ELb0EN4cute5tupleIJNS5_1CILi128EEENS7_ILi48EEENS7_ILi96EEEEEELi96ENS_6half_tEfNS_4arch4Sm80ELb0ELb1ELb0ELb1ELb0ELb1ELb1ELb0EEENS1_21CollectiveEpilogueFwdINS6_IJS8_SA_S9_EEENS6_IJNS7_ILi1EEESI_SI_EEESC_SE_Li128ELb1ELb1ELb0ELb0EEENS1_19SingleTileSchedulerILb1ELb0ELb1ELi128EEEEEEEEEvNT_6ParamsE)
        /*0074*/ 	.word	0x00000000


	//----- nvinfo : EIATTR_REGCOUNT
	.align		4
.L_30:
        /*0078*/ 	.byte	0x04, 0x2f
        /*007a*/ 	.short	(.L_32 - .L_31)
	.align		4
.L_31:
        /*007c*/ 	.word	index@(_ZN7cutlass13device_kernelIN5flash19enable_sm80_to_sm89INS1_16FlashAttnFwdSm80INS1_25CollectiveMainloopFwdSm80ILi4ELi1ELb0EN4cute5tupleIJNS5_1CILi128EEENS7_ILi48EEENS7_ILi96EEEEEELi96ENS_6half_tEfNS_4arch4Sm80ELb0ELb1ELb0ELb1ELb0ELb0ELb1ELb0EEENS1_21CollectiveEpilogueFwdINS6_IJS8_SA_S9_EEENS6_IJNS7_ILi1EEESI_SI_EEESC_SE_Li128ELb1ELb1ELb0ELb0EEENS1_19SingleTileSchedulerILb1ELb0ELb1ELi128EEEEEEEEEvNT_6ParamsE)
        /*0080*/ 	.word	0x000000ff


	//----- nvinfo : EIATTR_FRAME_SIZE
	.align		4
.L_32:
        /*0084*/ 	.byte	0x04, 0x11
        /*0086*/ 	.short	(.L_34 - .L_33)
	.align		4
.L_33:
        /*0088*/ 	.word	index@(_ZN7cutlass13device_kernelIN5flash19enable_sm80_to_sm89INS1_16FlashAttnFwdSm80INS1_25CollectiveMainloopFwdSm80ILi4ELi1ELb0EN4cute5tupleIJNS5_1CILi128EEENS7_ILi48EEENS7_ILi96EEEEEELi96ENS_6half_tEfNS_4arch4Sm80ELb0ELb1ELb0ELb1ELb0ELb0ELb1ELb0EEENS1_21CollectiveEpilogueFwdINS6_IJS8_SA_S9_EEENS6_IJNS7_ILi1EEESI_SI_EEESC_SE_Li128ELb1ELb1ELb0ELb0EEENS1_19SingleTileSchedulerILb1ELb0ELb1ELi128EEEEEEEEEvNT_6ParamsE)
        /*008c*/ 	.word	0x00000000


	//----- nvinfo : EIATTR_REGCOUNT
	.align		4
.L_34:
        /*0090*/ 	.byte	0x04, 0x2f
        /*0092*/ 	.short	(.L_36 - .L_35)
	.align		4
.L_35:
        /*0094*/ 	.word	index@(_ZN7cutlass13device_kernelIN5flash19enable_sm80_to_sm89INS1_16FlashAttnFwdSm80INS1_25CollectiveMainloopFwdSm80ILi4ELi1ELb0EN4cute5tupleIJNS5_1CILi128EEENS7_ILi48EEENS7_ILi96EEEEEELi96ENS_6half_tEfNS_4arch4Sm80ELb0ELb1ELb0ELb0ELb0ELb0ELb1ELb0EEENS1_21CollectiveEpilogueFwdINS6_IJS8_SA_S9_EEENS6_IJNS7_ILi1EEESI_SI_EEESC_SE_Li128ELb0ELb1ELb0ELb0EEENS1_19SingleTileSchedulerILb0ELb0ELb1ELi128EEEEEEEEEvNT_6ParamsE)
        /*0098*/ 	.word	0x000000ff


	//----- nvinfo : EIATTR_FRAME_SIZE
	.align		4
.L_36:
        /*009c*/ 	.byte	0x04, 0x11
        /*009e*/ 	.short	(.L_38 - .L_37)
	.align		4
.L_37:
        /*00a0*/ 	.word	index@(_ZN7cutlass13device_kernelIN5flash19enable_sm80_to_sm89INS1_16FlashAttnFwdSm80INS1_25CollectiveMainloopFwdSm80ILi4ELi1ELb0EN4cute5tupleIJNS5_1CILi128EEENS7_ILi48EEENS7_ILi96EEEEEELi96ENS_6half_tEfNS_4arch4Sm80ELb0ELb1ELb0ELb0ELb0ELb0ELb1ELb0EEENS1_21CollectiveEpilogueFwdINS6_IJS8_SA_S9_EEENS6_IJNS7_ILi1EEESI_SI_EEESC_SE_Li128ELb0ELb1ELb0ELb0EEENS1_19SingleTileSchedulerILb0ELb0ELb1ELi128EEEEEEEEEvNT_6ParamsE)
        /*00a4*/ 	.word	0x00000000


	//----- nvinfo : EIATTR_REGCOUNT
	.align		4
.L_38:
        /*00a8*/ 	.byte	0x04, 0x2f
        /*00aa*/ 	.short	(.L_40 - .L_39)
	.align		4
.L_39:
        /*00ac*/ 	.word	index@(_ZN7cutlass13device_kernelIN5flash19enable_sm80_to_sm89INS1_16FlashAttnFwdSm80INS1_25CollectiveMainloopFwdSm80ILi4ELi1ELb0EN4cute5tupleIJNS5_1CILi128EEENS7_ILi64EEENS7_ILi96EEEEEELi96ENS_6half_tEfNS_4arch4Sm80ELb0ELb0ELb0ELb1ELb0ELb1ELb1ELb0EEENS1_21CollectiveEpilogueFwdINS6_IJS8_SA_S9_EEENS6_IJNS7_ILi1EEESI_SI_EEESC_SE_Li128ELb1ELb1ELb0ELb0EEENS1_19SingleTileSchedulerILb1ELb0ELb1ELi128EEEEEEEEEvNT_6ParamsE)
        /*00b0*/ 	.word	0x000000ff


	//----- nvinfo : EIATTR_FRAME_SIZE
	.align		4
.L_40:
        /*00b4*/ 	.byte	0x04, 0x11
        /*00b6*/ 	.short	(.L_42 - .L_41)
	.align		4
.L_41:
        /*00b8*/ 	.word	index@(_ZN7cutlass13device_kernelIN5flash19enable_sm80_to_sm89INS1_16FlashAttnFwdSm80INS1_25CollectiveMainloopFwdSm80ILi4ELi1ELb0EN4cute5tupleIJNS5_1CILi128EEENS7_ILi64EEENS7_ILi96EEEEEELi96ENS_6half_tEfNS_4arch4Sm80ELb0ELb0ELb0ELb1ELb0ELb1ELb1ELb0EEENS1_21CollectiveEpilogueFwdINS6_IJS8_SA_S9_EEENS6_IJNS7_ILi1EEESI_SI_EEESC_SE_Li128ELb1ELb1ELb0ELb0EEENS1_19SingleTileSchedulerILb1ELb0ELb1ELi128EEEEEEEEEvNT_6ParamsE)
        /*00bc*/ 	.word	0x00000040


	//----- nvinfo : EIATTR_REGCOUNT
	.align		4
.L_42:
        /*00c0*/ 	.byte	0x04, 0x2f
        /*00c2*/ 	.short	(.L_44 - .L_43)
	.align		4
.L_43:
        /*00c4*/ 	.word	index@(_ZN7cutlass13device_kernelIN5flash19enable_sm80_to_sm89INS1_16FlashAttnFwdSm80INS1_25CollectiveMainloopFwdSm80ILi4ELi1ELb0EN4cute5tupleIJNS5_1CILi128EEENS7_ILi64EEENS7_ILi96EEEEEELi96ENS_6half_tEfNS_4arch4Sm80ELb0ELb0ELb0ELb1ELb0ELb0ELb1ELb0EEENS1_21CollectiveEpilogueFwdINS6_IJS8_SA_S9_EEENS6_IJNS7_ILi1EEESI_SI_EEESC_SE_Li128ELb1ELb1ELb0ELb0EEENS1_19SingleTileSchedulerILb1ELb0ELb1ELi128EEEEEEEEEvNT_6ParamsE)
        /*00c8*/ 	.word	0x000000ff


	//----- nvinfo : EIATTR_FRAME_SIZE
	.align		4
.L_44:
        /*00cc*/ 	.byte	0x04, 0x11
        /*00ce*/ 	.short	(.L_46 - .L_45)
	.align		4
.L_45:
        /*00d0*/ 	.word	index@(_ZN7cutlass13device_kernelIN5flash19enable_sm80_to_sm89INS1_16FlashAttnFwdSm80INS1_25CollectiveMainloopFwdSm80ILi4ELi1ELb0EN4cute5tupleIJNS5_1CILi128EEENS7_ILi64EEENS7_ILi96EEEEEELi96ENS_6half_tEfNS_4arch4Sm80ELb0ELb0ELb0ELb1ELb0ELb0ELb1ELb0EEENS1_21CollectiveEpilogueFwdINS6_IJS8_SA_S9_EEENS6_IJNS7_ILi1EEESI_SI_EEESC_SE_Li128ELb1ELb1ELb0ELb0EEENS1_19SingleTileSchedulerILb1ELb0ELb1ELi128EEEEEEEEEvNT_6ParamsE)
        /*00d4*/ 	.word	0x00000040


	//----- nvinfo : EIATTR_REGCOUNT
	.align		4
.L_46:
        /*00d8*/ 	.byte	0x04, 0x2f
        /*00da*/ 	.short	(.L_48 - .L_47)
	.align		4
.L_47:
        /*00dc*/ 	.word	index@(_ZN7cutlass13device_kernelIN5flash19enable_sm80_to_sm89INS1_16FlashAttnFwdSm80INS1_25CollectiveMainloopFwdSm80ILi4ELi1ELb0EN4cute5tupleIJNS5_1CILi128EEENS7_ILi64EEENS7_ILi96EEEEEELi96ENS_6half_tEfNS_4arch4Sm80ELb0ELb0ELb0ELb0ELb0ELb0ELb1ELb0EEENS1_21CollectiveEpilogueFwdINS6_IJS8_SA_S9_EEENS6_IJNS7_ILi1EEESI_SI_EEESC_SE_Li128ELb0ELb1ELb0ELb0EEENS1_19SingleTileSchedulerILb0ELb0ELb1ELi128EEEEEEEEEvNT_6ParamsE)
        /*00e0*/ 	.word	0x000000ff


	//----- nvinfo : EIATTR_FRAME_SIZE
	.align		4
.L_48:
        /*00e4*/ 	.byte	0x04, 0x11
        /*00e6*/ 	.short	(.L_50 - .L_49)
	.align		4
.L_49:
        /*00e8*/ 	.word	index@(_ZN7cutlass13device_kernelIN5flash19enable_sm80_to_sm89INS1_16FlashAttnFwdSm80INS1_25CollectiveMainloopFwdSm80ILi4ELi1ELb0EN4cute5tupleIJNS5_1CILi128EEENS7_ILi64EEENS7_ILi96EEEEEELi96ENS_6half_tEfNS_4arch4Sm80ELb0ELb0ELb0ELb0ELb0ELb0ELb1ELb0EEENS1_21CollectiveEpilogueFwdINS6_IJS8_SA_S9_EEENS6_IJNS7_ILi1EEESI_SI_EEESC_SE_Li128ELb0ELb1ELb0ELb0EEENS1_19SingleTileSchedulerILb0ELb0ELb1ELi128EEEEEEEEEvNT_6ParamsE)
        /*00ec*/ 	.word	0x00000030


	//----- nvinfo : EIATTR_MIN_STACK_SIZE
	.align		4
.L_50:
        /*00f0*/ 	.byte	0x04, 0x12
        /*00f2*/ 	.short	(.L_52 - .L_51)
	.align		4
.L_51:
        /*00f4*/ 	.word	index@(_ZN7cutlass13device_kernelIN5flash19enable_sm80_to_sm89INS1_16FlashAttnFwdSm80INS1_25CollectiveMainloopFwdSm80ILi4ELi1ELb0EN4cute5tupleIJNS5_1CILi128EEENS7_ILi64EEENS7_ILi96EEEEEELi96ENS_6half_tEfNS_4arch4Sm80ELb0ELb0ELb0ELb0ELb0ELb0ELb1ELb0EEENS1_21CollectiveEpilogueFwdINS6_IJS8_SA_S9_EEENS6_IJNS7_ILi1EEESI_SI_EEESC_SE_Li128ELb0ELb1ELb0ELb0EEENS1_19SingleTileSchedulerILb0ELb0ELb1ELi128EEEEEEEEEvNT_6ParamsE)
        /*00f8*/ 	.word	0x00000030


	//----- nvinfo : EIATTR_MIN_STACK_SIZE
	.align		4
.L_52:
        /*00fc*/ 	.byte	0x04, 0x12
        /*00fe*/ 	.short	(.L_54 - .L_53)
	.align		4
.L_53:
        /*0100*/ 	.word	index@(_ZN7cutlass13device_kernelIN5flash19enable_sm80_to_sm89INS1_16FlashAttnFwdSm80INS1_25CollectiveMainloopFwdSm80ILi4ELi1ELb0EN4cute5tupleIJNS5_1CILi128EEENS7_ILi64EEENS7_ILi96EEEEEELi96ENS_6half_tEfNS_4arch4Sm80ELb0ELb0ELb0ELb1ELb0ELb0ELb1ELb0EEENS1_21CollectiveEpilogueFwdINS6_IJS8_SA_S9_EEENS6_IJNS7_ILi1EEESI_SI_EEESC_SE_Li128ELb1ELb1ELb0ELb0EEENS1_19SingleTileSchedulerILb1ELb0ELb1ELi128EEEEEEEEEvNT_6ParamsE)
        /*0104*/ 	.word	0x00000040


	//----- nvinfo : EIATTR_MIN_STACK_SIZE
	.align		4
.L_54:
        /*0108*/ 	.byte	0x04, 0x12
        /*010a*/ 	.short	(.L_56 - .L_55)
	.align		4
.L_55:
        /*010c*/ 	.word	index@(_ZN7cutlass13device_kernelIN5flash19enable_sm80_to_sm89INS1_16FlashAttnFwdSm80INS1_25CollectiveMainloopFwdSm80ILi4ELi1ELb0EN4cute5tupleIJNS5_1CILi128EEENS7_ILi64EEENS7_ILi96EEEEEELi96ENS_6half_tEfNS_4arch4Sm80ELb0ELb0ELb0ELb1ELb0ELb1ELb1ELb0EEENS1_21CollectiveEpilogueFwdINS6_IJS8_SA_S9_EEENS6_IJNS7_ILi1EEESI_SI_EEESC_SE_Li128ELb1ELb1ELb0ELb0EEENS1_19SingleTileSchedulerILb1ELb0ELb1ELi128EEEEEEEEEvNT_6ParamsE)
        /*0110*/ 	.word	0x00000040


	//----- nvinfo : EIATTR_MIN_STACK_SIZE
	.align		4
.L_56:
        /*0114*/ 	.byte	0x04, 0x12
        /*0116*/ 	.short	(.L_58 - .L_57)
	.align		4
.L_57:
        /*0118*/ 	.word	index@(_ZN7cutlass13device_kernelIN5flash19enable_sm80_to_sm89INS1_16FlashAttnFwdSm80INS1_25CollectiveMainloopFwdSm80ILi4ELi1ELb0EN4cute5tupleIJNS5_1CILi128EEENS7_ILi48EEENS7_ILi96EEEEEELi96ENS_6half_tEfNS_4arch4Sm80ELb0ELb1ELb0ELb0ELb0ELb0ELb1ELb0EEENS1_21CollectiveEpilogueFwdINS6_IJS8_SA_S9_EEENS6_IJNS7_ILi1EEESI_SI_EEESC_SE_Li128ELb0ELb1ELb0ELb0EEENS1_19SingleTileSchedulerILb0ELb0ELb1ELi128EEEEEEEEEvNT_6ParamsE)
        /*011c*/ 	.word	0x00000000


	//----- nvinfo : EIATTR_MIN_STACK_SIZE
	.align		4
.L_58:
        /*0120*/ 	.byte	0x04, 0x12
        /*0122*/ 	.short	(.L_60 - .L_59)
	.align		4
.L_59:
        /*0124*/ 	.word	index@(_ZN7cutlass13device_kernelIN5flash19enable_sm80_to_sm89INS1_16FlashAttnFwdSm80INS1_25CollectiveMainloopFwdSm80ILi4ELi1ELb0EN4cute5tupleIJNS5_1CILi128EEENS7_ILi48EEENS7_ILi96EEEEEELi96ENS_6half_tEfNS_4arch4Sm80ELb0ELb1ELb0ELb1ELb0ELb0ELb1ELb0EEENS1_21CollectiveEpilogueFwdINS6_IJS8_SA_S9_EEENS6_IJNS7_ILi1EEESI_SI_EEESC_SE_Li128ELb1ELb1ELb0ELb0EEENS1_19SingleTileSchedulerILb1ELb0ELb1ELi128EEEEEEEEEvNT_6ParamsE)
        /*0128*/ 	.word	0x00000000


	//----- nvinfo : EIATTR_MIN_STACK_SIZE
	.align		4
.L_60:
        /*012c*/ 	.byte	0x04, 0x12
        /*012e*/ 	.short	(.L_62 - .L_61)
	.align		4
.L_61:
        /*0130*/ 	.word	index@(_ZN7cutlass13device_kernelIN5flash19enable_sm80_to_sm89INS1_16FlashAttnFwdSm80INS1_25CollectiveMainloopFwdSm80ILi4ELi1ELb0EN4cute5tupleIJNS5_1CILi128EEENS7_ILi48EEENS7_ILi96EEEEEELi96ENS_6half_tEfNS_4arch4Sm80ELb0ELb1ELb0ELb1ELb0ELb1ELb1ELb0EEENS1_21CollectiveEpilogueFwdINS6_IJS8_SA_S9_EEENS6_IJNS7_ILi1EEESI_SI_EEESC_SE_Li128ELb1ELb1ELb0ELb0EEENS1_19SingleTileSchedulerILb1ELb0ELb1ELi128EEEEEEEEEvNT_6ParamsE)
        /*0134*/ 	.word	0x00000000


	//----- nvinfo : EIATTR_MIN_STACK_SIZE
	.align		4
.L_62:
        /*0138*/ 	.byte	0x04, 0x12
        /*013a*/ 	.short	(.L_64 - .L_63)
	.align		4
.L_63:
        /*013c*/ 	.word	index@(_ZN7cutlass13device_kernelIN5flash19enable_sm80_to_sm89INS1_16FlashAttnFwdSm80INS1_25CollectiveMainloopFwdSm80ILi4ELi1ELb0EN4cute5tupleIJNS5_1CILi128EEENS7_ILi64EEENS7_ILi96EEEEEELi96ENS_6half_tEfNS_4arch4Sm80ELb1ELb0ELb0ELb0ELb0ELb0ELb1ELb0EEENS1_21CollectiveEpilogueFwdINS6_IJS8_SA_S9_EEENS6_IJNS7_ILi1EEESI_SI_EEESC_SE_Li128ELb0ELb1ELb0ELb0EEENS1_30DynamicPersistentTileSchedulerILi128ELi128ELb0ELb1ELb0EEEEEEEEEvNT_6ParamsE)
        /*0140*/ 	.word	0x00000080


	//----- nvinfo : EIATTR_MIN_STACK_SIZE
	.align		4
.L_64:
        /*0144*/ 	.byte	0x04, 0x12
        /*0146*/ 	.short	(.L_66 - .L_65)
	.align		4
.L_65:
        /*0148*/ 	.word	index@(_ZN7cutlass13device_kernelIN5flash19enable_sm80_to_sm89INS1_16FlashAttnFwdSm80INS1_25CollectiveMainloopFwdSm80ILi4ELi1ELb0EN4cute5tupleIJNS5_1CILi128EEENS7_ILi64EEENS7_ILi96EEEEEELi96ENS_6half_tEfNS_4arch4Sm80ELb1ELb0ELb0ELb1ELb0ELb0ELb1ELb0EEENS1_21CollectiveEpilogueFwdINS6_IJS8_SA_S9_EEENS6_IJNS7_ILi1EEESI_SI_EEESC_SE_Li128ELb1ELb1ELb0ELb0EEENS1_19SingleTileSchedulerILb1ELb0ELb1ELi128EEEEEEEEEvNT_6ParamsE)
        /*014c*/ 	.word	0x00000070


	//----- nvinfo : EIATTR_MIN_STACK_SIZE
	.align		4
.L_66:
        /*0150*/ 	.byte	0x04, 0x12
        /*0152*/ 	.short	(.L_68 - .L_67)
	.align		4
.L_67:
        /*0154*/ 	.word	index@(_ZN7cutlass13device_kernelIN5flash19enable_sm80_to_sm89INS1_16FlashAttnFwdSm80INS1_25CollectiveMainloopFwdSm80ILi4ELi1ELb0EN4cute5tupleIJNS5_1CILi128EEENS7_ILi64EEENS7_ILi96EEEEEELi96ENS_6half_tEfNS_4arch4Sm80ELb1ELb0ELb0ELb1ELb0ELb1ELb1ELb0EEENS1_21CollectiveEpilogueFwdINS6_IJS8_SA_S9_EEENS6_IJNS7_ILi1EEESI_SI_EEESC_SE_Li128ELb1ELb1ELb0ELb0EEENS1_19SingleTileSchedulerILb1ELb0ELb1ELi128EEEEEEEEEvNT_6ParamsE)
        /*0158*/ 	.word	0x00000080
.L_68:


//--------------------- .nv.info._ZN7cutlass13device_kernelIN5flash19enable_sm80_to_sm89INS1_16FlashAttnFwdSm80INS1_25CollectiveMainloopFwdSm80ILi4ELi1ELb0EN4cute5tupleIJNS5_1CILi128EEENS7_ILi64EEENS7_ILi96EEEEEELi96ENS_6half_tEfNS_4arch4Sm80ELb0ELb0ELb0ELb0ELb0ELb0ELb1ELb0EEENS1_21CollectiveEpilogueFwdINS6_IJS8_SA_S9_EEENS6_IJNS7_ILi1EEESI_SI_EEESC_SE_Li128ELb0ELb1ELb0ELb0EEENS1_19SingleTileSchedulerILb0ELb0ELb1ELi128EEEEEEEEEvNT_6ParamsE --------------------------
	.section	.nv.info._ZN7cutlass13device_kernelIN5flash19enable_sm80_to_sm89INS1_16FlashAttnFwdSm80INS1_25CollectiveMainloopFwdSm80ILi4ELi1ELb0EN4cute5tupleIJNS5_1CILi128EEENS7_ILi64EEENS7_ILi96EEEEEELi96ENS_6half_tEfNS_4arch4Sm80ELb0ELb0ELb0ELb0ELb0ELb0ELb1ELb0EEENS1_21CollectiveEpilogueFwdINS6_IJS8_SA_S9_EEENS6_IJNS7_ILi1EEESI_SI_EEESC_SE_Li128ELb0ELb1ELb0ELb0EEENS1_19SingleTileSchedulerILb0ELb0ELb1ELi128EEEEEEEEEvNT_6ParamsE,"",@"SHT_CUDA_INFO"
	.sectionflags	@""
	.align	4


	//----- nvinfo : EIATTR_CUDA_API_VERSION
	.align		4
        /*0000*/ 	.byte	0x04, 0x37
        /*0002*/ 	.short	(.L_70 - .L_69)
.L_69:
        /*0004*/ 	.word	0x00000082


	//----- nvinfo : EIATTR_SW2861232_WAR
	.align		4
.L_70:
        /*0008*/ 	.byte	0x01, 0x35
	.zero		2


	//----- nvinfo : EIATTR_PARAM_CBANK
	.align		4
        /*000c*/ 	.byte	0x04, 0x0a
        /*000e*/ 	.short	(.L_72 - .L_71)
	.align		4
.L_71:
        /*0010*/ 	.word	index@(.nv.constant0._ZN7cutlass13device_kernelIN5flash19enable_sm80_to_sm89INS1_16FlashAttnFwdSm80INS1_25CollectiveMainloopFwdSm80ILi4ELi1ELb0EN4cute5tupleIJNS5_1CILi128EEENS7_ILi64EEENS7_ILi96EEEEEELi96ENS_6half_tEfNS_4arch4Sm80ELb0ELb0ELb0ELb0ELb0ELb0ELb1ELb0EEENS1_21CollectiveEpilogueFwdINS6_IJS8_SA_S9_EEENS6_IJNS7_ILi1EEESI_SI_EEESC_SE_Li128ELb0ELb1ELb0ELb0EEENS1_19SingleTileSchedulerILb0ELb0ELb1ELi128EEEEEEEEEvNT_6ParamsE)
        /*0014*/ 	.short	0x0160
        /*0016*/ 	.short	0x0418


	//----- nvinfo : EIATTR_CBANK_PARAM_SIZE
	.align		4
.L_72:
        /*0018*/ 	.byte	0x03, 0x19
        /*001a*/ 	.short	0x0418


	//----- nvinfo : EIATTR_KPARAM_INFO
	.align		4
        /*001c*/ 	.byte	0x04, 0x17
        /*001e*/ 	.short	(.L_74 - .L_73)
.L_73:
        /*0020*/ 	.word	0x00000000
        /*0024*/ 	.short	0x0000
        /*0026*/ 	.short	0x0000
        /*0028*/ 	.byte	0x00, 0xf0, 0x61, 0x10


	//----- nvinfo : EIATTR_MAXREG_COUNT
	.align		4
.L_74:
        /*002c*/ 	.byte	0x03, 0x1b
        /*002e*/ 	.short	0x00ff


	//----- nvinfo : EIATTR_NUM_BARRIERS
	.align		4
        /*0030*/ 	.byte	0x02, 0x4c
        /*0032*/ 	.byte	0x02
	.zero		1


	//----- nvinfo : EIATTR_ANNOTATIONS
	.align		4
        /*0034*/ 	.byte	0x04, 0x55
        /*0036*/ 	.short	(.L_76 - .L_75)


	//   ....[0]....
.L_75:
        /*0038*/ 	.word	0x00000001
        /*003c*/ 	.byte	0x00, 0x03, 0x00, 0x00, 0x01, 0x00, 0x00, 0x00, 0x90, 0x05, 0x00, 0x00, 0x01, 0x00, 0x00, 0x00
        /* <DEDUP_REMOVED lines=9> */
        /*00dc*/ 	.byte	0x50, 0x7e, 0x00, 0x00


	//----- nvinfo : EIATTR_MERCURY_ISA_VERSION
	.align		4
.L_76:
        /*00e0*/ 	.byte	0x03, 0x5f
        /*00e2*/ 	.short	0x0000


	//----- nvinfo : EIATTR_COOP_GROUP_MASK_REGIDS
	.align		4
        /*00e4*/ 	.byte	0x04, 0x29
        /*00e6*/ 	.short	(.L_78 - .L_77)


	//   ....[0]....
.L_77:
        /*00e8*/ 	.word	0xffffffff


	//   ....[1]....
        /*00ec*/ 	.word	0xffffffff


	//   ....[2]....
        /*00f0*/ 	.word	0xffffffff


	//   ....[3]....
        /*00f4*/ 	.word	0xffffffff


	//   ....[4]....
        /*00f8*/ 	.word	0xffffffff


	//   ....[5]....
        /*00fc*/ 	.word	0xffffffff


	//   ....[6]....
        /*0100*/ 	.word	0xffffffff


	//   ....[7]....
        /*0104*/ 	.word	0xffffffff


	//   ....[8]....
        /*0108*/ 	.word	0xffffffff


	//   ....[9]....
        /*010c*/ 	.word	0xffffffff


	//   ....[10]....
        /*0110*/ 	.word	0xffffffff


	//   ....[11]....
        /*0114*/ 	.word	0xffffffff


	//   ....[12]....
        /*0118*/ 	.word	0xffffffff


	//   ....[13]....
        /*011c*/ 	.word	0xffffffff


	//   ....[14]....
        /*0120*/ 	.word	0xffffffff


	//   ....[15]....
        /*0124*/ 	.word	0xffffffff


	//   ....[16]....
        /*0128*/ 	.word	0xffffffff


	//   ....[17]....
        /*012c*/ 	.word	0xffffffff


	//   ....[18]....
        /*0130*/ 	.word	0xffffffff


	//   ....[19]....
        /*0134*/ 	.word	0xffffffff


	//   ....[20]....
        /*0138*/ 	.word	0xffffffff


	//   ....[21]....
        /*013c*/ 	.word	0xffffffff


	//   ....[22]....
        /*0140*/ 	.word	0xffffffff


	//   ....[23]....
        /*0144*/ 	.word	0xffffffff


	//   ....[24]....
        /*0148*/ 	.word	0xffffffff


	//   ....[25]....
        /*014c*/ 	.word	0xffffffff


	//   ....[26]....
        /*0150*/ 	.word	0xffffffff


	//   ....[27]....
        /*0154*/ 	.word	0xffffffff


	//   ....[28]....
        /*0158*/ 	.word	0xffffffff


	//   ....[29]....
        /*015c*/ 	.word	0xffffffff


	//   ....[30]....
        /*0160*/ 	.word	0xffffffff


	//   ....[31]....
        /*0164*/ 	.word	0xffffffff


	//   ....[32]....
        /*0168*/ 	.word	0xffffffff


	//   ....[33]....
        /*016c*/ 	.word	0xffffffff


	//   ....[34]....
        /*0170*/ 	.word	0xffffffff


	//   ....[35]....
        /*0174*/ 	.word	0xffffffff


	//   ....[36]....
        /*0178*/ 	.word	0xffffffff


	//   ....[37]....
        /*017c*/ 	.word	0xffffffff


	//   ....[38]....
        /*0180*/ 	.word	0xffffffff


	//   ....[39]....
        /*0184*/ 	.word	0xffffffff


	//   ....[40]....
        /*0188*/ 	.word	0xffffffff


	//   ....[41]....
        /*018c*/ 	.word	0xffffffff


	//   ....[42]....
        /*0190*/ 	.word	0xffffffff


	//   ....[43]....
        /*0194*/ 	.word	0xffffffff


	//   ....[44]....
        /*0198*/ 	.word	0xffffffff


	//   ....[45]....
        /*019c*/ 	.word	0xffffffff


	//   ....[46]....
        /*01a0*/ 	.word	0xffffffff


	//   ....[47]....
        /*01a4*/ 	.word	0xffffffff


	//----- nvinfo : EIATTR_COOP_GROUP_INSTR_OFFSETS
	.align		4
.L_78:
        /*01a8*/ 	.byte	0x04, 0x28
        /*01aa*/ 	.short	(.L_80 - .L_79)


	//   ....[0]....
.L_79:
        /*01ac*/ 	.word	0x00000630


	//   ....[1]....
        /*01b0*/ 	.word	0x00000660


	//   ....[2]....
        /*01b4*/ 	.word	0x000006c0


	//   ....[3]....
        /*01b8*/ 	.word	0x00000710


	//   ....[4]....
        /*01bc*/ 	.word	0x00000900


	//   ....[5]....
        /*01c0*/ 	.word	0x00000920


	//   ....[6]....
        /*01c4*/ 	.word	0x000009c0


	//   ....[7]....
        /*01c8*/ 	.word	0x00000b10


	//   ....[8]....
        /*01cc*/ 	.word	0x000025e0


	//   ....[9]....
        /*01d0*/ 	.word	0x00002730


	//   ....[10]....
        /*01d4*/ 	.word	0x00002760


	//   ....[11]....
        /*01d8*/ 	.word	0x00002810


	//   ....[12]....
        /*01dc*/ 	.word	0x00002890


	//   ....[13]....
        /*01e0*/ 	.word	0x00002980


	//   ....[14]....
        /*01e4*/ 	.word	0x000029d0


	//   ....[15]....
        /*01e8*/ 	.word	0x00002ac0


	//   ....[16]....
        /*01ec*/ 	.word	0x00005280


	//   ....[17]....
        /*01f0*/ 	.word	0x000052d0


	//   ....[18]....
        /*01f4*/ 	.word	0x00005390


	//   ....[19]....
        /*01f8*/ 	.word	0x000053e0


	//   ....[20]....
        /*01fc*/ 	.word	0x00005420


	//   ....[21]....
        /*0200*/ 	.word	0x00005510


	//   ....[22]....
        /*0204*/ 	.word	0x00005670


	//   ....[23]....
        /*0208*/ 	.word	0x00005bc0


	//   ....[24]....
        /*020c*/ 	.word	0x00007400


	//   ....[25]....
        /*0210*/ 	.word	0x00007410


	//   ....[26]....
        /*0214*/ 	.word	0x00007420


	//   ....[27]....
        /*0218*/ 	.word	0x00007470


	//   ....[28]....
        /*021c*/ 	.word	0x00007490


	//   ....[29]....
        /*0220*/ 	.word	0x000077b0


	//   ....[30]....
        /*0224*/ 	.word	0x00007820


	//   ....[31]....
        /*0228*/ 	.word	0x00007830


	//   ....[32]....
        /*022c*/ 	.word	0x00008a70


	//   ....[33]....
        /*0230*/ 	.word	0x00008a80


	//   ....[34]....
        /*0234*/ 	.word	0x00008aa0


	//   ....[35]....
        /*0238*/ 	.word	0x00008ab0


	//   ....[36]....
        /*023c*/ 	.word	0x00008ac0


	//   ....[37]....
        /*0240*/ 	.word	0x00008ad0


	//   ....[38]....
        /*0244*/ 	.word	0x00008ae0


	//   ....[39]....
        /*0248*/ 	.word	0x00008af0


	//   ....[40]....
        /*024c*/ 	.word	0x00008c20


	//   ....[41]....
        /*0250*/ 	.word	0x00008c40


	//   ....[42]....
        /*0254*/ 	.word	0x00008dc0


	//   ....[43]....
        /*0258*/ 	.word	0x00008df0


	//   ....[44]....
        /*025c*/ 	.word	0x00008f20


	//   ....[45]....
        /*0260*/ 	.word	0x00008f50


	//   ....[46]....
        /*0264*/ 	.word	0x00009080


	//   ....[47]....
        /*0268*/ 	.word	0x000090a0


	//----- nvinfo : EIATTR_EXIT_INSTR_OFFSETS
	.align		4
.L_80:
        /*026c*/ 	.byte	0x04, 0x1c
        /*026e*/ 	.short	(.L_82 - .L_81)


	//   ....[0]....
.L_81:
        /*0270*/ 	.word	0x00000040


	//   ....[1]....
        /*0274*/ 	.word	0x000090b0


	//   ....[2]....
        /*0278*/ 	.word	0x00009160


	//   ....[3]....
        /*027c*/ 	.word	0x000091c0


	//----- nvinfo : EIATTR_CTAIDZ_USED
	.align		4
.L_82:
        /*0280*/ 	.byte	0x01, 0x04
	.zero		2


	//----- nvinfo : EIATTR_MAX_THREADS
	.align		4
        /*0284*/ 	.byte	0x04, 0x05
        /*0286*/ 	.short	(.L_84 - .L_83)
.L_83:
        /*0288*/ 	.word	0x00000080
        /*028c*/ 	.word	0x00000001
        /*0290*/ 	.word	0x00000001


	//----- nvinfo : EIATTR_CRS_STACK_SIZE
	.align		4
.L_84:
        /*0294*/ 	.byte	0x04, 0x1e
        /*0296*/ 	.short	(.L_86 - .L_85)
.L_85:
        /*0298*/ 	.word	0x00000000
.L_86:


//--------------------- .nv.info._ZN7cutlass13device_kernelIN5flash19enable_sm80_to_sm89INS1_16FlashAttnFwdSm80INS1_25CollectiveMainloopFwdSm80ILi4ELi1ELb0EN4cute5tupleIJNS5_1CILi128EEENS7_ILi64EEENS7_ILi96EEEEEELi96ENS_6half_tEfNS_4arch4Sm80ELb0ELb0ELb0ELb1ELb0ELb0ELb1ELb0EEENS1_21CollectiveEpilogueFwdINS6_IJS8_SA_S9_EEENS6_IJNS7_ILi1EEESI_SI_EEESC_SE_Li128ELb1ELb1ELb0ELb0EEENS1_19SingleTileSchedulerILb1ELb0ELb1ELi128EEEEEEEEEvNT_6ParamsE --------------------------
	.section	.nv.info._ZN7cutlass13device_kernelIN5flash19enable_sm80_to_sm89INS1_16FlashAttnFwdSm80INS1_25CollectiveMainloopFwdSm80ILi4ELi1ELb0EN4cute5tupleIJNS5_1CILi128EEENS7_ILi64EEENS7_ILi96EEEEEELi96ENS_6half_tEfNS_4arch4Sm80ELb0ELb0ELb0ELb1ELb0ELb0ELb1ELb0EEENS1_21CollectiveEpilogueFwdINS6_IJS8_SA_S9_EEENS6_IJNS7_ILi1EEESI_SI_EEESC_SE_Li128ELb1ELb1ELb0ELb0EEENS1_19SingleTileSchedulerILb1ELb0ELb1ELi128EEEEEEEEEvNT_6ParamsE,"",@"SHT_CUDA_INFO"
	.sectionflags	@""
	.align	4


	//----- nvinfo : EIATTR_CUDA_API_VERSION
	.align		4
        /*0000*/ 	.byte	0x04, 0x37
        /*0002*/ 	.short	(.L_88 - .L_87)
.L_87:
        /*0004*/ 	.word	0x00000082


	//----- nvinfo : EIATTR_SW2861232_WAR
	.align		4
.L_88:
        /*0008*/ 	.byte	0x01, 0x35
	.zero		2


	//----- nvinfo : EIATTR_PARAM_CBANK
	.align		4
        /*000c*/ 	.byte	0x04, 0x0a
        /*000e*/ 	.short	(.L_90 - .L_89)
	.align		4
.L_89:
        /*0010*/ 	.word	index@(.nv.constant0._ZN7cutlass13device_kernelIN5flash19enable_sm80_to_sm89INS1_16FlashAttnFwdSm80INS1_25CollectiveMainloopFwdSm80ILi4ELi1ELb0EN4cute5tupleIJNS5_1CILi128EEENS7_ILi64EEENS7_ILi96EEEEEELi96ENS_6half_tEfNS_4arch4Sm80ELb0ELb0ELb0ELb1ELb0ELb0ELb1ELb0EEENS1_21CollectiveEpilogueFwdINS6_IJS8_SA_S9_EEENS6_IJNS7_ILi1EEESI_SI_EEESC_SE_Li128ELb1ELb1ELb0ELb0EEENS1_19SingleTileSchedulerILb1ELb0ELb1ELi128EEEEEEEEEvNT_6ParamsE)
        /*0014*/ 	.short	0x0160
        /*0016*/ 	.short	0x0418


	//----- nvinfo : EIATTR_CBANK_PARAM_SIZE
	.align		4
.L_90:
        /*0018*/ 	.byte	0x03, 0x19
        /*001a*/ 	.short	0x0418


	//----- nvinfo : EIATTR_KPARAM_INFO
	.align		4
        /*001c*/ 	.byte	0x04, 0x17
        /*001e*/ 	.short	(.L_92 - .L_91)
.L_91:
        /*0020*/ 	.word	0x00000000
        /*0024*/ 	.short	0x0000
        /*0026*/ 	.short	0x0000
        /*0028*/ 	.byte	0x00, 0xf0, 0x61, 0x10


	//----- nvinfo : EIATTR_MAXREG_COUNT
	.align		4
.L_92:
        /*002c*/ 	.byte	0x03, 0x1b
        /*002e*/ 	.short	0x00ff


	//----- nvinfo : EIATTR_NUM_BARRIERS
	.align		4
        /*0030*/ 	.byte	0x02, 0x4c
        /*0032*/ 	.byte	0x02
	.zero		1


	//----- nvinfo : EIATTR_ANNOTATIONS
	.align		4
        /*0034*/ 	.byte	0x04, 0x55
        /*0036*/ 	.short	(.L_94 - .L_93)


	//   ....[0]....
.L_93:
        /* <DEDUP_REMOVED lines=17> */


	//----- nvinfo : EIATTR_MERCURY_ISA_VERSION
	.align		4
.L_94:
        /*0130*/ 	.byte	0x03, 0x5f
        /*0132*/ 	.short	0x0000


	//----- nvinfo : EIATTR_COOP_GROUP_MASK_REGIDS
	.align		4
        /*0134*/ 	.byte	0x04, 0x29
        /*0136*/ 	.short	(.L_96 - .L_95)


	//   ....[0]....
.L_95:
        /*0138*/ 	.word	0xffffffff


	//   ....[1]....
        /*013c*/ 	.word	0xffffffff


	//   ....[2]....
        /*0140*/ 	.word	0xffffffff


	//   ....[3]....
        /*0144*/ 	.word	0xffffffff


	//   ....[4]....
        /*0148*/ 	.word	0xffffffff


	//   ....[5]....
        /*014c*/ 	.word	0xffffffff


	//   ....[6]....
        /*0150*/ 	.word	0xffffffff


	//   ....[7]....
        /*0154*/ 	.word	0xffffffff


	//   ....[8]....
        /*0158*/ 	.word	0xffffffff


	//   ....[9]....
        /*015c*/ 	.word	0xffffffff


	//   ....[10]....
        /*0160*/ 	.word	0xffffffff


	//   ....[11]....
        /*0164*/ 	.word	0xffffffff


	//   ....[12]....
        /*0168*/ 	.word	0xffffffff


	//   ....[13]....
        /*016c*/ 	.word	0xffffffff


	//   ....[14]....
        /*0170*/ 	.word	0xffffffff


	//   ....[15]....
        /*0174*/ 	.word	0xffffffff


	//   ....[16]....
        /*0178*/ 	.word	0xffffffff


	//   ....[17]....
        /*017c*/ 	.word	0xffffffff


	//   ....[18]....
        /*0180*/ 	.word	0xffffffff


	//   ....[19]....
        /*0184*/ 	.word	0xffffffff


	//   ....[20]....
        /*0188*/ 	.word	0xffffffff


	//   ....[21]....
        /*018c*/ 	.word	0xffffffff


	//   ....[22]....
        /*0190*/ 	.word	0xffffffff


	//   ....[23]....
        /*0194*/ 	.word	0xffffffff


	//   ....[24]....
        /*0198*/ 	.word	0xffffffff


	//   ....[25]....
        /*019c*/ 	.word	0xffffffff


	//   ....[26]....
        /*01a0*/ 	.word	0xffffffff


	//   ....[27]....
        /*01a4*/ 	.word	0xffffffff


	//   ....[28]....
        /*01a8*/ 	.word	0xffffffff


	//   ....[29]....
        /*01ac*/ 	.word	0xffffffff


	//   ....[30]....
        /*01b0*/ 	.word	0xffffffff


	//   ....[31]....
        /*01b4*/ 	.word	0xffffffff


	//   ....[32]....
        /*01b8*/ 	.word	0xffffffff


	//   ....[33]....
        /*01bc*/ 	.word	0xffffffff


	//   ....[34]....
        /*01c0*/ 	.word	0xffffffff


	//   ....[35]....
        /*01c4*/ 	.word	0xffffffff


	//   ....[36]....
        /*01c8*/ 	.word	0xffffffff


	//   ....[37]....
        /*01cc*/ 	.word	0xffffffff


	//   ....[38]....
        /*01d0*/ 	.word	0xffffffff


	//   ....[39]....
        /*01d4*/ 	.word	0xffffffff


	//   ....[40]....
        /*01d8*/ 	.word	0xffffffff


	//   ....[41]....
        /*01dc*/ 	.word	0xffffffff


	//   ....[42]....
        /*01e0*/ 	.word	0xffffffff


	//   ....[43]....
        /*01e4*/ 	.word	0xffffffff


	//   ....[44]....
        /*01e8*/ 	.word	0xffffffff


	//   ....[45]....
        /*01ec*/ 	.word	0xffffffff


	//   ....[46]....
        /*01f0*/ 	.word	0xffffffff


	//   ....[47]....
        /*01f4*/ 	.word	0xffffffff


	//   ....[48]....
        /*01f8*/ 	.word	0xffffffff


	//   ....[49]....
        /*01fc*/ 	.word	0xffffffff


	//   ....[50]....
        /*0200*/ 	.word	0xffffffff


	//   ....[51]....
        /*0204*/ 	.word	0xffffffff


	//   ....[52]....
        /*0208*/ 	.word	0xffffffff


	//   ....[53]....
        /*020c*/ 	.word	0xffffffff


	//   ....[54]....
        /*0210*/ 	.word	0xffffffff


	//   ....[55]....
        /*0214*/ 	.word	0xffffffff


	//   ....[56]....
        /*0218*/ 	.word	0xffffffff


	//----- nvinfo : EIATTR_COOP_GROUP_INSTR_OFFSETS
	.align		4
.L_96:
        /*021c*/ 	.byte	0x04, 0x28
        /*021e*/ 	.short	(.L_98 - .L_97)


	//   ....[0]....
.L_97:
        /*0220*/ 	.word	0x00000090


	//   ....[1]....
        /*0224*/ 	.word	0x00001460


	//   ....[2]....
        /*0228*/ 	.word	0x00001490


	//   ....[3]....
        /*022c*/ 	.word	0x00001660


	//   ....[4]....
        /*0230*/ 	.word	0x00001690


	//   ....[5]....
        /*0234*/ 	.word	0x000017d0


	//   ....[6]....
        /*0238*/ 	.word	0x00001800


	//   ....[7]....
        /*023c*/ 	.word	0x00001930


	//   ....[8]....
        /*0240*/ 	.word	0x00001970


	//   ....[9]....
        /*0244*/ 	.word	0x00002ea0


	//   ....[10]....
        /*0248*/ 	.word	0x00003000


	//   ....[11]....
        /*024c*/ 	.word	0x00003030


	//   ....[12]....
        /*0250*/ 	.word	0x00003160


	//   ....[13]....
        /*0254*/ 	.word	0x000031f0


	//   ....[14]....
        /*0258*/ 	.word	0x000032e0


	//   ....[15]....
        /*025c*/ 	.word	0x00003390


	//   ....[16]....
        /*0260*/ 	.word	0x00003540


	//   ....[17]....
        /*0264*/ 	.word	0x00005b50


	//   ....[18]....
        /*0268*/ 	.word	0x00005ba0


	//   ....[19]....
        /*026c*/ 	.word	0x00005c60


	//   ....[20]....
        /*0270*/ 	.word	0x00005cb0


	//   ....[21]....
        /*0274*/ 	.word	0x00005cf0


	//   ....[22]....
        /*0278*/ 	.word	0x00005e00


	//   ....[23]....
        /*027c*/ 	.word	0x00006060


	//   ....[24]....
        /*0280*/ 	.word	0x00006260


	//   ....[25]....
        /*0284*/ 	.word	0x00007d60


	//   ....[26]....
        /*0288*/ 	.word	0x00007d90


	//   ....[27]....
        /*028c*/ 	.word	0x00007dc0


	//   ....[28]....
        /*0290*/ 	.word	0x00007de0


	//   ....[29]....
        /*0294*/ 	.word	0x00007e10


	//   ....[30]....
        /*0298*/ 	.word	0x00007e30


	//   ....[31]....
        /*029c*/ 	.word	0x00007e50


	//   ....[32]....
        /*02a0*/ 	.word	0x00007e60


	//   ....[33]....
        /*02a4*/ 	.word	0x00009560


	//   ....[34]....
        /*02a8*/ 	.word	0x00009590


	//   ....[35]....
        /*02ac*/ 	.word	0x000095b0


	//   ....[36]....
        /*02b0*/ 	.word	0x000095d0


	//   ....[37]....
        /*02b4*/ 	.word	0x000095e0


	//   ....[38]....
        /*02b8*/ 	.word	0x000095f0


	//   ....[39]....
        /*02bc*/ 	.word	0x00009600


	//   ....[40]....
        /*02c0*/ 	.word	0x00009610


	//   ....[41]....
        /*02c4*/ 	.word	0x00009830


	//   ....[42]....
        /*02c8*/ 	.word	0x00009840


	//   ....[43]....
        /*02cc*/ 	.word	0x000099c0


	//   ....[44]....
        /*02d0*/ 	.word	0x000099f0


	//   ....[45]....
        /*02d4*/ 	.word	0x00009b40


	//   ....[46]....
        /*02d8*/ 	.word	0x00009b70


	//   ....[47]....
        /*02dc*/ 	.word	0x00009cc0


	//   ....[48]....
        /*02e0*/ 	.word	0x00009ce0


	//   ....[49]....
        /*02e4*/ 	.word	0x0000a4e0


	//   ....[50]....
        /*02e8*/ 	.word	0x0000a500


	//   ....[51]....
        /*02ec*/ 	.word	0x0000a650


	//   ....[52]....
        /*02f0*/ 	.word	0x0000a680


	//   ....[53]....
        /*02f4*/ 	.word	0x0000a7b0


	//   ....[54]....
        /*02f8*/ 	.word	0x0000a7e0


	//   ....[55]....
        /*02fc*/ 	.word	0x0000a910


	//   ....[56]....
        /*0300*/ 	.word	0x0000a930


	//----- nvinfo : EIATTR_EXIT_INSTR_OFFSETS
	.align		4
.L_98:
        /*0304*/ 	.byte	0x04, 0x1c
        /*0306*/ 	.short	(.L_100 - .L_99)


	//   ....[0]....
.L_99:
        /*0308*/ 	.word	0x00000350


	//   ....[1]....
        /*030c*/ 	.word	0x00009cf0


	//   ....[2]....
        /*0310*/ 	.word	0x00009dc0


	//   ....[3]....
        /*0314*/ 	.word	0x00009e20


	//   ....[4]....
        /*0318*/ 	.word	0x0000a940


	//   ....[5]....
        /*031c*/ 	.word	0x0000a9f0


	//   ....[6]....
        /*0320*/ 	.word	0x0000aa50


	//----- nvinfo : EIATTR_CTAIDZ_USED
	.align		4
.L_100:
        /*0324*/ 	.byte	0x01, 0x04
	.zero		2


	//----- nvinfo : EIATTR_MAX_THREADS
	.align		4
        /*0328*/ 	.byte	0x04, 0x05
        /*032a*/ 	.short	(.L_102 - .L_101)
.L_101:
        /*032c*/ 	.word	0x00000080
        /*0330*/ 	.word	0x00000001
        /*0334*/ 	.word	0x00000001


	//----- nvinfo : EIATTR_CRS_STACK_SIZE
	.align		4
.L_102:
        /*0338*/ 	.byte	0x04, 0x1e
        /*033a*/ 	.short	(.L_104 - .L_103)
.L_103:
        /*033c*/ 	.word	0x00000000
.L_104:


//--------------------- .nv.info._ZN7cutlass13device_kernelIN5flash19enable_sm80_to_sm89INS1_16FlashAttnFwdSm80INS1_25CollectiveMainloopFwdSm80ILi4ELi1ELb0EN4cute5tupleIJNS5_1CILi128EEENS7_ILi64EEENS7_ILi96EEEEEELi96ENS_6half_tEfNS_4arch4Sm80ELb0ELb0ELb0ELb1ELb0ELb1ELb1ELb0EEENS1_21CollectiveEpilogueFwdINS6_IJS8_SA_S9_EEENS6_IJNS7_ILi1EEESI_SI_EEESC_SE_Li128ELb1ELb1ELb0ELb0EEENS1_19SingleTileSchedulerILb1ELb0ELb1ELi128EEEEEEEEEvNT_6ParamsE --------------------------
	.section	.nv.info._ZN7cutlass13device_kernelIN5flash19enable_sm80_to_sm89INS1_16FlashAttnFwdSm80INS1_25CollectiveMainloopFwdSm80ILi4ELi1ELb0EN4cute5tupleIJNS5_1CILi128EEENS7_ILi64EEENS7_ILi96EEEEEELi96ENS_6half_tEfNS_4arch4Sm80ELb0ELb0ELb0ELb1ELb0ELb1ELb1ELb0EEENS1_21CollectiveEpilogueFwdINS6_IJS8_SA_S9_EEENS6_IJNS7_ILi1EEESI_SI_EEESC_SE_Li128ELb1ELb1ELb0ELb0EEENS1_19SingleTileSchedulerILb1ELb0ELb1ELi128EEEEEEEEEvNT_6ParamsE,"",@"SHT_CUDA_INFO"
	.sectionflags	@""
	.align	4


	//----- nvinfo : EIATTR_CUDA_API_VERSION
	.align		4
        /*0000*/ 	.byte	0x04, 0x37
        /*0002*/ 	.short	(.L_106 - .L_105)
.L_105:
        /*0004*/ 	.word	0x00000082


	//----- nvinfo : EIATTR_SW2861232_WAR
	.align		4
.L_106:
        /*0008*/ 	.byte	0x01, 0x35
	.zero		2


	//----- nvinfo : EIATTR_PARAM_CBANK
	.align		4
        /*000c*/ 	.byte	0x04, 0x0a
        /*000e*/ 	.short	(.L_108 - .L_107)
	.align		4
.L_107:
        /*0010*/ 	.word	index@(.nv.constant0._ZN7cutlass13device_kernelIN5flash19enable_sm80_to_sm89INS1_16FlashAttnFwdSm80INS1_25CollectiveMainloopFwdSm80ILi4ELi1ELb0EN4cute5tupleIJNS5_1CILi128EEENS7_ILi64EEENS7_ILi96EEEEEELi96ENS_6half_tEfNS_4arch4Sm80ELb0ELb0ELb0ELb1ELb0ELb1ELb1ELb0EEENS1_21CollectiveEpilogueFwdINS6_IJS8_SA_S9_EEENS6_IJNS7_ILi1EEESI_SI_EEESC_SE_Li128ELb1ELb1ELb0ELb0EEENS1_19SingleTileSchedulerILb1ELb0ELb1ELi128EEEEEEEEEvNT_6ParamsE)
        /*0014*/ 	.short	0x0160
        /*0016*/ 	.short	0x0418


	//----- nvinfo : EIATTR_CBANK_PARAM_SIZE
	.align		4
.L_108:
        /*0018*/ 	.byte	0x03, 0x19
        /*001a*/ 	.short	0x0418


	//----- nvinfo : EIATTR_KPARAM_INFO
	.align		4
        /*001c*/ 	.byte	0x04, 0x17
        /*001e*/ 	.short	(.L_110 - .L_109)
.L_109:
        /*0020*/ 	.word	0x00000000
        /*0024*/ 	.short	0x0000
        /*0026*/ 	.short	0x0000
        /*0028*/ 	.byte	0x00, 0xf0, 0x61, 0x10


	//----- nvinfo : EIATTR_MAXREG_COUNT
	.align		4
.L_110:
        /*002c*/ 	.byte	0x03, 0x1b
        /*002e*/ 	.short	0x00ff


	//----- nvinfo : EIATTR_NUM_BARRIERS
	.align		4
        /*0030*/ 	.byte	0x02, 0x4c
        /*0032*/ 	.byte	0x02
	.zero		1


	//----- nvinfo : EIATTR_ANNOTATIONS
	.align		4
        /*0034*/ 	.byte	0x04, 0x55
        /*0036*/ 	.short	(.L_112 - .L_111)


	//   ....[0]....
.L_111:
        /* <DEDUP_REMOVED lines=18> */


	//----- nvinfo : EIATTR_MERCURY_ISA_VERSION
	.align		4
.L_112:
        /*0140*/ 	.byte	0x03, 0x5f
        /*0142*/ 	.short	0x0000


	//----- nvinfo : EIATTR_COOP_GROUP_MASK_REGIDS
	.align		4
        /*0144*/ 	.byte	0x04, 0x29
        /*0146*/ 	.short	(.L_114 - .L_113)


	//   ....[0]....
.L_113:
        /*0148*/ 	.word	0xffffffff


	//   ....[1]....
        /*014c*/ 	.word	0xffffffff


	//   ....[2]....
        /*0150*/ 	.word	0xffffffff


	//   ....[3]....
        /*0154*/ 	.word	0xffffffff


	//   ....[4]....
        /*0158*/ 	.word	0xffffffff


	//   ....[5]....
        /*015c*/ 	.word	0xffffffff


	//   ....[6]....
        /*0160*/ 	.word	0xffffffff


	//   ....[7]....
        /*0164*/ 	.word	0xffffffff


	//   ....[8]....
        /*0168*/ 	.word	0xffffffff


	//   ....[9]....
        /*016c*/ 	.word	0xffffffff


	//   ....[10]....
        /*0170*/ 	.word	0xffffffff


	//   ....[11]....
        /*0174*/ 	.word	0xffffffff


	//   ....[12]....
        /*0178*/ 	.word	0xffffffff


	//   ....[13]....
        /*017c*/ 	.word	0xffffffff


	//   ....[14]....
        /*0180*/ 	.word	0xffffffff


	//   ....[15]....
        /*0184*/ 	.word	0xffffffff


	//   ....[16]....
        /*0188*/ 	.word	0xffffffff


	//   ....[17]....
        /*018c*/ 	.word	0xffffffff


	//   ....[18]....
        /*0190*/ 	.word	0xffffffff


	//   ....[19]....
        /*0194*/ 	.word	0xffffffff


	//   ....[20]....
        /*0198*/ 	.word	0xffffffff


	//   ....[21]....
        /*019c*/ 	.word	0xffffffff


	//   ....[22]....
        /*01a0*/ 	.word	0xffffffff


	//   ....[23]....
        /*01a4*/ 	.word	0xffffffff


	//   ....[24]....
        /*01a8*/ 	.word	0xffffffff


	//   ....[25]....
        /*01ac*/ 	.word	0xffffffff


	//   ....[26]....
        /*01b0*/ 	.word	0xffffffff


	//   ....[27]....
        /*01b4*/ 	.word	0xffffffff


	//   ....[28]....
        /*01b8*/ 	.word	0xffffffff


	//   ....[29]....
        /*01bc*/ 	.word	0xffffffff


	//   ....[30]....
        /*01c0*/ 	.word	0xffffffff


	//   ....[31]....
        /*01c4*/ 	.word	0xffffffff


	//   ....[32]....
        /*01c8*/ 	.word	0xffffffff


	//   ....[33]....
        /*01cc*/ 	.word	0xffffffff


	//   ....[34]....
        /*01d0*/ 	.word	0xffffffff


	//   ....[35]....
        /*01d4*/ 	.word	0xffffffff


	//   ....[36]....
        /*01d8*/ 	.word	0xffffffff


	//   ....[37]....
        /*01dc*/ 	.word	0xffffffff


	//   ....[38]....
        /*01e0*/ 	.word	0xffffffff


	//   ....[39]....
        /*01e4*/ 	.word	0xffffffff


	//   ....[40]....
        /*01e8*/ 	.word	0xffffffff


	//   ....[41]....
        /*01ec*/ 	.word	0xffffffff


	//   ....[42]....
        /*01f0*/ 	.word	0xffffffff


	//   ....[43]....
        /*01f4*/ 	.word	0xffffffff


	//   ....[44]....
        /*01f8*/ 	.word	0xffffffff


	//   ....[45]....
        /*01fc*/ 	.word	0xffffffff


	//   ....[46]....
        /*0200*/ 	.word	0xffffffff


	//   ....[47]....
        /*0204*/ 	.word	0xffffffff


	//   ....[48]....
        /*0208*/ 	.word	0xffffffff


	//   ....[49]....
        /*020c*/ 	.word	0xffffffff


	//   ....[50]....
        /*0210*/ 	.word	0xffffffff


	//   ....[51]....
        /*0214*/ 	.word	0xffffffff


	//   ....[52]....
        /*0218*/ 	.word	0xffffffff


	//   ....[53]....
        /*021c*/ 	.word	0xffffffff


	//   ....[54]....
        /*0220*/ 	.word	0xffffffff


	//   ....[55]....
        /*0224*/ 	.word	0xffffffff


	//   ....[56]....
        /*0228*/ 	.word	0xffffffff


	//----- nvinfo : EIATTR_COOP_GROUP_INSTR_OFFSETS
	.align		4
.L_114:
        /*022c*/ 	.byte	0x04, 0x28
        /*022e*/ 	.short	(.L_116 - .L_115)


	//   ....[0]....
.L_115:
        /*0230*/ 	.word	0x00000090


	//   ....[1]....
        /*0234*/ 	.word	0x00006830


	//   ....[2]....
        /*0238*/ 	.word	0x00006860


	//   ....[3]....
        /*023c*/ 	.word	0x00006b10


	//   ....[4]....
        /*0240*/ 	.word	0x00006b40


	//   ....[5]....
        /*0244*/ 	.word	0x00006c80


	//   ....[6]....
        /*0248*/ 	.word	0x00006cb0


	//   ....[7]....
        /*024c*/ 	.word	0x00006e10


	//   ....[8]....
        /*0250*/ 	.word	0x00006e40


	//   ....[9]....
        /*0254*/ 	.word	0x0000e120


	//   ....[10]....
        /*0258*/ 	.word	0x0000e280


	//   ....[11]....
        /*025c*/ 	.word	0x0000e2b0


	//   ....[12]....
        /*0260*/ 	.word	0x0000e3e0


	//   ....[13]....
        /*0264*/ 	.word	0x0000e470


	//   ....[14]....
        /*0268*/ 	.word	0x0000e560


	//   ....[15]....
        /*026c*/ 	.word	0x0000e610


	//   ....[16]....
        /*0270*/ 	.word	0x0000e7c0


	//   ....[17]....
        /*0274*/ 	.word	0x00010d90


	//   ....[18]....
        /*0278*/ 	.word	0x00010de0


	//   ....[19]....
        /*027c*/ 	.word	0x00010ea0


	//   ....[20]....
        /*0280*/ 	.word	0x00010ef0


	//   ....[21]....
        /*0284*/ 	.word	0x00010f30


	//   ....[22]....
        /*0288*/ 	.word	0x00011030


	//   ....[23]....
        /*028c*/ 	.word	0x000112a0


	//   ....[24]....
        /*0290*/ 	.word	0x00011400


	//   ....[25]....
        /*0294*/ 	.word	0x00012fb0


	//   ....[26]....
        /*0298*/ 	.word	0x00012fe0


	//   ....[27]....
        /*029c*/ 	.word	0x00013010


	//   ....[28]....
        /*02a0*/ 	.word	0x00013030


	//   ....[29]....
        /*02a4*/ 	.word	0x00013060


	//   ....[30]....
        /*02a8*/ 	.word	0x00013080


	//   ....[31]....
        /*02ac*/ 	.word	0x000130a0


	//   ....[32]....
        /*02b0*/ 	.word	0x000130b0


	//   ....[33]....
        /*02b4*/ 	.word	0x00014780


	//   ....[34]....
        /*02b8*/ 	.word	0x000147b0


	//   ....[35]....
        /*02bc*/ 	.word	0x000147e0


	//   ....[36]....
        /*02c0*/ 	.word	0x00014800


	//   ....[37]....
        /*02c4*/ 	.word	0x00014810


	//   ....[38]....
        /*02c8*/ 	.word	0x00014820


	//   ....[39]....
        /*02cc*/ 	.word	0x00014830


	//   ....[40]....
        /*02d0*/ 	.word	0x00014840


	//   ....[41]....
        /*02d4*/ 	.word	0x00014a60


	//   ....[42]....
        /*02d8*/ 	.word	0x00014a70


	//   ....[43]....
        /*02dc*/ 	.word	0x00014bf0


	//   ....[44]....
        /*02e0*/ 	.word	0x00014c20


	//   ....[45]....
        /*02e4*/ 	.word	0x00014d70


	//   ....[46]....
        /*02e8*/ 	.word	0x00014da0


	//   ....[47]....
        /*02ec*/ 	.word	0x00014ef0


	//   ....[48]....
        /*02f0*/ 	.word	0x00014f10


	//   ....[49]....
        /*02f4*/ 	.word	0x000156d0


	//   ....[50]....
        /*02f8*/ 	.word	0x000156f0


	//   ....[51]....
        /*02fc*/ 	.word	0x00015840


	//   ....[52]....
        /*0300*/ 	.word	0x00015870


	//   ....[53]....
        /*0304*/ 	.word	0x000159a0


	//   ....[54]....
        /*0308*/ 	.word	0x000159d0


	//   ....[55]....
        /*030c*/ 	.word	0x00015b00


	//   ....[56]....
        /*0310*/ 	.word	0x00015b20


	//----- nvinfo : EIATTR_EXIT_INSTR_OFFSETS
	.align		4
.L_116:
        /*0314*/ 	.byte	0x04, 0x1c
        /*0316*/ 	.short	(.L_118 - .L_117)


	//   ....[0]....
.L_117:
        /*0318*/ 	.word	0x00000350


	//   ....[1]....
        /*031c*/ 	.word	0x00014f20


	//   ....[2]....
        /*0320*/ 	.word	0x00014ff0


	//   ....[3]....
        /*0324*/ 	.word	0x00015050


	//   ....[4]....
        /*0328*/ 	.word	0x00015b30


	//   ....[5]....
        /*032c*/ 	.word	0x00015be0


	//   ....[6]....
        /*0330*/ 	.word	0x00015c40


	//----- nvinfo : EIATTR_CTAIDZ_USED
	.align		4
.L_118:
        /*0334*/ 	.byte	0x01, 0x04
	.zero		2


	//----- nvinfo : EIATTR_MAX_THREADS
	.align		4
        /*0338*/ 	.byte	0x04, 0x05
        /*033a*/ 	.short	(.L_120 - .L_119)
.L_119:
        /*033c*/ 	.word	0x00000080
        /*0340*/ 	.word	0x00000001
        /*0344*/ 	.word	0x00000001


	//----- nvinfo : EIATTR_CRS_STACK_SIZE
	.align		4
.L_120:
        /*0348*/ 	.byte	0x04, 0x1e
        /*034a*/ 	.short	(.L_122 - .L_121)
.L_121:
        /*034c*/ 	.word	0x00000000
.L_122:


//--------------------- .nv.info._ZN7cutlass13device_kernelIN5flash19enable_sm80_to_sm89INS1_16FlashAttnFwdSm80INS1_25CollectiveMainloopFwdSm80ILi4ELi1ELb0EN4cute5tupleIJNS5_1CILi128EEENS7_ILi48EEENS7_ILi96EEEEEELi96ENS_6half_tEfNS_4arch4Sm80ELb0ELb1ELb0ELb0ELb0ELb0ELb1ELb0EEENS1_21CollectiveEpilogueFwdINS6_IJS8_SA_S9_EEENS6_IJNS7_ILi1EEESI_SI_EEESC_SE_Li128ELb0ELb1ELb0ELb0EEENS1_19SingleTileSchedulerILb0ELb0ELb1ELi128EEEEEEEEEvNT_6ParamsE --------------------------
	.section	.nv.info._ZN7cutlass13device_kernelIN5flash19enable_sm80_to_sm89INS1_16FlashAttnFwdSm80INS1_25CollectiveMainloopFwdSm80ILi4ELi1ELb0EN4cute5tupleIJNS5_1CILi128EEENS7_ILi48EEENS7_ILi96EEEEEELi96ENS_6half_tEfNS_4arch4Sm80ELb0ELb1ELb0ELb0ELb0ELb0ELb1ELb0EEENS1_21CollectiveEpilogueFwdINS6_IJS8_SA_S9_EEENS6_IJNS7_ILi1EEESI_SI_EEESC_SE_Li128ELb0ELb1ELb0ELb0EEENS1_19SingleTileSchedulerILb0ELb0ELb1ELi128EEEEEEEEEvNT_6ParamsE,"",@"SHT_CUDA_INFO"
	.sectionflags	@""
	.align	4


	//----- nvinfo : EIATTR_CUDA_API_VERSION
	.align		4
        /*0000*/ 	.byte	0x04, 0x37
        /*0002*/ 	.short	(.L_124 - .L_123)
.L_123:
        /*0004*/ 	.word	0x00000082


	//----- nvinfo : EIATTR_SW2861232_WAR
	.align		4
.L_124:
        /*0008*/ 	.byte	0x01, 0x35
	.zero		2


	//----- nvinfo : EIATTR_PARAM_CBANK
	.align		4
        /*000c*/ 	.byte	0x04, 0x0a
        /*000e*/ 	.short	(.L_126 - .L_125)
	.align		4
.L_125:
        /*0010*/ 	.word	index@(.nv.constant0._ZN7cutlass13device_kernelIN5flash19enable_sm80_to_sm89INS1_16FlashAttnFwdSm80INS1_25CollectiveMainloopFwdSm80ILi4ELi1ELb0EN4cute5tupleIJNS5_1CILi128EEENS7_ILi48EEENS7_ILi96EEEEEELi96ENS_6half_tEfNS_4arch4Sm80ELb0ELb1ELb0ELb0ELb0ELb0ELb1ELb0EEENS1_21CollectiveEpilogueFwdINS6_IJS8_SA_S9_EEENS6_IJNS7_ILi1EEESI_SI_EEESC_SE_Li128ELb0ELb1ELb0ELb0EEENS1_19SingleTileSchedulerILb0ELb0ELb1ELi128EEEEEEEEEvNT_6ParamsE)
        /*0014*/ 	.short	0x0160
        /*0016*/ 	.short	0x0418


	//----- nvinfo : EIATTR_CBANK_PARAM_SIZE
	.align		4
.L_126:
        /*0018*/ 	.byte	0x03, 0x19
        /*001a*/ 	.short	0x0418


	//----- nvinfo : EIATTR_KPARAM_INFO
	.align		4
        /*001c*/ 	.byte	0x04, 0x17
        /*001e*/ 	.short	(.L_128 - .L_127)
.L_127:
        /*0020*/ 	.word	0x00000000
        /*0024*/ 	.short	0x0000
        /*0026*/ 	.short	0x0000
        /*0028*/ 	.byte	0x00, 0xf0, 0x61, 0x10


	//----- nvinfo : EIATTR_MAXREG_COUNT
	.align		4
.L_128:
        /*002c*/ 	.byte	0x03, 0x1b
        /*002e*/ 	.short	0x00ff


	//----- nvinfo : EIATTR_NUM_BARRIERS
	.align		4
        /*0030*/ 	.byte	0x02, 0x4c
        /*0032*/ 	.byte	0x02
	.zero		1


	//----- nvinfo : EIATTR_MERCURY_ISA_VERSION
	.align		4
        /*0034*/ 	.byte	0x03, 0x5f
        /*0036*/ 	.short	0x0000


	//----- nvinfo : EIATTR_COOP_GROUP_MASK_REGIDS
	.align		4
        /*0038*/ 	.byte	0x04, 0x29
        /*003a*/ 	.short	(.L_130 - .L_129)


	//   ....[0]....
.L_129:
        /*003c*/ 	.word	0xffffffff


	//   ....[1]....
        /*0040*/ 	.word	0xffffffff


	//   ....[2]....
        /*0044*/ 	.word	0xffffffff


	//   ....[3]....
        /*0048*/ 	.word	0xffffffff


	//   ....[4]....
        /*004c*/ 	.word	0xffffffff


	//   ....[5]....
        /*0050*/ 	.word	0xffffffff


	//   ....[6]....
        /*0054*/ 	.word	0xffffffff


	//   ....[7]....
        /*0058*/ 	.word	0xffffffff


	//   ....[8]....
        /*005c*/ 	.word	0xffffffff


	//   ....[9]....
        /*0060*/ 	.word	0xffffffff


	//   ....[10]....
        /*0064*/ 	.word	0xffffffff


	//   ....[11]....
        /*0068*/ 	.word	0xffffffff


	//   ....[12]....
        /*006c*/ 	.word	0xffffffff


	//   ....[13]....
        /*0070*/ 	.word	0xffffffff


	//   ....[14]....
        /*0074*/ 	.word	0xffffffff


	//   ....[15]....
        /*0078*/ 	.word	0xffffffff


	//   ....[16]....
        /*007c*/ 	.word	0xffffffff


	//   ....[17]....
        /*0080*/ 	.word	0xffffffff


	//   ....[18]....
        /*0084*/ 	.word	0xffffffff


	//   ....[19]....
        /*0088*/ 	.word	0xffffffff


	//   ....[20]....
        /*008c*/ 	.word	0xffffffff


	//   ....[21]....
        /*0090*/ 	.word	0xffffffff


	//   ....[22]....
        /*0094*/ 	.word	0xffffffff


	//   ....[23]....
        /*0098*/ 	.word	0xffffffff


	//   ....[24]....
        /*009c*/ 	.word	0xffffffff


	//   ....[25]....
        /*00a0*/ 	.word	0xffffffff


	//   ....[26]....
        /*00a4*/ 	.word	0xffffffff


	//   ....[27]....
        /*00a8*/ 	.word	0xffffffff


	//   ....[28]....
        /*00ac*/ 	.word	0xffffffff


	//   ....[29]....
        /*00b0*/ 	.word	0xffffffff


	//   ....[30]....
        /*00b4*/ 	.word	0xffffffff


	//   ....[31]....
        /*00b8*/ 	.word	0xffffffff


	//   ....[32]....
        /*00bc*/ 	.word	0xffffffff


	//   ....[33]....
        /*00c0*/ 	.word	0xffffffff


	//   ....[34]....
        /*00c4*/ 	.word	0xffffffff


	//   ....[35]....
        /*00c8*/ 	.word	0xffffffff


	//   ....[36]....
        /*00cc*/ 	.word	0xffffffff


	//   ....[37]....
        /*00d0*/ 	.word	0xffffffff


	//   ....[38]....
        /*00d4*/ 	.word	0xffffffff


	//   ....[39]....
        /*00d8*/ 	.word	0xffffffff


	//   ....[40]....
        /*00dc*/ 	.word	0xffffffff


	//   ....[41]....
        /*00e0*/ 	.word	0xffffffff


	//   ....[42]....
        /*00e4*/ 	.word	0xffffffff


	//   ....[43]....
        /*00e8*/ 	.word	0xffffffff


	//   ....[44]....
        /*00ec*/ 	.word	0xffffffff


	//   ....[45]....
        /*00f0*/ 	.word	0xffffffff


	//   ....[46]....
        /*00f4*/ 	.word	0xffffffff


	//   ....[47]....
        /*00f8*/ 	.word	0xffffffff


	//   ....[48]....
        /*00fc*/ 	.word	0xffffffff


	//   ....[49]....
        /*0100*/ 	.word	0xffffffff


	//   ....[50]....
        /*0104*/ 	.word	0xffffffff


	//   ....[51]....
        /*0108*/ 	.word	0xffffffff


	//   ....[52]....
        /*010c*/ 	.word	0xffffffff


	//   ....[53]....
        /*0110*/ 	.word	0xffffffff


	//   ....[54]....
        /*0114*/ 	.word	0xffffffff


	//   ....[55]....
        /*0118*/ 	.word	0xffffffff


	//   ....[56]....
        /*011c*/ 	.word	0xffffffff


	//   ....[57]....
        /*0120*/ 	.word	0xffffffff


	//   ....[58]....
        /*0124*/ 	.word	0xffffffff


	//   ....[59]....
        /*0128*/ 	.word	0xffffffff


	//   ....[60]....
        /*012c*/ 	.word	0xffffffff


	//   ....[61]....
        /*0130*/ 	.word	0xffffffff


	//   ....[62]....
        /*0134*/ 	.word	0xffffffff


	//   ....[63]....
        /*0138*/ 	.word	0xffffffff


	//   ....[64]....
        /*013c*/ 	.word	0xffffffff


	//   ....[65]....
        /*0140*/ 	.word	0xffffffff


	//   ....[66]....
        /*0144*/ 	.word	0xffffffff


	//   ....[67]....
        /*0148*/ 	.word	0xffffffff


	//   ....[68]....
        /*014c*/ 	.word	0xffffffff


	//   ....[69]....
        /*0150*/ 	.word	0xffffffff


	//   ....[70]....
        /*0154*/ 	.word	0xffffffff


	//   ....[71]....
        /*0158*/ 	.word	0xffffffff


	//   ....[72]....
        /*015c*/ 	.word	0xffffffff


	//   ....[73]....
        /*0160*/ 	.word	0xffffffff


	//   ....[74]....
        /*0164*/ 	.word	0xffffffff


	//   ....[75]....
        /*0168*/ 	.word	0xffffffff


	//   ....[76]....
        /*016c*/ 	.word	0xffffffff


	//   ....[77]....
        /*0170*/ 	.word	0xffffffff


	//   ....[78]....
        /*0174*/ 	.word	0xffffffff


	//   ....[79]....
        /*0178*/ 	.word	0xffffffff


	//   ....[80]....
        /*017c*/ 	.word	0xffffffff


	//   ....[81]....
        /*0180*/ 	.word	0xffffffff


	//   ....[82]....
        /*0184*/ 	.word	0xffffffff


	//   ....[83]....
        /*0188*/ 	.word	0xffffffff


	//----- nvinfo : EIATTR_COOP_GROUP_INSTR_OFFSETS
	.align		4
.L_130:
        /*018c*/ 	.byte	0x04, 0x28
        /*018e*/ 	.short	(.L_132 - .L_131)


	//   ....[0]....
.L_131:
        /*0190*/ 	.word	0x00000d70


	//   ....[1]....
        /*0194*/ 	.word	0x00000db0


	//   ....[2]....
        /*0198*/ 	.word	0x00000de0


	//   ....[3]....
        /*019c*/ 	.word	0x00000e00


	//   ....[4]....
        /*01a0*/ 	.word	0x00000f30


	//   ....[5]....
        /*01a4*/ 	.word	0x00000fc0


	//   ....[6]....
        /*01a8*/ 	.word	0x00001100


	//   ....[7]....
        /*01ac*/ 	.word	0x00001120


	//   ....[8]....
        /*01b0*/ 	.word	0x000026c0


	//   ....[9]....
        /*01b4*/ 	.word	0x000028e0


	//   ....[10]....
        /*01b8*/ 	.word	0x00002e10


	//   ....[11]....
        /*01bc*/ 	.word	0x000035c0


	//   ....[12]....
        /*01c0*/ 	.word	0x00003c30


	//   ....[13]....
        /*01c4*/ 	.word	0x00003d00


	//   ....[14]....
        /*01c8*/ 	.word	0x00003d40


	//   ....[15]....
        /*01cc*/ 	.word	0x00003e30


	//   ....[16]....
        /*01d0*/ 	.word	0x00004160


	//   ....[17]....
        /*01d4*/ 	.word	0x00004330


	//   ....[18]....
        /*01d8*/ 	.word	0x00004350


	//   ....[19]....
        /*01dc*/ 	.word	0x00004420


	//   ....[20]....
        /*01e0*/ 	.word	0x00005f70


	//   ....[21]....
        /*01e4*/ 	.word	0x00006170


	//   ....[22]....
        /*01e8*/ 	.word	0x00006350


	//   ....[23]....
        /*01ec*/ 	.word	0x00006ba0


	//   ....[24]....
        /*01f0*/ 	.word	0x000071d0


	//   ....[25]....
        /*01f4*/ 	.word	0x000072f0


	//   ....[26]....
        /*01f8*/ 	.word	0x000073f0


	//   ....[27]....
        /*01fc*/ 	.word	0x000074d0


	//   ....[28]....
        /*0200*/ 	.word	0x00007530


	//   ....[29]....
        /*0204*/ 	.word	0x00007630


	//   ....[30]....
        /*0208*/ 	.word	0x000077c0


	//   ....[31]....
        /*020c*/ 	.word	0x00007920


	//   ....[32]....
        /*0210*/ 	.word	0x0000a210


	//   ....[33]....
        /*0214*/ 	.word	0x0000a280


	//   ....[34]....
        /*0218*/ 	.word	0x0000a2c0


	//   ....[35]....
        /*021c*/ 	.word	0x0000a310


	//   ....[36]....
        /*0220*/ 	.word	0x0000a340


	//   ....[37]....
        /*0224*/ 	.word	0x0000a370


	//   ....[38]....
        /*0228*/ 	.word	0x0000a520


	//   ....[39]....
        /*022c*/ 	.word	0x0000a650


	//   ....[40]....
        /*0230*/ 	.word	0x0000c9d0


	//   ....[41]....
        /*0234*/ 	.word	0x0000cbc0


	//   ....[42]....
        /*0238*/ 	.word	0x0000cf00


	//   ....[43]....
        /*023c*/ 	.word	0x0000d6c0


	//   ....[44]....
        /*0240*/ 	.word	0x0000def0


	//   ....[45]....
        /*0244*/ 	.word	0x0000df80


	//   ....[46]....
        /*0248*/ 	.word	0x0000e020


	//   ....[47]....
        /*024c*/ 	.word	0x0000e050


	//   ....[48]....
        /*0250*/ 	.word	0x0000e0b0


	//   ....[49]....
        /*0254*/ 	.word	0x0000e290


	//   ....[50]....
        /*0258*/ 	.word	0x0000e3c0


	//   ....[51]....
        /*025c*/ 	.word	0x0000e4e0


	//   ....[52]....
        /*0260*/ 	.word	0x0000fa30


	//   ....[53]....
        /*0264*/ 	.word	0x0000fa60


	//   ....[54]....
        /*0268*/ 	.word	0x0000fa80


	//   ....[55]....
        /*026c*/ 	.word	0x0000fa90


	//   ....[56]....
        /*0270*/ 	.word	0x0000fac0


	//   ....[57]....
        /*0274*/ 	.word	0x0000fae0


	//   ....[58]....
        /*0278*/ 	.word	0x0000fb00


	//   ....[59]....
        /*027c*/ 	.word	0x0000fb10


	//   ....[60]....
        /*0280*/ 	.word	0x000111c0


	//   ....[61]....
        /*0284*/ 	.word	0x000111d0


	//   ....[62]....
        /*0288*/ 	.word	0x00011200


	//   ....[63]....
        /*028c*/ 	.word	0x00011210


	//   ....[64]....
        /*0290*/ 	.word	0x00011230


	//   ....[65]....
        /*0294*/ 	.word	0x00011240


	//   ....[66]....
        /*0298*/ 	.word	0x00011250


	//   ....[67]....
        /*029c*/ 	.word	0x00011260


	//   ....[68]....
        /*02a0*/ 	.word	0x00011290


	//   ....[69]....
        /*02a4*/ 	.word	0x000112b0


	//   ....[70]....
        /*02a8*/ 	.word	0x000114d0


	//   ....[71]....
        /*02ac*/ 	.word	0x00011500


	//   ....[72]....
        /*02b0*/ 	.word	0x00011650


	//   ....[73]....
        /*02b4*/ 	.word	0x00011680


	//   ....[74]....
        /*02b8*/ 	.word	0x000117d0


	//   ....[75]....
        /*02bc*/ 	.word	0x000117f0


	//   ....[76]....
        /*02c0*/ 	.word	0x00011e80


	//   ....[77]....
        /*02c4*/ 	.word	0x00011ea0


	//   ....[78]....
        /*02c8*/ 	.word	0x00011fd0


	//   ....[79]....
        /*02cc*/ 	.word	0x00012000


	//   ....[80]....
        /*02d0*/ 	.word	0x00012130


	//   ....[81]....
        /*02d4*/ 	.word	0x00012160


	//   ....[82]....
        /*02d8*/ 	.word	0x00012290


	//   ....[83]....
        /*02dc*/ 	.word	0x000122b0


	//----- nvinfo : EIATTR_EXIT_INSTR_OFFSETS
	.align		4
.L_132:
        /*02e0*/ 	.byte	0x04, 0x1c
        /*02e2*/ 	.short	(.L_134 - .L_133)


	//   ....[0]....
.L_133:
        /*02e4*/ 	.word	0x00000030


	//   ....[1]....
        /*02e8*/ 	.word	0x00011800


	//   ....[2]....
        /*02ec*/ 	.word	0x000118d0


	//   ....[3]....
        /*02f0*/ 	.word	0x00011930


	//   ....[4]....
        /*02f4*/ 	.word	0x000122c0


	//   ....[5]....
        /*02f8*/ 	.word	0x00012370


	//   ....[6]....
        /*02fc*/ 	.word	0x000123d0


	//----- nvinfo : EIATTR_CTAIDZ_USED
	.align		4
.L_134:
        /*0300*/ 	.byte	0x01, 0x04
	.zero		2


	//----- nvinfo : EIATTR_MAX_THREADS
	.align		4
        /*0304*/ 	.byte	0x04, 0x05
        /*0306*/ 	.short	(.L_136 - .L_135)
.L_135:
        /*0308*/ 	.word	0x00000080
        /*030c*/ 	.word	0x00000001
        /*0310*/ 	.word	0x00000001


	//----- nvinfo : EIATTR_CRS_STACK_SIZE
	.align		4
.L_136:
        /*0314*/ 	.byte	0x04, 0x1e
        /*0316*/ 	.short	(.L_138 - .L_137)
.L_137:
        /*0318*/ 	.word	0x00000000
.L_138:


//--------------------- .nv.info._ZN7cutlass13device_kernelIN5flash19enable_sm80_to_sm89INS1_16FlashAttnFwdSm80INS1_25CollectiveMainloopFwdSm80ILi4ELi1ELb0EN4cute5tupleIJNS5_1CILi128EEENS7_ILi48EEENS7_ILi96EEEEEELi96ENS_6half_tEfNS_4arch4Sm80ELb0ELb1ELb0ELb1ELb0ELb0ELb1ELb0EEENS1_21CollectiveEpilogueFwdINS6_IJS8_SA_S9_EEENS6_IJNS7_ILi1EEESI_SI_EEESC_SE_Li128ELb1ELb1ELb0ELb0EEENS1_19SingleTileSchedulerILb1ELb0ELb1ELi128EEEEEEEEEvNT_6ParamsE --------------------------
	.section	.nv.info._ZN7cutlass13device_kernelIN5flash19enable_sm80_to_sm89INS1_16FlashAttnFwdSm80INS1_25CollectiveMainloopFwdSm80ILi4ELi1ELb0EN4cute5tupleIJNS5_1CILi128EEENS7_ILi48EEENS7_ILi96EEEEEELi96ENS_6half_tEfNS_4arch4Sm80ELb0ELb1ELb0ELb1ELb0ELb0ELb1ELb0EEENS1_21CollectiveEpilogueFwdINS6_IJS8_SA_S9_EEENS6_IJNS7_ILi1EEESI_SI_EEESC_SE_Li128ELb1ELb1ELb0ELb0EEENS1_19SingleTileSchedulerILb1ELb0ELb1ELi128EEEEEEEEEvNT_6ParamsE,"",@"SHT_CUDA_INFO"
	.sectionflags	@""
	.align	4


	//----- nvinfo : EIATTR_CUDA_API_VERSION
	.align		4
        /*0000*/ 	.byte	0x04, 0x37
        /*0002*/ 	.short	(.L_140 - .L_139)
.L_139:
        /*0004*/ 	.word	0x00000082


	//----- nvinfo : EIATTR_SW2861232_WAR
	.align		4
.L_140:
        /*0008*/ 	.byte	0x01, 0x35
	.zero		2


	//----- nvinfo : EIATTR_PARAM_CBANK
	.align		4
        /*000c*/ 	.byte	0x04, 0x0a
        /*000e*/ 	.short	(.L_142 - .L_141)
	.align		4
.L_141:
        /*0010*/ 	.word	index@(.nv.constant0._ZN7cutlass13device_kernelIN5flash19enable_sm80_to_sm89INS1_16FlashAttnFwdSm80INS1_25CollectiveMainloopFwdSm80ILi4ELi1ELb0EN4cute5tupleIJNS5_1CILi128EEENS7_ILi48EEENS7_ILi96EEEEEELi96ENS_6half_tEfNS_4arch4Sm80ELb0ELb1ELb0ELb1ELb0ELb0ELb1ELb0EEENS1_21CollectiveEpilogueFwdINS6_IJS8_SA_S9_EEENS6_IJNS7_ILi1EEESI_SI_EEESC_SE_Li128ELb1ELb1ELb0ELb0EEENS1_19SingleTileSchedulerILb1ELb0ELb1ELi128EEEEEEEEEvNT_6ParamsE)
        /*0014*/ 	.short	0x0160
        /*0016*/ 	.short	0x0418


	//----- nvinfo : EIATTR_CBANK_PARAM_SIZE
	.align		4
.L_142:
        /*0018*/ 	.byte	0x03, 0x19
        /*001a*/ 	.short	0x0418


	//----- nvinfo : EIATTR_KPARAM_INFO
	.align		4
        /*001c*/ 	.byte	0x04, 0x17
        /*001e*/ 	.short	(.L_144 - .L_143)
.L_143:
        /*0020*/ 	.word	0x00000000
        /*0024*/ 	.short	0x0000
        /*0026*/ 	.short	0x0000
        /*0028*/ 	.byte	0x00, 0xf0, 0x61, 0x10


	//----- nvinfo : EIATTR_MAXREG_COUNT
	.align		4
.L_144:
        /*002c*/ 	.byte	0x03, 0x1b
        /*002e*/ 	.short	0x00ff


	//----- nvinfo : EIATTR_NUM_BARRIERS
	.align		4
        /*0030*/ 	.byte	0x02, 0x4c
        /*0032*/ 	.byte	0x02
	.zero		1


	//----- nvinfo : EIATTR_MERCURY_ISA_VERSION
	.align		4
        /*0034*/ 	.byte	0x03, 0x5f
        /*0036*/ 	.short	0x0000


	//----- nvinfo : EIATTR_COOP_GROUP_MASK_REGIDS
	.align		4
        /*0038*/ 	.byte	0x04, 0x29
        /*003a*/ 	.short	(.L_146 - .L_145)


	//   ....[0]....
.L_145:
        /*003c*/ 	.word	0xffffffff


	//   ....[1]....
        /*0040*/ 	.word	0xffffffff


	//   ....[2]....
        /*0044*/ 	.word	0xffffffff


	//   ....[3]....
        /*0048*/ 	.word	0xffffffff


	//   ....[4]....
        /*004c*/ 	.word	0xffffffff


	//   ....[5]....
        /*0050*/ 	.word	0xffffffff


	//   ....[6]....
        /*0054*/ 	.word	0xffffffff


	//   ....[7]....
        /*0058*/ 	.word	0xffffffff


	//   ....[8]....
        /*005c*/ 	.word	0xffffffff


	//   ....[9]....
        /*0060*/ 	.word	0xffffffff


	//   ....[10]....
        /*0064*/ 	.word	0xffffffff


	//   ....[11]....
        /*0068*/ 	.word	0xffffffff


	//   ....[12]....
        /*006c*/ 	.word	0xffffffff


	//   ....[13]....
        /*0070*/ 	.word	0xffffffff


	//   ....[14]....
        /*0074*/ 	.word	0xffffffff


	//   ....[15]....
        /*0078*/ 	.word	0xffffffff


	//   ....[16]....
        /*007c*/ 	.word	0xffffffff


	//   ....[17]....
        /*0080*/ 	.word	0xffffffff


	//   ....[18]....
        /*0084*/ 	.word	0xffffffff


	//   ....[19]....
        /*0088*/ 	.word	0xffffffff


	//   ....[20]....
        /*008c*/ 	.word	0xffffffff


	//   ....[21]....
        /*0090*/ 	.word	0xffffffff


	//   ....[22]....
        /*0094*/ 	.word	0xffffffff


	//   ....[23]....
        /*0098*/ 	.word	0xffffffff


	//   ....[24]....
        /*009c*/ 	.word	0xffffffff


	//   ....[25]....
        /*00a0*/ 	.word	0xffffffff


	//   ....[26]....
        /*00a4*/ 	.word	0xffffffff


	//   ....[27]....
        /*00a8*/ 	.word	0xffffffff


	//   ....[28]....
        /*00ac*/ 	.word	0xffffffff


	//   ....[29]....
        /*00b0*/ 	.word	0xffffffff


	//   ....[30]....
        /*00b4*/ 	.word	0xffffffff


	//   ....[31]....
        /*00b8*/ 	.word	0xffffffff


	//   ....[32]....
        /*00bc*/ 	.word	0xffffffff


	//   ....[33]....
        /*00c0*/ 	.word	0xffffffff


	//   ....[34]....
        /*00c4*/ 	.word	0xffffffff


	//   ....[35]....
        /*00c8*/ 	.word	0xffffffff


	//   ....[36]....
        /*00cc*/ 	.word	0xffffffff


	//   ....[37]....
        /*00d0*/ 	.word	0xffffffff


	//   ....[38]....
        /*00d4*/ 	.word	0xffffffff


	//   ....[39]....
        /*00d8*/ 	.word	0xffffffff


	//   ....[40]....
        /*00dc*/ 	.word	0xffffffff


	//   ....[41]....
        /*00e0*/ 	.word	0xffffffff


	//   ....[42]....
        /*00e4*/ 	.word	0xffffffff


	//   ....[43]....
        /*00e8*/ 	.word	0xffffffff


	//   ....[44]....
        /*00ec*/ 	.word	0xffffffff


	//   ....[45]....
        /*00f0*/ 	.word	0xffffffff


	//   ....[46]....
        /*00f4*/ 	.word	0xffffffff


	//   ....[47]....
        /*00f8*/ 	.word	0xffffffff


	//   ....[48]....
        /*00fc*/ 	.word	0xffffffff


	//   ....[49]....
        /*0100*/ 	.word	0xffffffff


	//   ....[50]....
        /*0104*/ 	.word	0xffffffff


	//   ....[51]....
        /*0108*/ 	.word	0xffffffff


	//   ....[52]....
        /*010c*/ 	.word	0xffffffff


	//   ....[53]....
        /*0110*/ 	.word	0xffffffff


	//   ....[54]....
        /*0114*/ 	.word	0xffffffff


	//   ....[55]....
        /*0118*/ 	.word	0xffffffff


	//   ....[56]....
        /*011c*/ 	.word	0xffffffff


	//   ....[57]....
        /*0120*/ 	.word	0xffffffff


	//   ....[58]....
        /*0124*/ 	.word	0xffffffff


	//   ....[59]....
        /*0128*/ 	.word	0xffffffff


	//   ....[60]....
        /*012c*/ 	.word	0xffffffff


	//   ....[61]....
        /*0130*/ 	.word	0xffffffff


	//   ....[62]....
        /*0134*/ 	.word	0xffffffff


	//   ....[63]....
        /*0138*/ 	.word	0xffffffff


	//   ....[64]....
        /*013c*/ 	.word	0xffffffff


	//   ....[65]....
        /*0140*/ 	.word	0xffffffff


	//   ....[66]....
        /*0144*/ 	.word	0xffffffff


	//   ....[67]....
        /*0148*/ 	.word	0xffffffff


	//   ....[68]....
        /*014c*/ 	.word	0xffffffff


	//   ....[69]....
        /*0150*/ 	.word	0xffffffff


	//   ....[70]....
        /*0154*/ 	.word	0xffffffff


	//   ....[71]....
        /*0158*/ 	.word	0xffffffff


	//   ....[72]....
        /*015c*/ 	.word	0xffffffff


	//   ....[73]....
        /*0160*/ 	.word	0xffffffff


	//   ....[74]....
        /*0164*/ 	.word	0xffffffff


	//   ....[75]....
        /*0168*/ 	.word	0xffffffff


	//   ....[76]....
        /*016c*/ 	.word	0xffffffff


	//   ....[77]....
        /*0170*/ 	.word	0xffffffff


	//   ....[78]....
        /*0174*/ 	.word	0xffffffff


	//   ....[79]....
        /*0178*/ 	.word	0xffffffff


	//   ....[80]....
        /*017c*/ 	.word	0xffffffff


	//   ....[81]....
        /*0180*/ 	.word	0xffffffff


	//   ....[82]....
        /*0184*/ 	.word	0xffffffff


	//   ....[83]....
        /*0188*/ 	.word	0xffffffff


	//   ....[84]....
        /*018c*/ 	.word	0xffffffff


	//----- nvinfo : EIATTR_COOP_GROUP_INSTR_OFFSETS
	.align		4
.L_146:
        /*0190*/ 	.byte	0x04, 0x28
        /*0192*/ 	.short	(.L_148 - .L_147)


	//   ....[0]....
.L_147:
        /*0194*/ 	.word	0x00000080


	//   ....[1]....
        /*0198*/ 	.word	0x000014c0


	//   ....[2]....
        /*019c*/ 	.word	0x000014e0


	//   ....[3]....
        /*01a0*/ 	.word	0x00001630


	//   ....[4]....
        /*01a4*/ 	.word	0x00001660


	//   ....[5]....
        /*01a8*/ 	.word	0x000017a0


	//   ....[6]....
        /*01ac*/ 	.word	0x000017d0


	//   ....[7]....
        /*01b0*/ 	.word	0x00001910


	//   ....[8]....
        /*01b4*/ 	.word	0x00001950


	//   ....[9]....
        /*01b8*/ 	.word	0x00002ce0


	//   ....[10]....
        /*01bc*/ 	.word	0x00002ef0


	//   ....[11]....
        /*01c0*/ 	.word	0x00003240


	//   ....[12]....
        /*01c4*/ 	.word	0x00003a30


	//   ....[13]....
        /*01c8*/ 	.word	0x00003ff0


	//   ....[14]....
        /*01cc*/ 	.word	0x000040f0


	//   ....[15]....
        /*01d0*/ 	.word	0x00004260


	//   ....[16]....
        /*01d4*/ 	.word	0x00004330


	//   ....[17]....
        /*01d8*/ 	.word	0x000043d0


	//   ....[18]....
        /*01dc*/ 	.word	0x00004610


	//   ....[19]....
        /*01e0*/ 	.word	0x00004670


	//   ....[20]....
        /*01e4*/ 	.word	0x00004760


	//   ....[21]....
        /*01e8*/ 	.word	0x000063c0


	//   ....[22]....
        /*01ec*/ 	.word	0x00006580


	//   ....[23]....
        /*01f0*/ 	.word	0x00006740


	//   ....[24]....
        /*01f4*/ 	.word	0x00006d60


	//   ....[25]....
        /*01f8*/ 	.word	0x00007500


	//   ....[26]....
        /*01fc*/ 	.word	0x00007660


	//   ....[27]....
        /*0200*/ 	.word	0x000076b0


	//   ....[28]....
        /*0204*/ 	.word	0x000077f0


	//   ....[29]....
        /*0208*/ 	.word	0x00007840


	//   ....[30]....
        /*020c*/ 	.word	0x000079d0


	//   ....[31]....
        /*0210*/ 	.word	0x00007b10


	//   ....[32]....
        /*0214*/ 	.word	0x00007c90


	//   ....[33]....
        /*0218*/ 	.word	0x0000a550


	//   ....[34]....
        /*021c*/ 	.word	0x0000a5c0


	//   ....[35]....
        /*0220*/ 	.word	0x0000a600


	//   ....[36]....
        /*0224*/ 	.word	0x0000a650


	//   ....[37]....
        /*0228*/ 	.word	0x0000a680


	//   ....[38]....
        /*022c*/ 	.word	0x0000a6b0


	//   ....[39]....
        /*0230*/ 	.word	0x0000a860


	//   ....[40]....
        /*0234*/ 	.word	0x0000a990


	//   ....[41]....
        /*0238*/ 	.word	0x0000cd50


	//   ....[42]....
        /*023c*/ 	.word	0x0000cf00


	//   ....[43]....
        /*0240*/ 	.word	0x0000d2d0


	//   ....[44]....
        /*0244*/ 	.word	0x0000d7f0


	//   ....[45]....
        /*0248*/ 	.word	0x0000e040


	//   ....[46]....
        /*024c*/ 	.word	0x0000e090


	//   ....[47]....
        /*0250*/ 	.word	0x0000e190


	//   ....[48]....
        /*0254*/ 	.word	0x0000e260


	//   ....[49]....
        /*0258*/ 	.word	0x0000e2c0


	//   ....[50]....
        /*025c*/ 	.word	0x0000e490


	//   ....[51]....
        /*0260*/ 	.word	0x0000e590


	//   ....[52]....
        /*0264*/ 	.word	0x0000e6b0


	//   ....[53]....
        /*0268*/ 	.word	0x0000fbf0


	//   ....[54]....
        /*026c*/ 	.word	0x0000fc20


	//   ....[55]....
        /*0270*/ 	.word	0x0000fc30


	//   ....[56]....
        /*0274*/ 	.word	0x0000fc40


	//   ....[57]....
        /*0278*/ 	.word	0x0000fc70


	//   ....[58]....
        /*027c*/ 	.word	0x0000fc90


	//   ....[59]....
        /*0280*/ 	.word	0x0000fcb0


	//   ....[60]....
        /*0284*/ 	.word	0x0000fcc0


	//   ....[61]....
        /*0288*/ 	.word	0x000113a0


	//   ....[62]....
        /*028c*/ 	.word	0x000113e0


	//   ....[63]....
        /*0290*/ 	.word	0x00011410


	//   ....[64]....
        /*0294*/ 	.word	0x00011440


	//   ....[65]....
        /*0298*/ 	.word	0x00011480


	//   ....[66]....
        /*029c*/ 	.word	0x000114c0


	//   ....[67]....
        /*02a0*/ 	.word	0x00011500


	//   ....[68]....
        /*02a4*/ 	.word	0x00011540


	//   ....[69]....
        /*02a8*/ 	.word	0x00011690


	//   ....[70]....
        /*02ac*/ 	.word	0x000116a0


	//   ....[71]....
        /*02b0*/ 	.word	0x00011820


	//   ....[72]....
        /*02b4*/ 	.word	0x00011850


	//   ....[73]....
        /*02b8*/ 	.word	0x000119a0


	//   ....[74]....
        /*02bc*/ 	.word	0x000119d0


	//   ....[75]....
        /*02c0*/ 	.word	0x00011b20


	//   ....[76]....
        /*02c4*/ 	.word	0x00011b40


	//   ....[77]....
        /*02c8*/ 	.word	0x00012350


	//   ....[78]....
        /*02cc*/ 	.word	0x00012370


	//   ....[79]....
        /*02d0*/ 	.word	0x000124a0


	//   ....[80]....
        /*02d4*/ 	.word	0x000124d0


	//   ....[81]....
        /*02d8*/ 	.word	0x00012600


	//   ....[82]....
        /*02dc*/ 	.word	0x00012630


	//   ....[83]....
        /*02e0*/ 	.word	0x00012760


	//   ....[84]....
        /*02e4*/ 	.word	0x00012780


	//----- nvinfo : EIATTR_EXIT_INSTR_OFFSETS
	.align		4
.L_148:
        /*02e8*/ 	.byte	0x04, 0x1c
        /*02ea*/ 	.short	(.L_150 - .L_149)


	//   ....[0]....
.L_149:
        /*02ec*/ 	.word	0x00000330


	//   ....[1]....
        /*02f0*/ 	.word	0x00011b50


	//   ....[2]....
        /*02f4*/ 	.word	0x00011c20


	//   ....[3]....
        /*02f8*/ 	.word	0x00011c80


	//   ....[4]....
        /*02fc*/ 	.word	0x00012790


	//   ....[5]....
        /*0300*/ 	.word	0x00012840


	//   ....[6]....
        /*0304*/ 	.word	0x000128a0


	//----- nvinfo : EIATTR_CTAIDZ_USED
	.align		4
.L_150:
        /*0308*/ 	.byte	0x01, 0x04
	.zero		2


	//----- nvinfo : EIATTR_MAX_THREADS
	.align		4
        /*030c*/ 	.byte	0x04, 0x05
        /*030e*/ 	.short	(.L_152 - .L_151)
.L_151:
        /*0310*/ 	.word	0x00000080
        /*0314*/ 	.word	0x00000001
        /*0318*/ 	.word	0x00000001


	//----- nvinfo : EIATTR_CRS_STACK_SIZE
	.align		4
.L_152:
        /*031c*/ 	.byte	0x04, 0x1e
        /*031e*/ 	.short	(.L_154 - .L_153)
.L_153:
        /*0320*/ 	.word	0x00000000
.L_154:


//--------------------- .nv.info._ZN7cutlass13device_kernelIN5flash19enable_sm80_to_sm89INS1_16FlashAttnFwdSm80INS1_25CollectiveMainloopFwdSm80ILi4ELi1ELb0EN4cute5tupleIJNS5_1CILi128EEENS7_ILi48EEENS7_ILi96EEEEEELi96ENS_6half_tEfNS_4arch4Sm80ELb0ELb1ELb0ELb1ELb0ELb1ELb1ELb0EEENS1_21CollectiveEpilogueFwdINS6_IJS8_SA_S9_EEENS6_IJNS7_ILi1EEESI_SI_EEESC_SE_Li128ELb1ELb1ELb0ELb0EEENS1_19SingleTileSchedulerILb1ELb0ELb1ELi128EEEEEEEEEvNT_6ParamsE --------------------------
	.section	.nv.info._ZN7cutlass13device_kernelIN5flash19enable_sm80_to_sm89INS1_16FlashAttnFwdSm80INS1_25CollectiveMainloopFwdSm80ILi4ELi1ELb0EN4cute5tupleIJNS5_1CILi128EEENS7_ILi48EEENS7_ILi96EEEEEELi96ENS_6half_tEfNS_4arch4Sm80ELb0ELb1ELb0ELb1ELb0ELb1ELb1ELb0EEENS1_21CollectiveEpilogueFwdINS6_IJS8_SA_S9_EEENS6_IJNS7_ILi1EEESI_SI_EEESC_SE_Li128ELb1ELb1ELb0ELb0EEENS1_19SingleTileSchedulerILb1ELb0ELb1ELi128EEEEEEEEEvNT_6ParamsE,"",@"SHT_CUDA_INFO"
	.sectionflags	@""
	.align	4


	//----- nvinfo : EIATTR_CUDA_API_VERSION
	.align		4
        /*0000*/ 	.byte	0x04, 0x37
        /*0002*/ 	.short	(.L_156 - .L_155)
.L_155:
        /*0004*/ 	.word	0x00000082


	//----- nvinfo : EIATTR_SW2861232_WAR
	.align		4
.L_156:
        /*0008*/ 	.byte	0x01, 0x35
	.zero		2


	//----- nvinfo : EIATTR_PARAM_CBANK
	.align		4
        /*000c*/ 	.byte	0x04, 0x0a
        /*000e*/ 	.short	(.L_158 - .L_157)
	.align		4
.L_157:
        /*0010*/ 	.word	index@(.nv.constant0._ZN7cutlass13device_kernelIN5flash19enable_sm80_to_sm89INS1_16FlashAttnFwdSm80INS1_25CollectiveMainloopFwdSm80ILi4ELi1ELb0EN4cute5tupleIJNS5_1CILi128EEENS7_ILi48EEENS7_ILi96EEEEEELi96ENS_6half_tEfNS_4arch4Sm80ELb0ELb1ELb0ELb1ELb0ELb1ELb1ELb0EEENS1_21CollectiveEpilogueFwdINS6_IJS8_SA_S9_EEENS6_IJNS7_ILi1EEESI_SI_EEESC_SE_Li128ELb1ELb1ELb0ELb0EEENS1_19SingleTileSchedulerILb1ELb0ELb1ELi128EEEEEEEEEvNT_6ParamsE)
        /*0014*/ 	.short	0x0160
        /*0016*/ 	.short	0x0418


	//----- nvinfo : EIATTR_CBANK_PARAM_SIZE
	.align		4
.L_158:
        /*0018*/ 	.byte	0x03, 0x19
        /*001a*/ 	.short	0x0418


	//----- nvinfo : EIATTR_KPARAM_INFO
	.align		4
        /*001c*/ 	.byte	0x04, 0x17
        /*001e*/ 	.short	(.L_160 - .L_159)
.L_159:
        /*0020*/ 	.word	0x00000000
        /*0024*/ 	.short	0x0000
        /*0026*/ 	.short	0x0000
        /*0028*/ 	.byte	0x00, 0xf0, 0x61, 0x10


	//----- nvinfo : EIATTR_MAXREG_COUNT
	.align		4
.L_160:
        /*002c*/ 	.byte	0x03, 0x1b
        /*002e*/ 	.short	0x00ff


	//----- nvinfo : EIATTR_NUM_BARRIERS
	.align		4
        /*0030*/ 	.byte	0x02, 0x4c
        /*0032*/ 	.byte	0x02
	.zero		1


	//----- nvinfo : EIATTR_MERCURY_ISA_VERSION
	.align		4
        /*0034*/ 	.byte	0x03, 0x5f
        /*0036*/ 	.short	0x0000


	//----- nvinfo : EIATTR_COOP_GROUP_MASK_REGIDS
	.align		4
        /*0038*/ 	.byte	0x04, 0x29
        /*003a*/ 	.short	(.L_162 - .L_161)


	//   ....[0]....
.L_161:
        /*003c*/ 	.word	0xffffffff


	//   ....[1]....
        /*0040*/ 	.word	0xffffffff


	//   ....[2]....
        /*0044*/ 	.word	0xffffffff


	//   ....[3]....
        /*0048*/ 	.word	0xffffffff


	//   ....[4]....
        /*004c*/ 	.word	0xffffffff


	//   ....[5]....
        /*0050*/ 	.word	0xffffffff


	//   ....[6]....
        /*0054*/ 	.word	0xffffffff


	//   ....[7]....
        /*0058*/ 	.word	0xffffffff


	//   ....[8]....
        /*005c*/ 	.word	0xffffffff


	//   ....[9]....
        /*0060*/ 	.word	0xffffffff


	//   ....[10]....
        /*0064*/ 	.word	0xffffffff


	//   ....[11]....
        /*0068*/ 	.word	0xffffffff


	//   ....[12]....
        /*006c*/ 	.word	0xffffffff


	//   ....[13]....
        /*0070*/ 	.word	0xffffffff


	//   ....[14]....
        /*0074*/ 	.word	0xffffffff


	//   ....[15]....
        /*0078*/ 	.word	0xffffffff


	//   ....[16]....
        /*007c*/ 	.word	0xffffffff


	//   ....[17]....
        /*0080*/ 	.word	0xffffffff


	//   ....[18]....
        /*0084*/ 	.word	0xffffffff


	//   ....[19]....
        /*0088*/ 	.word	0xffffffff


	//   ....[20]....
        /*008c*/ 	.word	0xffffffff


	//   ....[21]....
        /*0090*/ 	.word	0xffffffff


	//   ....[22]....
        /*0094*/ 	.word	0xffffffff


	//   ....[23]....
        /*0098*/ 	.word	0xffffffff


	//   ....[24]....
        /*009c*/ 	.word	0xffffffff


	//   ....[25]....
        /*00a0*/ 	.word	0xffffffff


	//   ....[26]....
        /*00a4*/ 	.word	0xffffffff


	//   ....[27]....
        /*00a8*/ 	.word	0xffffffff


	//   ....[28]....
        /*00ac*/ 	.word	0xffffffff


	//   ....[29]....
        /*00b0*/ 	.word	0xffffffff


	//   ....[30]....
        /*00b4*/ 	.word	0xffffffff


	//   ....[31]....
        /*00b8*/ 	.word	0xffffffff


	//   ....[32]....
        /*00bc*/ 	.word	0xffffffff


	//   ....[33]....
        /*00c0*/ 	.word	0xffffffff


	//   ....[34]....
        /*00c4*/ 	.word	0xffffffff


	//   ....[35]....
        /*00c8*/ 	.word	0xffffffff


	//   ....[36]....
        /*00cc*/ 	.word	0xffffffff


	//   ....[37]....
        /*00d0*/ 	.word	0xffffffff


	//   ....[38]....
        /*00d4*/ 	.word	0xffffffff


	//   ....[39]....
        /*00d8*/ 	.word	0xffffffff


	//   ....[40]....
        /*00dc*/ 	.word	0xffffffff


	//   ....[41]....
        /*00e0*/ 	.word	0xffffffff


	//   ....[42]....
        /*00e4*/ 	.word	0xffffffff


	//   ....[43]....
        /*00e8*/ 	.word	0xffffffff


	//   ....[44]....
        /*00ec*/ 	.word	0xffffffff


	//   ....[45]....
        /*00f0*/ 	.word	0xffffffff


	//   ....[46]....
        /*00f4*/ 	.word	0xffffffff


	//   ....[47]....
        /*00f8*/ 	.word	0xffffffff


	//   ....[48]....
        /*00fc*/ 	.word	0xffffffff


	//   ....[49]....
        /*0100*/ 	.word	0xffffffff


	//   ....[50]....
        /*0104*/ 	.word	0xffffffff


	//   ....[51]....
        /*0108*/ 	.word	0xffffffff


	//   ....[52]....
        /*010c*/ 	.word	0xffffffff


	//   ....[53]....
        /*0110*/ 	.word	0xffffffff


	//   ....[54]....
        /*0114*/ 	.word	0xffffffff


	//   ....[55]....
        /*0118*/ 	.word	0xffffffff


	//   ....[56]....
        /*011c*/ 	.word	0xffffffff


	//   ....[57]....
        /*0120*/ 	.word	0xffffffff


	//   ....[58]....
        /*0124*/ 	.word	0xffffffff


	//   ....[59]....
        /*0128*/ 	.word	0xffffffff


	//   ....[60]....
        /*012c*/ 	.word	0xffffffff


	//   ....[61]....
        /*0130*/ 	.word	0xffffffff


	//   ....[62]....
        /*0134*/ 	.word	0xffffffff


	//   ....[63]....
        /*0138*/ 	.word	0xffffffff


	//   ....[64]....
        /*013c*/ 	.word	0xffffffff


	//   ....[65]....
        /*0140*/ 	.word	0xffffffff


	//   ....[66]....
        /*0144*/ 	.word	0xffffffff


	//   ....[67]....
        /*0148*/ 	.word	0xffffffff


	//   ....[68]....
        /*014c*/ 	.word	0xffffffff


	//   ....[69]....
        /*0150*/ 	.word	0xffffffff


	//   ....[70]....
        /*0154*/ 	.word	0xffffffff


	//   ....[71]....
        /*0158*/ 	.word	0xffffffff


	//   ....[72]....
        /*015c*/ 	.word	0xffffffff


	//   ....[73]....
        /*0160*/ 	.word	0xffffffff


	//   ....[74]....
        /*0164*/ 	.word	0xffffffff


	//   ....[75]....
        /*0168*/ 	.word	0xffffffff


	//   ....[76]....
        /*016c*/ 	.word	0xffffffff


	//   ....[77]....
        /*0170*/ 	.word	0xffffffff


	//   ....[78]....
        /*0174*/ 	.word	0xffffffff


	//   ....[79]....
        /*0178*/ 	.word	0xffffffff


	//   ....[80]....
        /*017c*/ 	.word	0xffffffff


	//   ....[81]....
        /*0180*/ 	.word	0xffffffff


	//   ....[82]....
        /*0184*/ 	.word	0xffffffff


	//   ....[83]....
        /*0188*/ 	.word	0xffffffff


	//   ....[84]....
        /*018c*/ 	.word	0xffffffff


	//   ....[85]....
        /*0190*/ 	.word	0xffffffff


	//   ....[86]....
        /*0194*/ 	.word	0xffffffff


	//   ....[87]....
        /*0198*/ 	.word	0xffffffff


	//   ....[88]....
        /*019c*/ 	.word	0xffffffff


	//   ....[89]....
        /*01a0*/ 	.word	0xffffffff


	//   ....[90]....
        /*01a4*/ 	.word	0xffffffff


	//   ....[91]....
        /*01a8*/ 	.word	0xffffffff


	//   ....[92]....
        /*01ac*/ 	.word	0xffffffff


	//   ....[93]....
        /*01b0*/ 	.word	0xffffffff


	//   ....[94]....
        /*01b4*/ 	.word	0xffffffff


	//   ....[95]....
        /*01b8*/ 	.word	0xffffffff


	//   ....[96]....
        /*01bc*/ 	.word	0xffffffff


	//   ....[97]....
        /*01c0*/ 	.word	0xffffffff


	//   ....[98]....
        /*01c4*/ 	.word	0xffffffff


	//   ....[99]....
        /*01c8*/ 	.word	0xffffffff


	//   ....[100]....
        /*01cc*/ 	.word	0xffffffff


	//----- nvinfo : EIATTR_COOP_GROUP_INSTR_OFFSETS
	.align		4
.L_162:
        /*01d0*/ 	.byte	0x04, 0x28
        /*01d2*/ 	.short	(.L_164 - .L_163)


	//   ....[0]....
.L_163:
        /*01d4*/ 	.word	0x00000080


	//   ....[1]....
        /*01d8*/ 	.word	0x00006d20


	//   ....[2]....
        /*01dc*/ 	.word	0x00006de0


	//   ....[3]....
        /*01e0*/ 	.word	0x00006fc0


	//   ....[4]....
        /*01e4*/ 	.word	0x00006ff0


	//   ....[5]....
        /*01e8*/ 	.word	0x00007130


	//   ....[6]....
        /*01ec*/ 	.word	0x00007160


	//   ....[7]....
        /*01f0*/ 	.word	0x00007290


	//   ....[8]....
        /*01f4*/ 	.word	0x000072d0


	//   ....[9]....
        /*01f8*/ 	.word	0x00007a20


	//   ....[10]....
        /*01fc*/ 	.word	0x00007a60


	//   ....[11]....
        /*0200*/ 	.word	0x00007a80


	//   ....[12]....
        /*0204*/ 	.word	0x00007a90


	//   ....[13]....
        /*0208*/ 	.word	0x00007ec0


	//   ....[14]....
        /*020c*/ 	.word	0x00007f00


	//   ....[15]....
        /*0210*/ 	.word	0x00008120


	//   ....[16]....
        /*0214*/ 	.word	0x00008160


	//   ....[17]....
        /*0218*/ 	.word	0x0000af60


	//   ....[18]....
        /*021c*/ 	.word	0x0000afa0


	//   ....[19]....
        /*0220*/ 	.word	0x0000afd0


	//   ....[20]....
        /*0224*/ 	.word	0x0000afe0


	//   ....[21]....
        /*0228*/ 	.word	0x0000b260


	//   ....[22]....
        /*022c*/ 	.word	0x0000b2a0


	//   ....[23]....
        /*0230*/ 	.word	0x0000b4c0


	//   ....[24]....
        /*0234*/ 	.word	0x0000b510


	//   ....[25]....
        /*0238*/ 	.word	0x0000f750


	//   ....[26]....
        /*023c*/ 	.word	0x0000f900


	//   ....[27]....
        /*0240*/ 	.word	0x0000fde0


	//   ....[28]....
        /*0244*/ 	.word	0x0000ffa0


	//   ....[29]....
        /*0248*/ 	.word	0x00010ad0


	//   ....[30]....
        /*024c*/ 	.word	0x00010bc0


	//   ....[31]....
        /*0250*/ 	.word	0x00010be0


	//   ....[32]....
        /*0254*/ 	.word	0x00010d80


	//   ....[33]....
        /*0258*/ 	.word	0x00010e00


	//   ....[34]....
        /*025c*/ 	.word	0x00010ef0


	//   ....[35]....
        /*0260*/ 	.word	0x000110f0


	//   ....[36]....
        /*0264*/ 	.word	0x00011280


	//   ....[37]....
        /*0268*/ 	.word	0x00012dd0


	//   ....[38]....
        /*026c*/ 	.word	0x00012f90


	//   ....[39]....
        /*0270*/ 	.word	0x00013150


	//   ....[40]....
        /*0274*/ 	.word	0x00013800


	//   ....[41]....
        /*0278*/ 	.word	0x00013fc0


	//   ....[42]....
        /*027c*/ 	.word	0x000140f0


	//   ....[43]....
        /*0280*/ 	.word	0x00014140


	//   ....[44]....
        /*0284*/ 	.word	0x00014250


	//   ....[45]....
        /*0288*/ 	.word	0x000142b0


	//   ....[46]....
        /*028c*/ 	.word	0x00014400


	//   ....[47]....
        /*0290*/ 	.word	0x000145e0


	//   ....[48]....
        /*0294*/ 	.word	0x00014730


	//   ....[49]....
        /*0298*/ 	.word	0x00016fc0


	//   ....[50]....
        /*029c*/ 	.word	0x00017040


	//   ....[51]....
        /*02a0*/ 	.word	0x00017060


	//   ....[52]....
        /*02a4*/ 	.word	0x000170b0


	//   ....[53]....
        /*02a8*/ 	.word	0x000170e0


	//   ....[54]....
        /*02ac*/ 	.word	0x00017110


	//   ....[55]....
        /*02b0*/ 	.word	0x00017290


	//   ....[56]....
        /*02b4*/ 	.word	0x000173c0


	//   ....[57]....
        /*02b8*/ 	.word	0x000197b0


	//   ....[58]....
        /*02bc*/ 	.word	0x00019960


	//   ....[59]....
        /*02c0*/ 	.word	0x00019da0


	//   ....[60]....
        /*02c4*/ 	.word	0x0001a280


	//   ....[61]....
        /*02c8*/ 	.word	0x0001a9b0


	//   ....[62]....
        /*02cc*/ 	.word	0x0001aaf0


	//   ....[63]....
        /*02d0*/ 	.word	0x0001ab70


	//   ....[64]....
        /*02d4*/ 	.word	0x0001ace0


	//   ....[65]....
        /*02d8*/ 	.word	0x0001ad50


	//   ....[66]....
        /*02dc*/ 	.word	0x0001ae70


	//   ....[67]....
        /*02e0*/ 	.word	0x0001b010


	//   ....[68]....
        /*02e4*/ 	.word	0x0001b150


	//   ....[69]....
        /*02e8*/ 	.word	0x0001c650


	//   ....[70]....
        /*02ec*/ 	.word	0x0001c680


	//   ....[71]....
        /*02f0*/ 	.word	0x0001c6b0


	//   ....[72]....
        /*02f4*/ 	.word	0x0001c6c0


	//   ....[73]....
        /*02f8*/ 	.word	0x0001c6f0


	//   ....[74]....
        /*02fc*/ 	.word	0x0001c710


	//   ....[75]....
        /*0300*/ 	.word	0x0001c730


	//   ....[76]....
        /*0304*/ 	.word	0x0001c740


	//   ....[77]....
        /*0308*/ 	.word	0x0001ddf0


	//   ....[78]....
        /*030c*/ 	.word	0x0001de30


	//   ....[79]....
        /*0310*/ 	.word	0x0001de60


	//   ....[80]....
        /*0314*/ 	.word	0x0001dea0


	//   ....[81]....
        /*0318*/ 	.word	0x0001ded0


	//   ....[82]....
        /*031c*/ 	.word	0x0001df00


	//   ....[83]....
        /*0320*/ 	.word	0x0001df20


	//   ....[84]....
        /*0324*/ 	.word	0x0001df40


	//   ....[85]....
        /*0328*/ 	.word	0x0001e0e0


	//   ....[86]....
        /*032c*/ 	.word	0x0001e0f0


	//   ....[87]....
        /*0330*/ 	.word	0x0001e270


	//   ....[88]....
        /*0334*/ 	.word	0x0001e2a0


	//   ....[89]....
        /*0338*/ 	.word	0x0001e3f0


	//   ....[90]....
        /*033c*/ 	.word	0x0001e420


	//   ....[91]....
        /*0340*/ 	.word	0x0001e570


	//   ....[92]....
        /*0344*/ 	.word	0x0001e590


	//   ....[93]....
        /*0348*/ 	.word	0x0001eda0


	//   ....[94]....
        /*034c*/ 	.word	0x0001edb0


	//   ....[95]....
        /*0350*/ 	.word	0x0001eee0


	//   ....[96]....
        /*0354*/ 	.word	0x0001ef10


	//   ....[97]....
        /*0358*/ 	.word	0x0001f040


	//   ....[98]....
        /*035c*/ 	.word	0x0001f070


	//   ....[99]....
        /*0360*/ 	.word	0x0001f1a0


	//   ....[100]....
        /*0364*/ 	.word	0x0001f1c0


	//----- nvinfo : EIATTR_EXIT_INSTR_OFFSETS
	.align		4
.L_164:
        /*0368*/ 	.byte	0x04, 0x1c
        /*036a*/ 	.short	(.L_166 - .L_165)


	//   ....[0]....
.L_165:
        /*036c*/ 	.word	0x00000330


	//   ....[1]....
        /*0370*/ 	.word	0x0001e5a0


	//   ....[2]....
        /*0374*/ 	.word	0x0001e670


	//   ....[3]....
        /*0378*/ 	.word	0x0001e6d0


	//   ....[4]....
        /*037c*/ 	.word	0x0001f1d0


	//   ....[5]....
        /*0380*/ 	.word	0x0001f280


	//   ....[6]....
        /*0384*/ 	.word	0x0001f2e0


	//----- nvinfo : EIATTR_CTAIDZ_USED
	.align		4
.L_166:
        /*0388*/ 	.byte	0x01, 0x04
	.zero		2


	//----- nvinfo : EIATTR_MAX_THREADS
	.align		4
        /*038c*/ 	.byte	0x04, 0x05
        /*038e*/ 	.short	(.L_168 - .L_167)
.L_167:
        /*0390*/ 	.word	0x00000080
        /*0394*/ 	.word	0x00000001
        /*0398*/ 	.word	0x00000001


	//----- nvinfo : EIATTR_CRS_STACK_SIZE
	.align		4
.L_168:
        /*039c*/ 	.byte	0x04, 0x1e
        /*039e*/ 	.short	(.L_170 - .L_169)
.L_169:
        /*03a0*/ 	.word	0x00000000
.L_170:


//--------------------- .nv.info._ZN7cutlass13device_kernelIN5flash19enable_sm80_to_sm89INS1_16FlashAttnFwdSm80INS1_25CollectiveMainloopFwdSm80ILi4ELi1ELb0EN4cute5tupleIJNS5_1CILi128EEENS7_ILi64EEENS7_ILi96EEEEEELi96ENS_6half_tEfNS_4arch4Sm80ELb1ELb0ELb0ELb0ELb0ELb0ELb1ELb0EEENS1_21CollectiveEpilogueFwdINS6_IJS8_SA_S9_EEENS6_IJNS7_ILi1EEESI_SI_EEESC_SE_Li128ELb0ELb1ELb0ELb0EEENS1_30DynamicPersistentTileSchedulerILi128ELi128ELb0ELb1ELb0EEEEEEEEEvNT_6ParamsE --------------------------
	.section	.nv.info._ZN7cutlass13device_kernelIN5flash19enable_sm80_to_sm89INS1_16FlashAttnFwdSm80INS1_25CollectiveMainloopFwdSm80ILi4ELi1ELb0EN4cute5tupleIJNS5_1CILi128EEENS7_ILi64EEENS7_ILi96EEEEEELi96ENS_6half_tEfNS_4arch4Sm80ELb1ELb0ELb0ELb0ELb0ELb0ELb1ELb0EEENS1_21CollectiveEpilogueFwdINS6_IJS8_SA_S9_EEENS6_IJNS7_ILi1EEESI_SI_EEESC_SE_Li128ELb0ELb1ELb0ELb0EEENS1_30DynamicPersistentTileSchedulerILi128ELi128ELb0ELb1ELb0EEEEEEEEEvNT_6ParamsE,"",@"SHT_CUDA_INFO"
	.sectionflags	@""
	.align	4


	//----- nvinfo : EIATTR_CUDA_API_VERSION
	.align		4
        /*0000*/ 	.byte	0x04, 0x37
        /*0002*/ 	.short	(.L_172 - .L_171)
.L_171:
        /*0004*/ 	.word	0x00000082


	//----- nvinfo : EIATTR_SW2861232_WAR
	.align		4
.L_172:
        /*0008*/ 	.byte	0x01, 0x35
	.zero		2


	//----- nvinfo : EIATTR_PARAM_CBANK
	.align		4
        /*000c*/ 	.byte	0x04, 0x0a
        /*000e*/ 	.short	(.L_174 - .L_173)
	.align		4
.L_173:
        /*0010*/ 	.word	index@(.nv.constant0._ZN7cutlass13device_kernelIN5flash19enable_sm80_to_sm89INS1_16FlashAttnFwdSm80INS1_25CollectiveMainloopFwdSm80ILi4ELi1ELb0EN4cute5tupleIJNS5_1CILi128EEENS7_ILi64EEENS7_ILi96EEEEEELi96ENS_6half_tEfNS_4arch4Sm80ELb1ELb0ELb0ELb0ELb0ELb0ELb1ELb0EEENS1_21CollectiveEpilogueFwdINS6_IJS8_SA_S9_EEENS6_IJNS7_ILi1EEESI_SI_EEESC_SE_Li128ELb0ELb1ELb0ELb0EEENS1_30DynamicPersistentTileSchedulerILi128ELi128ELb0ELb1ELb0EEEEEEEEEvNT_6ParamsE)
        /*0014*/ 	.short	0x0160
        /*0016*/ 	.short	0x0428


	//----- nvinfo : EIATTR_CBANK_PARAM_SIZE
	.align		4
.L_174:
        /*0018*/ 	.byte	0x03, 0x19
        /*001a*/ 	.short	0x0428


	//----- nvinfo : EIATTR_KPARAM_INFO
	.align		4
        /*001c*/ 	.byte	0x04, 0x17
        /*001e*/ 	.short	(.L_176 - .L_175)
.L_175:
        /*0020*/ 	.word	0x00000000
        /*0024*/ 	.short	0x0000
        /*0026*/ 	.short	0x0000
        /*0028*/ 	.byte	0x00, 0xf0, 0xa1, 0x10


	//----- nvinfo : EIATTR_MAXREG_COUNT
	.align		4
.L_176:
        /*002c*/ 	.byte	0x03, 0x1b
        /*002e*/ 	.short	0x00ff


	//----- nvinfo : EIATTR_NUM_BARRIERS
	.align		4
        /*0030*/ 	.byte	0x02, 0x4c
        /*0032*/ 	.byte	0x06
	.zero		1


	//----- nvinfo : EIATTR_ANNOTATIONS
	.align		4
        /*0034*/ 	.byte	0x04, 0x55
        /*0036*/ 	.short	(.L_178 - .L_177)


	//   ....[0]....
.L_177:
        /* <DEDUP_REMOVED lines=76> */
        /*04ec*/ 	.byte	0x00, 0xf7, 0x00, 0x00, 0x01, 0x00, 0x00, 0x00, 0x50, 0xf7, 0x00, 0x00


	//----- nvinfo : EIATTR_MERCURY_ISA_VERSION
	.align		4
.L_178:
        /*04f8*/ 	.byte	0x03, 0x5f
        /*04fa*/ 	.short	0x0000


	//----- nvinfo : EIATTR_INT_WARP_WIDE_INSTR_OFFSETS
	.align		4
        /*04fc*/ 	.byte	0x04, 0x31
        /*04fe*/ 	.short	(.L_180 - .L_179)


	//   ....[0]....
.L_179:
        /*0500*/ 	.word	0x0000d1a0


	//   ....[1]....
        /*0504*/ 	.word	0x0000d220


	//----- nvinfo : EIATTR_COOP_GROUP_MASK_REGIDS
	.align		4
.L_180:
        /*0508*/ 	.byte	0x04, 0x29
        /*050a*/ 	.short	(.L_182 - .L_181)


	//   ....[0]....
.L_181:
        /*050c*/ 	.word	0xffffffff


	//   ....[1]....
        /*0510*/ 	.word	0xffffffff


	//   ....[2]....
        /*0514*/ 	.word	0xffffffff


	//   ....[3]....
        /*0518*/ 	.word	0xffffffff


	//   ....[4]....
        /*051c*/ 	.word	0xffffffff


	//   ....[5]....
        /*0520*/ 	.word	0xffffffff


	//   ....[6]....
        /*0524*/ 	.word	0xffffffff


	//   ....[7]....
        /*0528*/ 	.word	0xffffffff


	//   ....[8]....
        /*052c*/ 	.word	0xffffffff


	//   ....[9]....
        /*0530*/ 	.word	0xffffffff


	//   ....[10]....
        /*0534*/ 	.word	0xffffffff


	//   ....[11]....
        /*0538*/ 	.word	0xffffffff


	//   ....[12]....
        /*053c*/ 	.word	0xffffffff


	//   ....[13]....
        /*0540*/ 	.word	0xffffffff


	//   ....[14]....
        /*0544*/ 	.word	0xffffffff


	//   ....[15]....
        /*0548*/ 	.word	0xffffffff


	//   ....[16]....
        /*054c*/ 	.word	0xffffffff


	//   ....[17]....
        /*0550*/ 	.word	0xffffffff


	//   ....[18]....
        /*0554*/ 	.word	0xffffffff


	//   ....[19]....
        /*0558*/ 	.word	0xffffffff


	//   ....[20]....
        /*055c*/ 	.word	0xffffffff


	//   ....[21]....
        /*0560*/ 	.word	0xffffffff


	//   ....[22]....
        /*0564*/ 	.word	0xffffffff


	//   ....[23]....
        /*0568*/ 	.word	0xffffffff


	//   ....[24]....
        /*056c*/ 	.word	0xffffffff


	//   ....[25]....
        /*0570*/ 	.word	0xffffffff


	//   ....[26]....
        /*0574*/ 	.word	0xffffffff


	//   ....[27]....
        /*0578*/ 	.word	0xffffffff


	//   ....[28]....
        /*057c*/ 	.word	0xffffffff


	//   ....[29]....
        /*0580*/ 	.word	0xffffffff


	//   ....[30]....
        /*0584*/ 	.word	0xffffffff


	//   ....[31]....
        /*0588*/ 	.word	0xffffffff


	//   ....[32]....
        /*058c*/ 	.word	0xffffffff


	//   ....[33]....
        /*0590*/ 	.word	0xffffffff


	//   ....[34]....
        /*0594*/ 	.word	0xffffffff


	//   ....[35]....
        /*0598*/ 	.word	0xffffffff


	//   ....[36]....
        /*059c*/ 	.word	0xffffffff


	//   ....[37]....
        /*05a0*/ 	.word	0xffffffff


	//   ....[38]....
        /*05a4*/ 	.word	0xffffffff


	//   ....[39]....
        /*05a8*/ 	.word	0xffffffff


	//   ....[40]....
        /*05ac*/ 	.word	0xffffffff


	//   ....[41]....
        /*05b0*/ 	.word	0xffffffff


	//   ....[42]....
        /*05b4*/ 	.word	0xffffffff


	//   ....[43]....
        /*05b8*/ 	.word	0xffffffff


	//   ....[44]....
        /*05bc*/ 	.word	0xffffffff


	//   ....[45]....
        /*05c0*/ 	.word	0xffffffff


	//   ....[46]....
        /*05c4*/ 	.word	0xffffffff


	//   ....[47]....
        /*05c8*/ 	.word	0xffffffff


	//   ....[48]....
        /*05cc*/ 	.word	0xffffffff


	//   ....[49]....
        /*05d0*/ 	.word	0xffffffff


	//   ....[50]....
        /*05d4*/ 	.word	0xffffffff


	//   ....[51]....
        /*05d8*/ 	.word	0xffffffff


	//   ....[52]....
        /*05dc*/ 	.word	0xffffffff


	//   ....[53]....
        /*05e0*/ 	.word	0xffffffff


	//   ....[54]....
        /*05e4*/ 	.word	0xffffffff


	//   ....[55]....
        /*05e8*/ 	.word	0xffffffff


	//   ....[56]....
        /*05ec*/ 	.word	0xffffffff


	//   ....[57]....
        /*05f0*/ 	.word	0xffffffff


	//   ....[58]....
        /*05f4*/ 	.word	0xffffffff


	//   ....[59]....
        /*05f8*/ 	.word	0xffffffff


	//   ....[60]....
        /*05fc*/ 	.word	0xffffffff


	//   ....[61]....
        /*0600*/ 	.word	0xffffffff


	//   ....[62]....
        /*0604*/ 	.word	0xffffffff


	//   ....[63]....
        /*0608*/ 	.word	0xffffffff


	//   ....[64]....
        /*060c*/ 	.word	0xffffffff


	//   ....[65]....
        /*0610*/ 	.word	0xffffffff


	//   ....[66]....
        /*0614*/ 	.word	0xffffffff


	//   ....[67]....
        /*0618*/ 	.word	0xffffffff


	//   ....[68]....
        /*061c*/ 	.word	0xffffffff


	//   ....[69]....
        /*0620*/ 	.word	0xffffffff


	//   ....[70]....
        /*0624*/ 	.word	0xffffffff


	//   ....[71]....
        /*0628*/ 	.word	0xffffffff


	//   ....[72]....
        /*062c*/ 	.word	0xffffffff


	//   ....[73]....
        /*0630*/ 	.word	0xffffffff


	//   ....[74]....
        /*0634*/ 	.word	0xffffffff


	//   ....[75]....
        /*0638*/ 	.word	0xffffffff


	//   ....[76]....
        /*063c*/ 	.word	0xffffffff


	//   ....[77]....
        /*0640*/ 	.word	0xffffffff


	//   ....[78]....
        /*0644*/ 	.word	0xffffffff


	//   ....[79]....
        /*0648*/ 	.word	0xffffffff


	//   ....[80]....
        /*064c*/ 	.word	0xffffffff


	//   ....[81]....
        /*0650*/ 	.word	0xffffffff


	//   ....[82]....
        /*0654*/ 	.word	0xffffffff


	//   ....[83]....
        /*0658*/ 	.word	0xffffffff


	//   ....[84]....
        /*065c*/ 	.word	0xffffffff


	//   ....[85]....
        /*0660*/ 	.word	0xffffffff


	//   ....[86]....
        /*0664*/ 	.word	0xffffffff


	//   ....[87]....
        /*0668*/ 	.word	0xffffffff


	//   ....[88]....
        /*066c*/ 	.word	0xffffffff


	//   ....[89]....
        /*0670*/ 	.word	0xffffffff


	//   ....[90]....
        /*0674*/ 	.word	0xffffffff


	//   ....[91]....
        /*0678*/ 	.word	0xffffffff


	//   ....[92]....
        /*067c*/ 	.word	0xffffffff


	//   ....[93]....
        /*0680*/ 	.word	0xffffffff


	//   ....[94]....
        /*0684*/ 	.word	0xffffffff


	//   ....[95]....
        /*0688*/ 	.word	0xffffffff


	//   ....[96]....
        /*068c*/ 	.word	0xffffffff


	//   ....[97]....
        /*0690*/ 	.word	0xffffffff


	//   ....[98]....
        /*0694*/ 	.word	0xffffffff


	//   ....[99]....
        /*0698*/ 	.word	0xffffffff


	//----- nvinfo : EIATTR_COOP_GROUP_INSTR_OFFSETS
	.align		4
.L_182:
        /*069c*/ 	.byte	0x04, 0x28
        /*069e*/ 	.short	(.L_184 - .L_183)


	//   ....[0]....
.L_183:
        /*06a0*/ 	.word	0x00000050


	//   ....[1]....
        /*06a4*/ 	.word	0x000017f0


	//   ....[2]....
        /*06a8*/ 	.word	0x00001810


	//   ....[3]....
        /*06ac*/ 	.word	0x000019e0


	//   ....[4]....
        /*06b0*/ 	.word	0x000019f0


	//   ....[5]....
        /*06b4*/ 	.word	0x00001bb0


	//   ....[6]....
        /*06b8*/ 	.word	0x00001bd0


	//   ....[7]....
        /*06bc*/ 	.word	0x00001d90


	//   ....[8]....
        /*06c0*/ 	.word	0x00001da0


	//   ....[9]....
        /*06c4*/ 	.word	0x00002f20


	//   ....[10]....
        /*06c8*/ 	.word	0x00002f30


	//   ....[11]....
        /*06cc*/ 	.word	0x00003060


	//   ....[12]....
        /*06d0*/ 	.word	0x00003480


	//   ....[13]....
        /*06d4*/ 	.word	0x00003530


	//   ....[14]....
        /*06d8*/ 	.word	0x00003670


	//   ....[15]....
        /*06dc*/ 	.word	0x00003690


	//   ....[16]....
        /*06e0*/ 	.word	0x00003790


	//   ....[17]....
        /*06e4*/ 	.word	0x00003da0


	//   ....[18]....
        /*06e8*/ 	.word	0x00003e90


	//   ....[19]....
        /*06ec*/ 	.word	0x00003ea0


	//   ....[20]....
        /*06f0*/ 	.word	0x00003f10


	//   ....[21]....
        /*06f4*/ 	.word	0x00006150


	//   ....[22]....
        /*06f8*/ 	.word	0x000061a0


	//   ....[23]....
        /*06fc*/ 	.word	0x00006200


	//   ....[24]....
        /*0700*/ 	.word	0x00006240


	//   ....[25]....
        /*0704*/ 	.word	0x00006ab0


	//   ....[26]....
        /*0708*/ 	.word	0x00006bc0


	//   ....[27]....
        /*070c*/ 	.word	0x00006f50


	//   ....[28]....
        /*0710*/ 	.word	0x00007090


	//   ....[29]....
        /*0714*/ 	.word	0x000070e0


	//   ....[30]....
        /*0718*/ 	.word	0x00007200


	//   ....[31]....
        /*071c*/ 	.word	0x00007260


	//   ....[32]....
        /*0720*/ 	.word	0x00007320


	//   ....[33]....
        /*0724*/ 	.word	0x0000a530


	//   ....[34]....
        /*0728*/ 	.word	0x0000a590


	//   ....[35]....
        /*072c*/ 	.word	0x0000a5e0


	//   ....[36]....
        /*0730*/ 	.word	0x0000a620


	//   ....[37]....
        /*0734*/ 	.word	0x0000a640


	//   ....[38]....
        /*0738*/ 	.word	0x0000a670


	//   ....[39]....
        /*073c*/ 	.word	0x0000ac60


	//   ....[40]....
        /*0740*/ 	.word	0x0000ad90


	//   ....[41]....
        /*0744*/ 	.word	0x0000c7a0


	//   ....[42]....
        /*0748*/ 	.word	0x0000c810


	//   ....[43]....
        /*074c*/ 	.word	0x0000c820


	//   ....[44]....
        /*0750*/ 	.word	0x0000c830


	//   ....[45]....
        /*0754*/ 	.word	0x0000c860


	//   ....[46]....
        /*0758*/ 	.word	0x0000c880


	//   ....[47]....
        /*075c*/ 	.word	0x0000c890


	//   ....[48]....
        /*0760*/ 	.word	0x0000c8a0


	//   ....[49]....
        /*0764*/ 	.word	0x0000d9b0


	//   ....[50]....
        /*0768*/ 	.word	0x0000dda0


	//   ....[51]....
        /*076c*/ 	.word	0x0000ddd0


	//   ....[52]....
        /*0770*/ 	.word	0x0000de00


	//   ....[53]....
        /*0774*/ 	.word	0x0000de20


	//   ....[54]....
        /*0778*/ 	.word	0x0000de30


	//   ....[55]....
        /*077c*/ 	.word	0x0000de40


	//   ....[56]....
        /*0780*/ 	.word	0x0000de50


	//   ....[57]....
        /*0784*/ 	.word	0x0000de60


	//   ....[58]....
        /*0788*/ 	.word	0x0000e0e0


	//   ....[59]....
        /*078c*/ 	.word	0x0000e0f0


	//   ....[60]....
        /*0790*/ 	.word	0x0000e220


	//   ....[61]....
        /*0794*/ 	.word	0x0000e250


	//   ....[62]....
        /*0798*/ 	.word	0x0000e350


	//   ....[63]....
        /*079c*/ 	.word	0x0000e380


	//   ....[64]....
        /*07a0*/ 	.word	0x0000e470


	//   ....[65]....
        /*07a4*/ 	.word	0x0000e480


	//   ....[66]....
        /*07a8*/ 	.word	0x0000ea50


	//   ....[67]....
        /*07ac*/ 	.word	0x0000ea70


	//   ....[68]....
        /*07b0*/ 	.word	0x0000ec00


	//   ....[69]....
        /*07b4*/ 	.word	0x0000ec10


	//   ....[70]....
        /*07b8*/ 	.word	0x0000ed90


	//   ....[71]....
        /*07bc*/ 	.word	0x0000edb0


	//   ....[72]....
        /*07c0*/ 	.word	0x0000ef30


	//   ....[73]....
        /*07c4*/ 	.word	0x0000ef40


	//   ....[74]....
        /*07c8*/ 	.word	0x0000f130


	//   ....[75]....
        /*07cc*/ 	.word	0x0000f220


	//   ....[76]....
        /*07d0*/ 	.word	0x0000f290


	//   ....[77]....
        /*07d4*/ 	.word	0x0000f2f0


	//   ....[78]....
        /*07d8*/ 	.word	0x0000f350


	//   ....[79]....
        /*07dc*/ 	.word	0x0000f3b0


	//   ....[80]....
        /*07e0*/ 	.word	0x0000f420


	//   ....[81]....
        /*07e4*/ 	.word	0x0000f480


	//   ....[82]....
        /*07e8*/ 	.word	0x0000f4e0


	//   ....[83]....
        /*07ec*/ 	.word	0x0000f530


	//   ....[84]....
        /*07f0*/ 	.word	0x0000f590


	//   ....[85]....
        /*07f4*/ 	.word	0x0000f5e0


	//   ....[86]....
        /*07f8*/ 	.word	0x0000f640


	//   ....[87]....
        /*07fc*/ 	.word	0x0000f690


	//   ....[88]....
        /*0800*/ 	.word	0x0000f6f0


	//   ....[89]....
        /*0804*/ 	.word	0x0000f740


	//   ....[90]....
        /*0808*/ 	.word	0x0000f7a0


	//   ....[91]....
        /*080c*/ 	.word	0x0000f800


	//   ....[92]....
        /*0810*/ 	.word	0x0000f870


	//   ....[93]....
        /*0814*/ 	.word	0x0000f8d0


	//   ....[94]....
        /*0818*/ 	.word	0x0000f930


	//   ....[95]....
        /*081c*/ 	.word	0x0000f990


	//   ....[96]....
        /*0820*/ 	.word	0x0000fa00


	//   ....[97]....
        /*0824*/ 	.word	0x0000fa60


	//   ....[98]....
        /*0828*/ 	.word	0x0000fac0


	//   ....[99]....
        /*082c*/ 	.word	0x0000fb20


	//----- nvinfo : EIATTR_EXIT_INSTR_OFFSETS
	.align		4
.L_184:
        /*0830*/ 	.byte	0x04, 0x1c
        /*0832*/ 	.short	(.L_186 - .L_185)


	//   ....[0]....
.L_185:
        /*0834*/ 	.word	0x000000a0


	//   ....[1]....
        /*0838*/ 	.word	0x0000f1d0


	//----- nvinfo : EIATTR_MAX_THREADS
	.align		4
.L_186:
        /*083c*/ 	.byte	0x04, 0x05
        /*083e*/ 	.short	(.L_188 - .L_187)
.L_187:
        /*0840*/ 	.word	0x00000080
        /*0844*/ 	.word	0x00000001
        /*0848*/ 	.word	0x00000001


	//----- nvinfo : EIATTR_CRS_STACK_SIZE
	.align		4
.L_188:
        /*084c*/ 	.byte	0x04, 0x1e
        /*084e*/ 	.short	(.L_190 - .L_189)
.L_189:
        /*0850*/ 	.word	0x00000000
.L_190:


//--------------------- .nv.info._ZN7cutlass13device_kernelIN5flash19enable_sm80_to_sm89INS1_16FlashAttnFwdSm80INS1_25CollectiveMainloopFwdSm80ILi4ELi1ELb0EN4cute5tupleIJNS5_1CILi128EEENS7_ILi64EEENS7_ILi96EEEEEELi96ENS_6half_tEfNS_4arch4Sm80ELb1ELb0ELb0ELb1ELb0ELb0ELb1ELb0EEENS1_21CollectiveEpilogueFwdINS6_IJS8_SA_S9_EEENS6_IJNS7_ILi1EEESI_SI_EEESC_SE_Li128ELb1ELb1ELb0ELb0EEENS1_19SingleTileSchedulerILb1ELb0ELb1ELi128EEEEEEEEEvNT_6ParamsE --------------------------
	.section	.nv.info._ZN7cutlass13device_kernelIN5flash19enable_sm80_to_sm89INS1_16FlashAttnFwdSm80INS1_25CollectiveMainloopFwdSm80ILi4ELi1ELb0EN4cute5tupleIJNS5_1CILi128EEENS7_ILi64EEENS7_ILi96EEEEEELi96ENS_6half_tEfNS_4arch4Sm80ELb1ELb0ELb0ELb1ELb0ELb0ELb1ELb0EEENS1_21CollectiveEpilogueFwdINS6_IJS8_SA_S9_EEENS6_IJNS7_ILi1EEESI_SI_EEESC_SE_Li128ELb1ELb1ELb0ELb0EEENS1_19SingleTileSchedulerILb1ELb0ELb1ELi128EEEEEEEEEvNT_6ParamsE,"",@"SHT_CUDA_INFO"
	.sectionflags	@""
	.align	4


	//----- nvinfo : EIATTR_CUDA_API_VERSION
	.align		4
        /*0000*/ 	.byte	0x04, 0x37
        /*0002*/ 	.short	(.L_192 - .L_191)
.L_191:
        /*0004*/ 	.word	0x00000082


	//----- nvinfo : EIATTR_SW2861232_WAR
	.align		4
.L_192:
        /*0008*/ 	.byte	0x01, 0x35
	.zero		2


	//----- nvinfo : EIATTR_PARAM_CBANK
	.align		4
        /*000c*/ 	.byte	0x04, 0x0a
        /*000e*/ 	.short	(.L_194 - .L_193)
	.align		4
.L_193:
        /*0010*/ 	.word	index@(.nv.constant0._ZN7cutlass13device_kernelIN5flash19enable_sm80_to_sm89INS1_16FlashAttnFwdSm80INS1_25CollectiveMainloopFwdSm80ILi4ELi1ELb0EN4cute5tupleIJNS5_1CILi128EEENS7_ILi64EEENS7_ILi96EEEEEELi96ENS_6half_tEfNS_4arch4Sm80ELb1ELb0ELb0ELb1ELb0ELb0ELb1ELb0EEENS1_21CollectiveEpilogueFwdINS6_IJS8_SA_S9_EEENS6_IJNS7_ILi1EEESI_SI_EEESC_SE_Li128ELb1ELb1ELb0ELb0EEENS1_19SingleTileSchedulerILb1ELb0ELb1ELi128EEEEEEEEEvNT_6ParamsE)
        /*0014*/ 	.short	0x0160
        /*0016*/ 	.short	0x0418


	//----- nvinfo : EIATTR_CBANK_PARAM_SIZE
	.align		4
.L_194:
        /*0018*/ 	.byte	0x03, 0x19
        /*001a*/ 	.short	0x0418


	//----- nvinfo : EIATTR_KPARAM_INFO
	.align		4
        /*001c*/ 	.byte	0x04, 0x17
        /*001e*/ 	.short	(.L_196 - .L_195)
.L_195:
        /*0020*/ 	.word	0x00000000
        /*0024*/ 	.short	0x0000
        /*0026*/ 	.short	0x0000
        /*0028*/ 	.byte	0x00, 0xf0, 0x61, 0x10


	//----- nvinfo : EIATTR_MAXREG_COUNT
	.align		4
.L_196:
        /*002c*/ 	.byte	0x03, 0x1b
        /*002e*/ 	.short	0x00ff


	//----- nvinfo : EIATTR_NUM_BARRIERS
	.align		4
        /*0030*/ 	.byte	0x02, 0x4c
        /*0032*/ 	.byte	0x02
	.zero		1


	//----- nvinfo : EIATTR_ANNOTATIONS
	.align		4
        /*0034*/ 	.byte	0x04, 0x55
        /*0036*/ 	.short	(.L_198 - .L_197)


	//   ....[0]....
.L_197:
        /* <DEDUP_REMOVED lines=44> */


	//----- nvinfo : EIATTR_MERCURY_ISA_VERSION
	.align		4
.L_198:
        /*02e0*/ 	.byte	0x03, 0x5f
        /*02e2*/ 	.short	0x0000


	//----- nvinfo : EIATTR_COOP_GROUP_MASK_REGIDS
	.align		4
        /*02e4*/ 	.byte	0x04, 0x29
        /*02e6*/ 	.short	(.L_200 - .L_199)


	//   ....[0]....
.L_199:
        /*02e8*/ 	.word	0xffffffff


	//   ....[1]....
        /*02ec*/ 	.word	0xffffffff


	//   ....[2]....
        /*02f0*/ 	.word	0xffffffff


	//   ....[3]....
        /*02f4*/ 	.word	0xffffffff


	//   ....[4]....
        /*02f8*/ 	.word	0xffffffff


	//   ....[5]....
        /*02fc*/ 	.word	0xffffffff


	//   ....[6]....
        /*0300*/ 	.word	0xffffffff


	//   ....[7]....
        /*0304*/ 	.word	0xffffffff


	//   ....[8]....
        /*0308*/ 	.word	0xffffffff


	//   ....[9]....
        /*030c*/ 	.word	0xffffffff


	//   ....[10]....
        /*0310*/ 	.word	0xffffffff


	//   ....[11]....
        /*0314*/ 	.word	0xffffffff


	//   ....[12]....
        /*0318*/ 	.word	0xffffffff


	//   ....[13]....
        /*031c*/ 	.word	0xffffffff


	//   ....[14]....
        /*0320*/ 	.word	0xffffffff


	//   ....[15]....
        /*0324*/ 	.word	0xffffffff


	//   ....[16]....
        /*0328*/ 	.word	0xffffffff


	//   ....[17]....
        /*032c*/ 	.word	0xffffffff


	//   ....[18]....
        /*0330*/ 	.word	0xffffffff


	//   ....[19]....
        /*0334*/ 	.word	0xffffffff


	//   ....[20]....
        /*0338*/ 	.word	0xffffffff


	//   ....[21]....
        /*033c*/ 	.word	0xffffffff


	//   ....[22]....
        /*0340*/ 	.word	0xffffffff


	//   ....[23]....
        /*0344*/ 	.word	0xffffffff


	//   ....[24]....
        /*0348*/ 	.word	0xffffffff


	//   ....[25]....
        /*034c*/ 	.word	0xffffffff


	//   ....[26]....
        /*0350*/ 	.word	0xffffffff


	//   ....[27]....
        /*0354*/ 	.word	0xffffffff


	//   ....[28]....
        /*0358*/ 	.word	0xffffffff


	//   ....[29]....
        /*035c*/ 	.word	0xffffffff


	//   ....[30]....
        /*0360*/ 	.word	0xffffffff


	//   ....[31]....
        /*0364*/ 	.word	0xffffffff


	//   ....[32]....
        /*0368*/ 	.word	0xffffffff


	//   ....[33]....
        /*036c*/ 	.word	0xffffffff


	//   ....[34]....
        /*0370*/ 	.word	0xffffffff


	//   ....[35]....
        /*0374*/ 	.word	0xffffffff


	//   ....[36]....
        /*0378*/ 	.word	0xffffffff


	//   ....[37]....
        /*037c*/ 	.word	0xffffffff


	//   ....[38]....
        /*0380*/ 	.word	0xffffffff


	//   ....[39]....
        /*0384*/ 	.word	0xffffffff


	//   ....[40]....
        /*0388*/ 	.word	0xffffffff


	//   ....[41]....
        /*038c*/ 	.word	0xffffffff


	//   ....[42]....
        /*0390*/ 	.word	0xffffffff


	//   ....[43]....
        /*0394*/ 	.word	0xffffffff


	//   ....[44]....
        /*0398*/ 	.word	0xffffffff


	//   ....[45]....
        /*039c*/ 	.word	0xffffffff


	//   ....[46]....
        /*03a0*/ 	.word	0xffffffff


	//   ....[47]....
        /*03a4*/ 	.word	0xffffffff


	//   ....[48]....
        /*03a8*/ 	.word	0xffffffff


	//   ....[49]....
        /*03ac*/ 	.word	0xffffffff


	//   ....[50]....
        /*03b0*/ 	.word	0xffffffff


	//   ....[51]....
        /*03b4*/ 	.word	0xffffffff


	//   ....[52]....
        /*03b8*/ 	.word	0xffffffff


	//   ....[53]....
        /*03bc*/ 	.word	0xffffffff


	//   ....[54]....
        /*03c0*/ 	.word	0xffffffff


	//   ....[55]....
        /*03c4*/ 	.word	0xffffffff


	//   ....[56]....
        /*03c8*/ 	.word	0xffffffff


	//   ....[57]....
        /*03cc*/ 	.word	0xffffffff


	//   ....[58]....
        /*03d0*/ 	.word	0xffffffff


	//   ....[59]....
        /*03d4*/ 	.word	0xffffffff


	//   ....[60]....
        /*03d8*/ 	.word	0xffffffff


	//   ....[61]....
        /*03dc*/ 	.word	0xffffffff


	//   ....[62]....
        /*03e0*/ 	.word	0xffffffff


	//   ....[63]....
        /*03e4*/ 	.word	0xffffffff


	//   ....[64]....
        /*03e8*/ 	.word	0xffffffff


	//   ....[65]....
        /*03ec*/ 	.word	0xffffffff


	//   ....[66]....
        /*03f0*/ 	.word	0xffffffff


	//   ....[67]....
        /*03f4*/ 	.word	0xffffffff


	//   ....[68]....
        /*03f8*/ 	.word	0xffffffff


	//   ....[69]....
        /*03fc*/ 	.word	0xffffffff


	//   ....[70]....
        /*0400*/ 	.word	0xffffffff


	//   ....[71]....
        /*0404*/ 	.word	0xffffffff


	//   ....[72]....
        /*0408*/ 	.word	0xffffffff


	//----- nvinfo : EIATTR_COOP_GROUP_INSTR_OFFSETS
	.align		4
.L_200:
        /*040c*/ 	.byte	0x04, 0x28
        /*040e*/ 	.short	(.L_202 - .L_201)


	//   ....[0]....
.L_201:
        /*0410*/ 	.word	0x00000090


	//   ....[1]....
        /*0414*/ 	.word	0x000012a0


	//   ....[2]....
        /*0418*/ 	.word	0x00001390


	//   ....[3]....
        /*041c*/ 	.word	0x000014e0


	//   ....[4]....
        /*0420*/ 	.word	0x00001510


	//   ....[5]....
        /*0424*/ 	.word	0x00001660


	//   ....[6]....
        /*0428*/ 	.word	0x00001690


	//   ....[7]....
        /*042c*/ 	.word	0x000017d0


	//   ....[8]....
        /*0430*/ 	.word	0x00001810


	//   ....[9]....
        /*0434*/ 	.word	0x000029f0


	//   ....[10]....
        /*0438*/ 	.word	0x00002a00


	//   ....[11]....
        /*043c*/ 	.word	0x00002ba0


	//   ....[12]....
        /*0440*/ 	.word	0x00002c10


	//   ....[13]....
        /*0444*/ 	.word	0x000033b0


	//   ....[14]....
        /*0448*/ 	.word	0x00003570


	//   ....[15]....
        /*044c*/ 	.word	0x000035a0


	//   ....[16]....
        /*0450*/ 	.word	0x000037d0


	//   ....[17]....
        /*0454*/ 	.word	0x00003800


	//   ....[18]....
        /*0458*/ 	.word	0x000039a0


	//   ....[19]....
        /*045c*/ 	.word	0x000039c0


	//   ....[20]....
        /*0460*/ 	.word	0x00003bc0


	//   ....[21]....
        /*0464*/ 	.word	0x00005d00


	//   ....[22]....
        /*0468*/ 	.word	0x00005f60


	//   ....[23]....
        /*046c*/ 	.word	0x00005f80


	//   ....[24]....
        /*0470*/ 	.word	0x00005fa0


	//   ....[25]....
        /*0474*/ 	.word	0x00006a20


	//   ....[26]....
        /*0478*/ 	.word	0x00006ba0


	//   ....[27]....
        /*047c*/ 	.word	0x00006f10


	//   ....[28]....
        /*0480*/ 	.word	0x00007050


	//   ....[29]....
        /*0484*/ 	.word	0x000070d0


	//   ....[30]....
        /*0488*/ 	.word	0x00007210


	//   ....[31]....
        /*048c*/ 	.word	0x00007250


	//   ....[32]....
        /*0490*/ 	.word	0x00007350


	//   ....[33]....
        /*0494*/ 	.word	0x0000a6e0


	//   ....[34]....
        /*0498*/ 	.word	0x0000a750


	//   ....[35]....
        /*049c*/ 	.word	0x0000a800


	//   ....[36]....
        /*04a0*/ 	.word	0x0000a860


	//   ....[37]....
        /*04a4*/ 	.word	0x0000a890


	//   ....[38]....
        /*04a8*/ 	.word	0x0000a990


	//   ....[39]....
        /*04ac*/ 	.word	0x0000ac80


	//   ....[40]....
        /*04b0*/ 	.word	0x0000adc0


	//   ....[41]....
        /*04b4*/ 	.word	0x0000c9e0


	//   ....[42]....
        /*04b8*/ 	.word	0x0000c9f0


	//   ....[43]....
        /*04bc*/ 	.word	0x0000ca00


	//   ....[44]....
        /*04c0*/ 	.word	0x0000ca20


	//   ....[45]....
        /*04c4*/ 	.word	0x0000ca40


	//   ....[46]....
        /*04c8*/ 	.word	0x0000ca60


	//   ....[47]....
        /*04cc*/ 	.word	0x0000ca70


	//   ....[48]....
        /*04d0*/ 	.word	0x0000caa0


	//   ....[49]....
        /*04d4*/ 	.word	0x0000e170


	//   ....[50]....
        /*04d8*/ 	.word	0x0000e1b0


	//   ....[51]....
        /*04dc*/ 	.word	0x0000e1e0


	//   ....[52]....
        /*04e0*/ 	.word	0x0000e200


	//   ....[53]....
        /*04e4*/ 	.word	0x0000e210


	//   ....[54]....
        /*04e8*/ 	.word	0x0000e220


	//   ....[55]....
        /*04ec*/ 	.word	0x0000e230


	//   ....[56]....
        /*04f0*/ 	.word	0x0000e240


	//   ....[57]....
        /*04f4*/ 	.word	0x0000e450


	//   ....[58]....
        /*04f8*/ 	.word	0x0000e460


	//   ....[59]....
        /*04fc*/ 	.word	0x0000e5e0


	//   ....[60]....
        /*0500*/ 	.word	0x0000e610


	//   ....[61]....
        /*0504*/ 	.word	0x0000e760


	//   ....[62]....
        /*0508*/ 	.word	0x0000e790


	//   ....[63]....
        /*050c*/ 	.word	0x0000e8e0


	//   ....[64]....
        /*0510*/ 	.word	0x0000e900


	//   ....[65]....
        /*0514*/ 	.word	0x0000f100


	//   ....[66]....
        /*0518*/ 	.word	0x0000f120


	//   ....[67]....
        /*051c*/ 	.word	0x0000f270


	//   ....[68]....
        /*0520*/ 	.word	0x0000f2a0


	//   ....[69]....
        /*0524*/ 	.word	0x0000f3d0


	//   ....[70]....
        /*0528*/ 	.word	0x0000f400


	//   ....[71]....
        /*052c*/ 	.word	0x0000f530


	//   ....[72]....
        /*0530*/ 	.word	0x0000f550


	//----- nvinfo : EIATTR_EXIT_INSTR_OFFSETS
	.align		4
.L_202:
        /*0534*/ 	.byte	0x04, 0x1c
        /*0536*/ 	.short	(.L_204 - .L_203)


	//   ....[0]....
.L_203:
        /*0538*/ 	.word	0x00000370


	//   ....[1]....
        /*053c*/ 	.word	0x0000e910


	//   ....[2]....
        /*0540*/ 	.word	0x0000e9e0


	//   ....[3]....
        /*0544*/ 	.word	0x0000ea40


	//   ....[4]....
        /*0548*/ 	.word	0x0000f560


	//   ....[5]....
        /*054c*/ 	.word	0x0000f610


	//   ....[6]....
        /*0550*/ 	.word	0x0000f670


	//----- nvinfo : EIATTR_CTAIDZ_USED
	.align		4
.L_204:
        /*0554*/ 	.byte	0x01, 0x04
	.zero		2


	//----- nvinfo : EIATTR_MAX_THREADS
	.align		4
        /*0558*/ 	.byte	0x04, 0x05
        /*055a*/ 	.short	(.L_206 - .L_205)
.L_205:
        /*055c*/ 	.word	0x00000080
        /*0560*/ 	.word	0x00000001
        /*0564*/ 	.word	0x00000001


	//----- nvinfo : EIATTR_CRS_STACK_SIZE
	.align		4
.L_206:
        /*0568*/ 	.byte	0x04, 0x1e
        /*056a*/ 	.short	(.L_208 - .L_207)
.L_207:
        /*056c*/ 	.word	0x00000000
.L_208:


//--------------------- .nv.info._ZN7cutlass13device_kernelIN5flash19enable_sm80_to_sm89INS1_16FlashAttnFwdSm80INS1_25CollectiveMainloopFwdSm80ILi4ELi1ELb0EN4cute5tupleIJNS5_1CILi128EEENS7_ILi64EEENS7_ILi96EEEEEELi96ENS_6half_tEfNS_4arch4Sm80ELb1ELb0ELb0ELb1ELb0ELb1ELb1ELb0EEENS1_21CollectiveEpilogueFwdINS6_IJS8_SA_S9_EEENS6_IJNS7_ILi1EEESI_SI_EEESC_SE_Li128ELb1ELb1ELb0ELb0EEENS1_19SingleTileSchedulerILb1ELb0ELb1ELi128EEEEEEEEEvNT_6ParamsE --------------------------
	.section	.nv.info._ZN7cutlass13device_kernelIN5flash19enable_sm80_to_sm89INS1_16FlashAttnFwdSm80INS1_25CollectiveMainloopFwdSm80ILi4ELi1ELb0EN4cute5tupleIJNS5_1CILi128EEENS7_ILi64EEENS7_ILi96EEEEEELi96ENS_6half_tEfNS_4arch4Sm80ELb1ELb0ELb0ELb1ELb0ELb1ELb1ELb0EEENS1_21CollectiveEpilogueFwdINS6_IJS8_SA_S9_EEENS6_IJNS7_ILi1EEESI_SI_EEESC_SE_Li128ELb1ELb1ELb0ELb0EEENS1_19SingleTileSchedulerILb1ELb0ELb1ELi128EEEEEEEEEvNT_6ParamsE,"",@"SHT_CUDA_INFO"
	.sectionflags	@""
	.align	4


	//----- nvinfo : EIATTR_CUDA_API_VERSION
	.align		4
        /*0000*/ 	.byte	0x04, 0x37
        /*0002*/ 	.short	(.L_210 - .L_209)
.L_209:
        /*0004*/ 	.word	0x00000082


	//----- nvinfo : EIATTR_SW2861232_WAR
	.align		4
.L_210:
        /*0008*/ 	.byte	0x01, 0x35
	.zero		2


	//----- nvinfo : EIATTR_PARAM_CBANK
	.align		4
        /*000c*/ 	.byte	0x04, 0x0a
        /*000e*/ 	.short	(.L_212 - .L_211)
	.align		4
.L_211:
        /*0010*/ 	.word	index@(.nv.constant0._ZN7cutlass13device_kernelIN5flash19enable_sm80_to_sm89INS1_16FlashAttnFwdSm80INS1_25CollectiveMainloopFwdSm80ILi4ELi1ELb0EN4cute5tupleIJNS5_1CILi128EEENS7_ILi64EEENS7_ILi96EEEEEELi96ENS_6half_tEfNS_4arch4Sm80ELb1ELb0ELb0ELb1ELb0ELb1ELb1ELb0EEENS1_21CollectiveEpilogueFwdINS6_IJS8_SA_S9_EEENS6_IJNS7_ILi1EEESI_SI_EEESC_SE_Li128ELb1ELb1ELb0ELb0EEENS1_19SingleTileSchedulerILb1ELb0ELb1ELi128EEEEEEEEEvNT_6ParamsE)
        /*0014*/ 	.short	0x0160
        /*0016*/ 	.short	0x0418


	//----- nvinfo : EIATTR_CBANK_PARAM_SIZE
	.align		4
.L_212:
        /*0018*/ 	.byte	0x03, 0x19
        /*001a*/ 	.short	0x0418


	//----- nvinfo : EIATTR_KPARAM_INFO
	.align		4
        /*001c*/ 	.byte	0x04, 0x17
        /*001e*/ 	.short	(.L_214 - .L_213)
.L_213:
        /*0020*/ 	.word	0x00000000
        /*0024*/ 	.short	0x0000
        /*0026*/ 	.short	0x0000
        /*0028*/ 	.byte	0x00, 0xf0, 0x61, 0x10


	//----- nvinfo : EIATTR_MAXREG_COUNT
	.align		4
.L_214:
        /*002c*/ 	.byte	0x03, 0x1b
        /*002e*/ 	.short	0x00ff


	//----- nvinfo : EIATTR_NUM_BARRIERS
	.align		4
        /*0030*/ 	.byte	0x02, 0x4c
        /*0032*/ 	.byte	0x02
	.zero		1


	//----- nvinfo : EIATTR_ANNOTATIONS
	.align		4
        /*0034*/ 	.byte	0x04, 0x55
        /*0036*/ 	.short	(.L_216 - .L_215)


	//   ....[0]....
.L_215:
        /* <DEDUP_REMOVED lines=48> */


	//----- nvinfo : EIATTR_MERCURY_ISA_VERSION
	.align		4
.L_216:
        /*0320*/ 	.byte	0x03, 0x5f
        /*0322*/ 	.short	0x0000


	//----- nvinfo : EIATTR_COOP_GROUP_MASK_REGIDS
	.align		4
        /*0324*/ 	.byte	0x04, 0x29
        /*0326*/ 	.short	(.L_218 - .L_217)


	//   ....[0]....
.L_217:
        /*0328*/ 	.word	0xffffffff


	//   ....[1]....
        /*032c*/ 	.word	0xffffffff


	//   ....[2]....
        /*0330*/ 	.word	0xffffffff


	//   ....[3]....
        /*0334*/ 	.word	0xffffffff


	//   ....[4]....
        /*0338*/ 	.word	0xffffffff


	//   ....[5]....
        /*033c*/ 	.word	0xffffffff


	//   ....[6]....
        /*0340*/ 	.word	0xffffffff


	//   ....[7]....
        /*0344*/ 	.word	0xffffffff


	//   ....[8]....
        /*0348*/ 	.word	0xffffffff


	//   ....[9]....
        /*034c*/ 	.word	0xffffffff


	//   ....[10]....
        /*0350*/ 	.word	0xffffffff


	//   ....[11]....
        /*0354*/ 	.word	0xffffffff


	//   ....[12]....
        /*0358*/ 	.word	0xffffffff


	//   ....[13]....
        /*035c*/ 	.word	0xffffffff


	//   ....[14]....
        /*0360*/ 	.word	0xffffffff


	//   ....[15]....
        /*0364*/ 	.word	0xffffffff


	//   ....[16]....
        /*0368*/ 	.word	0xffffffff


	//   ....[17]....
        /*036c*/ 	.word	0xffffffff


	//   ....[18]....
        /*0370*/ 	.word	0xffffffff


	//   ....[19]....
        /*0374*/ 	.word	0xffffffff


	//   ....[20]....
        /*0378*/ 	.word	0xffffffff


	//   ....[21]....
        /*037c*/ 	.word	0xffffffff


	//   ....[22]....
        /*0380*/ 	.word	0xffffffff


	//   ....[23]....
        /*0384*/ 	.word	0xffffffff


	//   ....[24]....
        /*0388*/ 	.word	0xffffffff


	//   ....[25]....
        /*038c*/ 	.word	0xffffffff


	//   ....[26]....
        /*0390*/ 	.word	0xffffffff


	//   ....[27]....
        /*0394*/ 	.word	0xffffffff


	//   ....[28]....
        /*0398*/ 	.word	0xffffffff


	//   ....[29]....
        /*039c*/ 	.word	0xffffffff


	//   ....[30]....
        /*03a0*/ 	.word	0xffffffff


	//   ....[31]....
        /*03a4*/ 	.word	0xffffffff


	//   ....[32]....
        /*03a8*/ 	.word	0xffffffff


	//   ....[33]....
        /*03ac*/ 	.word	0xffffffff


	//   ....[34]....
        /*03b0*/ 	.word	0xffffffff


	//   ....[35]....
        /*03b4*/ 	.word	0xffffffff


	//   ....[36]....
        /*03b8*/ 	.word	0xffffffff


	//   ....[37]....
        /*03bc*/ 	.word	0xffffffff


	//   ....[38]....
        /*03c0*/ 	.word	0xffffffff


	//   ....[39]....
        /*03c4*/ 	.word	0xffffffff


	//   ....[40]....
        /*03c8*/ 	.word	0xffffffff


	//   ....[41]....
        /*03cc*/ 	.word	0xffffffff


	//   ....[42]....
        /*03d0*/ 	.word	0xffffffff


	//   ....[43]....
        /*03d4*/ 	.word	0xffffffff


	//   ....[44]....
        /*03d8*/ 	.word	0xffffffff


	//   ....[45]....
        /*03dc*/ 	.word	0xffffffff


	//   ....[46]....
        /*03e0*/ 	.word	0xffffffff


	//   ....[47]....
        /*03e4*/ 	.word	0xffffffff


	//   ....[48]....
        /*03e8*/ 	.word	0xffffffff


	//   ....[49]....
        /*03ec*/ 	.word	0xffffffff


	//   ....[50]....
        /*03f0*/ 	.word	0xffffffff


	//   ....[51]....
        /*03f4*/ 	.word	0xffffffff


	//   ....[52]....
        /*03f8*/ 	.word	0xffffffff


	//   ....[53]....
        /*03fc*/ 	.word	0xffffffff


	//   ....[54]....
        /*0400*/ 	.word	0xffffffff


	//   ....[55]....
        /*0404*/ 	.word	0xffffffff


	//   ....[56]....
        /*0408*/ 	.word	0xffffffff


	//   ....[57]....
        /*040c*/ 	.word	0xffffffff


	//   ....[58]....
        /*0410*/ 	.word	0xffffffff


	//   ....[59]....
        /*0414*/ 	.word	0xffffffff


	//   ....[60]....
        /*0418*/ 	.word	0xffffffff


	//   ....[61]....
        /*041c*/ 	.word	0xffffffff


	//   ....[62]....
        /*0420*/ 	.word	0xffffffff


	//   ....[63]....
        /*0424*/ 	.word	0xffffffff


	//   ....[64]....
        /*0428*/ 	.word	0xffffffff


	//   ....[65]....
        /*042c*/ 	.word	0xffffffff


	//   ....[66]....
        /*0430*/ 	.word	0xffffffff


	//   ....[67]....
        /*0434*/ 	.word	0xffffffff


	//   ....[68]....
        /*0438*/ 	.word	0xffffffff


	//   ....[69]....
        /*043c*/ 	.word	0xffffffff


	//   ....[70]....
        /*0440*/ 	.word	0xffffffff


	//   ....[71]....
        /*0444*/ 	.word	0xffffffff


	//   ....[72]....
        /*0448*/ 	.word	0xffffffff


	//   ....[73]....
        /*044c*/ 	.word	0xffffffff


	//   ....[74]....
        /*0450*/ 	.word	0xffffffff


	//   ....[75]....
        /*0454*/ 	.word	0xffffffff


	//   ....[76]....
        /*0458*/ 	.word	0xffffffff


	//   ....[77]....
        /*045c*/ 	.word	0xffffffff


	//   ....[78]....
        /*0460*/ 	.word	0xffffffff


	//   ....[79]....
        /*0464*/ 	.word	0xffffffff


	//   ....[80]....
        /*0468*/ 	.word	0xffffffff


	//   ....[81]....
        /*046c*/ 	.word	0xffffffff


	//   ....[82]....
        /*0470*/ 	.word	0xffffffff


	//   ....[83]....
        /*0474*/ 	.word	0xffffffff


	//   ....[84]....
        /*0478*/ 	.word	0xffffffff


	//   ....[85]....
        /*047c*/ 	.word	0xffffffff


	//   ....[86]....
        /*0480*/ 	.word	0xffffffff


	//   ....[87]....
        /*0484*/ 	.word	0xffffffff


	//   ....[88]....
        /*0488*/ 	.word	0xffffffff


	//----- nvinfo : EIATTR_COOP_GROUP_INSTR_OFFSETS
	.align		4
.L_218:
        /*048c*/ 	.byte	0x04, 0x28
        /*048e*/ 	.short	(.L_220 - .L_219)


	//   ....[0]....
.L_219:
        /*0490*/ 	.word	0x00000090


	//   ....[1]....
        /*0494*/ 	.word	0x00006730


	//   ....[2]....
        /*0498*/ 	.word	0x00006740


	//   ....[3]....
        /*049c*/ 	.word	0x00006870


	//   ....[4]....
        /*04a0*/ 	.word	0x000068a0


	//   ....[5]....
        /*04a4*/ 	.word	0x000069e0


	//   ....[6]....
        /*04a8*/ 	.word	0x00006a10


	//   ....[7]....
        /*04ac*/ 	.word	0x00006b70


	//   ....[8]....
        /*04b0*/ 	.word	0x00006b90


	//   ....[9]....
        /*04b4*/ 	.word	0x00007300


	//   ....[10]....
        /*04b8*/ 	.word	0x00007320


	//   ....[11]....
        /*04bc*/ 	.word	0x00007330


	//   ....[12]....
        /*04c0*/ 	.word	0x00007340


	//   ....[13]....
        /*04c4*/ 	.word	0x000078b0


	//   ....[14]....
        /*04c8*/ 	.word	0x00007940


	//   ....[15]....
        /*04cc*/ 	.word	0x00007a10


	//   ....[16]....
        /*04d0*/ 	.word	0x00007a50


	//   ....[17]....
        /*04d4*/ 	.word	0x0000a870


	//   ....[18]....
        /*04d8*/ 	.word	0x0000a890


	//   ....[19]....
        /*04dc*/ 	.word	0x0000a8a0


	//   ....[20]....
        /*04e0*/ 	.word	0x0000a8b0


	//   ....[21]....
        /*04e4*/ 	.word	0x0000ab30


	//   ....[22]....
        /*04e8*/ 	.word	0x0000ad80


	//   ....[23]....
        /*04ec*/ 	.word	0x0000adf0


	//   ....[24]....
        /*04f0*/ 	.word	0x0000ae30


	//   ....[25]....
        /*04f4*/ 	.word	0x0000eea0


	//   ....[26]....
        /*04f8*/ 	.word	0x0000eeb0


	//   ....[27]....
        /*04fc*/ 	.word	0x0000f050


	//   ....[28]....
        /*0500*/ 	.word	0x0000f0c0


	//   ....[29]....
        /*0504*/ 	.word	0x0000f860


	//   ....[30]....
        /*0508*/ 	.word	0x0000fa30


	//   ....[31]....
        /*050c*/ 	.word	0x0000fa60


	//   ....[32]....
        /*0510*/ 	.word	0x0000fc80


	//   ....[33]....
        /*0514*/ 	.word	0x0000fcb0


	//   ....[34]....
        /*0518*/ 	.word	0x0000fe50


	//   ....[35]....
        /*051c*/ 	.word	0x0000fe70


	//   ....[36]....
        /*0520*/ 	.word	0x00010070


	//   ....[37]....
        /*0524*/ 	.word	0x00012200


	//   ....[38]....
        /*0528*/ 	.word	0x00012460


	//   ....[39]....
        /*052c*/ 	.word	0x00012480


	//   ....[40]....
        /*0530*/ 	.word	0x000124a0


	//   ....[41]....
        /*0534*/ 	.word	0x00012f40


	//   ....[42]....
        /*0538*/ 	.word	0x00013050


	//   ....[43]....
        /*053c*/ 	.word	0x00013460


	//   ....[44]....
        /*0540*/ 	.word	0x00013560


	//   ....[45]....
        /*0544*/ 	.word	0x000136b0


	//   ....[46]....
        /*0548*/ 	.word	0x000136e0


	//   ....[47]....
        /*054c*/ 	.word	0x00013740


	//   ....[48]....
        /*0550*/ 	.word	0x00013790


	//   ....[49]....
        /*0554*/ 	.word	0x00016c80


	//   ....[50]....
        /*0558*/ 	.word	0x00016ce0


	//   ....[51]....
        /*055c*/ 	.word	0x00016d90


	//   ....[52]....
        /*0560*/ 	.word	0x00016df0


	//   ....[53]....
        /*0564*/ 	.word	0x00016e20


	//   ....[54]....
        /*0568*/ 	.word	0x00016f10


	//   ....[55]....
        /*056c*/ 	.word	0x00017200


	//   ....[56]....
        /*0570*/ 	.word	0x00017330


	//   ....[57]....
        /*0574*/ 	.word	0x00018f70


	//   ....[58]....
        /*0578*/ 	.word	0x00018f80


	//   ....[59]....
        /*057c*/ 	.word	0x00018f90


	//   ....[60]....
        /*0580*/ 	.word	0x00018fb0


	//   ....[61]....
        /*0584*/ 	.word	0x00018fd0


	//   ....[62]....
        /*0588*/ 	.word	0x00018ff0


	//   ....[63]....
        /*058c*/ 	.word	0x00019000


	//   ....[64]....
        /*0590*/ 	.word	0x00019030


	//   ....[65]....
        /*0594*/ 	.word	0x0001a6f0


	//   ....[66]....
        /*0598*/ 	.word	0x0001a720


	//   ....[67]....
        /*059c*/ 	.word	0x0001a750


	//   ....[68]....
        /*05a0*/ 	.word	0x0001a770


	//   ....[69]....
        /*05a4*/ 	.word	0x0001a780


	//   ....[70]....
        /*05a8*/ 	.word	0x0001a790


	//   ....[71]....
        /*05ac*/ 	.word	0x0001a7a0


	//   ....[72]....
        /*05b0*/ 	.word	0x0001a7b0


	//   ....[73]....
        /*05b4*/ 	.word	0x0001a9d0


	//   ....[74]....
        /*05b8*/ 	.word	0x0001a9e0


	//   ....[75]....
        /*05bc*/ 	.word	0x0001ab60


	//   ....[76]....
        /*05c0*/ 	.word	0x0001ab90


	//   ....[77]....
        /*05c4*/ 	.word	0x0001ace0


	//   ....[78]....
        /*05c8*/ 	.word	0x0001ad10


	//   ....[79]....
        /*05cc*/ 	.word	0x0001ae60


	//   ....[80]....
        /*05d0*/ 	.word	0x0001ae80


	//   ....[81]....
        /*05d4*/ 	.word	0x0001b640


	//   ....[82]....
        /*05d8*/ 	.word	0x0001b660


	//   ....[83]....
        /*05dc*/ 	.word	0x0001b7b0


	//   ....[84]....
        /*05e0*/ 	.word	0x0001b7e0


	//   ....[85]....
        /*05e4*/ 	.word	0x0001b910


	//   ....[86]....
        /*05e8*/ 	.word	0x0001b940


	//   ....[87]....
        /*05ec*/ 	.word	0x0001ba70


	//   ....[88]....
        /*05f0*/ 	.word	0x0001ba90


	//----- nvinfo : EIATTR_EXIT_INSTR_OFFSETS
	.align		4
.L_220:
        /*05f4*/ 	.byte	0x04, 0x1c
        /*05f6*/ 	.short	(.L_222 - .L_221)


	//   ....[0]....
.L_221:
        /*05f8*/ 	.word	0x00000370


	//   ....[1]....
        /*05fc*/ 	.word	0x0001ae90


	//   ....[2]....
        /*0600*/ 	.word	0x0001af60


	//   ....[3]....
        /*0604*/ 	.word	0x0001afc0


	//   ....[4]....
        /*0608*/ 	.word	0x0001baa0


	//   ....[5]....
        /*060c*/ 	.word	0x0001bb50


	//   ....[6]....
        /*0610*/ 	.word	0x0001bbb0


	//----- nvinfo : EIATTR_CTAIDZ_USED
	.align		4
.L_222:
        /*0614*/ 	.byte	0x01, 0x04
	.zero		2


	//----- nvinfo : EIATTR_MAX_THREADS
	.align		4
        /*0618*/ 	.byte	0x04, 0x05
        /*061a*/ 	.short	(.L_224 - .L_223)
.L_223:
        /*061c*/ 	.word	0x00000080
        /*0620*/ 	.word	0x00000001
        /*0624*/ 	.word	0x00000001


	//----- nvinfo : EIATTR_CRS_STACK_SIZE
	.align		4
.L_224:
        /*0628*/ 	.byte	0x04, 0x1e
        /*062a*/ 	.short	(.L_226 - .L_225)
.L_225:
        /*062c*/ 	.word	0x00000000
.L_226:


//--------------------- .nv.callgraph             --------------------------
	.section	.nv.callgraph,"",@"SHT_CUDA_CALLGRAPH"
	.align	4
	.sectionentsize	8
	.align		4
        /*0000*/ 	.word	0x00000000
	.align		4
        /*0004*/ 	.word	0xffffffff
	.align		4
        /*0008*/ 	.word	0x00000000
	.align		4
        /*000c*/ 	.word	0xfffffffe
	.align		4
        /*0010*/ 	.word	0x00000000
	.align		4
        /*0014*/ 	.word	0xfffffffd
	.align		4
        /*0018*/ 	.word	0x00000000
	.align		4
        /*001c*/ 	.word	0xfffffffc


//--------------------- .nv.rel.action            --------------------------
	.section	.nv.rel.action,"",@"SHT_CUDA_RELOCINFO"
	.align	8
	.sectionentsize	8
        /*0000*/ 	.byte	0x73, 0x00, 0x00, 0x00, 0x00, 0x00, 0x00, 0x00, 0x00, 0x00, 0x00, 0x11, 0x25, 0x00, 0x05, 0x36


//--------------------- .nv.constant4             --------------------------
	.section	.nv.constant4,"a",@progbits
	.align	8
	.align		8
.nv.constant4:
        /*0000*/ 	.dword	_ZN65_INTERNAL_1b41c762_29_flash_fwd_hdim96_fp16_sm80_cu_0106449f_37714cuda3std3__45__cpo5beginE
	.align		8
        /*0008*/ 	.dword	_ZN65_INTERNAL_1b41c762_29_flash_fwd_hdim96_fp16_sm80_cu_0106449f_37714cuda3std3__45__cpo3endE
	.align		8
        /*0010*/ 	.dword	_ZN65_INTERNAL_1b41c762_29_flash_fwd_hdim96_fp16_sm80_cu_0106449f_37714cuda3std3__45__cpo6cbeginE
	.align		8
        /*0018*/ 	.dword	_ZN65_INTERNAL_1b41c762_29_flash_fwd_hdim96_fp16_sm80_cu_0106449f_37714cuda3std3__45__cpo4cendE
	.align		8
        /*0020*/ 	.dword	_ZN65_INTERNAL_1b41c762_29_flash_fwd_hdim96_fp16_sm80_cu_0106449f_37714cuda3std3__467_GLOBAL__N__1b41c762_29_flash_fwd_hdim96_fp16_sm80_cu_0106449f_37716ignoreE
	.align		8
        /*0028*/ 	.dword	_ZN65_INTERNAL_1b41c762_29_flash_fwd_hdim96_fp16_sm80_cu_0106449f_37714cuda3std3__419piecewise_constructE
	.align		8
        /*0030*/ 	.dword	_ZN65_INTERNAL_1b41c762_29_flash_fwd_hdim96_fp16_sm80_cu_0106449f_37714cuda3std3__48in_placeE
	.align		8
        /*0038*/ 	.dword	_ZN65_INTERNAL_1b41c762_29_flash_fwd_hdim96_fp16_sm80_cu_0106449f_37714cuda3std6ranges3__45__cpo4swapE
	.align		8
        /*0040*/ 	.dword	_ZN65_INTERNAL_1b41c762_29_flash_fwd_hdim96_fp16_sm80_cu_0106449f_37714cuda3std6ranges3__45__cpo9iter_moveE
	.align		8
        /*0048*/ 	.dword	_ZN65_INTERNAL_1b41c762_29_flash_fwd_hdim96_fp16_sm80_cu_0106449f_37714cute7productE
	.align		8
        /*0050*/ 	.dword	_ZN65_INTERNAL_1b41c762_29_flash_fwd_hdim96_fp16_sm80_cu_0106449f_37714cute1_E


//--------------------- .nv.constant0._ZN7cutlass13device_kernelIN5flash19enable_sm80_to_sm89INS1_16FlashAttnFwdSm80INS1_25CollectiveMainloopFwdSm80ILi4ELi1ELb0EN4cute5tupleIJNS5_1CILi128EEENS7_ILi64EEENS7_ILi96EEEEEELi96ENS_6half_tEfNS_4arch4Sm80ELb0ELb0ELb0ELb0ELb0ELb0ELb1ELb0EEENS1_21CollectiveEpilogueFwdINS6_IJS8_SA_S9_EEENS6_IJNS7_ILi1EEESI_SI_EEESC_SE_Li128ELb0ELb1ELb0ELb0EEENS1_19SingleTileSchedulerILb0ELb0ELb1ELi128EEEEEEEEEvNT_6ParamsE --------------------------
	.section	.nv.constant0._ZN7cutlass13device_kernelIN5flash19enable_sm80_to_sm89INS1_16FlashAttnFwdSm80INS1_25CollectiveMainloopFwdSm80ILi4ELi1ELb0EN4cute5tupleIJNS5_1CILi128EEENS7_ILi64EEENS7_ILi96EEEEEELi96ENS_6half_tEfNS_4arch4Sm80ELb0ELb0ELb0ELb0ELb0ELb0ELb1ELb0EEENS1_21CollectiveEpilogueFwdINS6_IJS8_SA_S9_EEENS6_IJNS7_ILi1EEESI_SI_EEESC_SE_Li128ELb0ELb1ELb0ELb0EEENS1_19SingleTileSchedulerILb0ELb0ELb1ELi128EEEEEEEEEvNT_6ParamsE,"a",@progbits
	.sectionflags	@""
	.align	4
.nv.constant0._ZN7cutlass13device_kernelIN5flash19enable_sm80_to_sm89INS1_16FlashAttnFwdSm80INS1_25CollectiveMainloopFwdSm80ILi4ELi1ELb0EN4cute5tupleIJNS5_1CILi128EEENS7_ILi64EEENS7_ILi96EEEEEELi96ENS_6half_tEfNS_4arch4Sm80ELb0ELb0ELb0ELb0ELb0ELb0ELb1ELb0EEENS1_21CollectiveEpilogueFwdINS6_IJS8_SA_S9_EEENS6_IJNS7_ILi1EEESI_SI_EEESC_SE_Li128ELb0ELb1ELb0ELb0EEENS1_19SingleTileSchedulerILb0ELb0ELb1ELi128EEEEEEEEEvNT_6ParamsE:
	.zero		1400


//--------------------- .nv.constant0._ZN7cutlass13device_kernelIN5flash19enable_sm80_to_sm89INS1_16FlashAttnFwdSm80INS1_25CollectiveMainloopFwdSm80ILi4ELi1ELb0EN4cute5tupleIJNS5_1CILi128EEENS7_ILi64EEENS7_ILi96EEEEEELi96ENS_6half_tEfNS_4arch4Sm80ELb0ELb0ELb0ELb1ELb0ELb0ELb1ELb0EEENS1_21CollectiveEpilogueFwdINS6_IJS8_SA_S9_EEENS6_IJNS7_ILi1EEESI_SI_EEESC_SE_Li128ELb1ELb1ELb0ELb0EEENS1_19SingleTileSchedulerILb1ELb0ELb1ELi128EEEEEEEEEvNT_6ParamsE --------------------------
	.section	.nv.constant0._ZN7cutlass13device_kernelIN5flash19enable_sm80_to_sm89INS1_16FlashAttnFwdSm80INS1_25CollectiveMainloopFwdSm80ILi4ELi1ELb0EN4cute5tupleIJNS5_1CILi128EEENS7_ILi64EEENS7_ILi96EEEEEELi96ENS_6half_tEfNS_4arch4Sm80ELb0ELb0ELb0ELb1ELb0ELb0ELb1ELb0EEENS1_21CollectiveEpilogueFwdINS6_IJS8_SA_S9_EEENS6_IJNS7_ILi1EEESI_SI_EEESC_SE_Li128ELb1ELb1ELb0ELb0EEENS1_19SingleTileSchedulerILb1ELb0ELb1ELi128EEEEEEEEEvNT_6ParamsE,"a",@progbits
	.sectionflags	@""
	.align	4
.nv.constant0._ZN7cutlass13device_kernelIN5flash19enable_sm80_to_sm89INS1_16FlashAttnFwdSm80INS1_25CollectiveMainloopFwdSm80ILi4ELi1ELb0EN4cute5tupleIJNS5_1CILi128EEENS7_ILi64EEENS7_ILi96EEEEEELi96ENS_6half_tEfNS_4arch4Sm80ELb0ELb0ELb0ELb1ELb0ELb0ELb1ELb0EEENS1_21CollectiveEpilogueFwdINS6_IJS8_SA_S9_EEENS6_IJNS7_ILi1EEESI_SI_EEESC_SE_Li128ELb1ELb1ELb0ELb0EEENS1_19SingleTileSchedulerILb1ELb0ELb1ELi128EEEEEEEEEvNT_6ParamsE:
	.zero		1400


//--------------------- .nv.constant0._ZN7cutlass13device_kernelIN5flash19enable_sm80_to_sm89INS1_16FlashAttnFwdSm80INS1_25CollectiveMainloopFwdSm80ILi4ELi1ELb0EN4cute5tupleIJNS5_1CILi128EEENS7_ILi64EEENS7_ILi96EEEEEELi96ENS_6half_tEfNS_4arch4Sm80ELb0ELb0ELb0ELb1ELb0ELb1ELb1ELb0EEENS1_21CollectiveEpilogueFwdINS6_IJS8_SA_S9_EEENS6_IJNS7_ILi1EEESI_SI_EEESC_SE_Li128ELb1ELb1ELb0ELb0EEENS1_19SingleTileSchedulerILb1ELb0ELb1ELi128EEEEEEEEEvNT_6ParamsE --------------------------
	.section	.nv.constant0._ZN7cutlass13device_kernelIN5flash19enable_sm80_to_sm89INS1_16FlashAttnFwdSm80INS1_25CollectiveMainloopFwdSm80ILi4ELi1ELb0EN4cute5tupleIJNS5_1CILi128EEENS7_ILi64EEENS7_ILi96EEEEEELi96ENS_6half_tEfNS_4arch4Sm80ELb0ELb0ELb0ELb1ELb0ELb1ELb1ELb0EEENS1_21CollectiveEpilogueFwdINS6_IJS8_SA_S9_EEENS6_IJNS7_ILi1EEESI_SI_EEESC_SE_Li128ELb1ELb1ELb0ELb0EEENS1_19SingleTileSchedulerILb1ELb0ELb1ELi128EEEEEEEEEvNT_6ParamsE,"a",@progbits
	.sectionflags	@""
	.align	4
.nv.constant0._ZN7cutlass13device_kernelIN5flash19enable_sm80_to_sm89INS1_16FlashAttnFwdSm80INS1_25CollectiveMainloopFwdSm80ILi4ELi1ELb0EN4cute5tupleIJNS5_1CILi128EEENS7_ILi64EEENS7_ILi96EEEEEELi96ENS_6half_tEfNS_4arch4Sm80ELb0ELb0ELb0ELb1ELb0ELb1ELb1ELb0EEENS1_21CollectiveEpilogueFwdINS6_IJS8_SA_S9_EEENS6_IJNS7_ILi1EEESI_SI_EEESC_SE_Li128ELb1ELb1ELb0ELb0EEENS1_19SingleTileSchedulerILb1ELb0ELb1ELi128EEEEEEEEEvNT_6ParamsE:
	.zero		1400


//--------------------- .nv.constant0._ZN7cutlass13device_kernelIN5flash19enable_sm80_to_sm89INS1_16FlashAttnFwdSm80INS1_25CollectiveMainloopFwdSm80ILi4ELi1ELb0EN4cute5tupleIJNS5_1CILi128EEENS7_ILi48EEENS7_ILi96EEEEEELi96ENS_6half_tEfNS_4arch4Sm80ELb0ELb1ELb0ELb0ELb0ELb0ELb1ELb0EEENS1_21CollectiveEpilogueFwdINS6_IJS8_SA_S9_EEENS6_IJNS7_ILi1EEESI_SI_EEESC_SE_Li128ELb0ELb1ELb0ELb0EEENS1_19SingleTileSchedulerILb0ELb0ELb1ELi128EEEEEEEEEvNT_6ParamsE --------------------------
	.section	.nv.constant0._ZN7cutlass13device_kernelIN5flash19enable_sm80_to_sm89INS1_16FlashAttnFwdSm80INS1_25CollectiveMainloopFwdSm80ILi4ELi1ELb0EN4cute5tupleIJNS5_1CILi128EEENS7_ILi48EEENS7_ILi96EEEEEELi96ENS_6half_tEfNS_4arch4Sm80ELb0ELb1ELb0ELb0ELb0ELb0ELb1ELb0EEENS1_21CollectiveEpilogueFwdINS6_IJS8_SA_S9_EEENS6_IJNS7_ILi1EEESI_SI_EEESC_SE_Li128ELb0ELb1ELb0ELb0EEENS1_19SingleTileSchedulerILb0ELb0ELb1ELi128EEEEEEEEEvNT_6ParamsE,"a",@progbits
	.sectionflags	@""
	.align	4
.nv.constant0._ZN7cutlass13device_kernelIN5flash19enable_sm80_to_sm89INS1_16FlashAttnFwdSm80INS1_25CollectiveMainloopFwdSm80ILi4ELi1ELb0EN4cute5tupleIJNS5_1CILi128EEENS7_ILi48EEENS7_ILi96EEEEEELi96ENS_6half_tEfNS_4arch4Sm80ELb0ELb1ELb0ELb0ELb0ELb0ELb1ELb0EEENS1_21CollectiveEpilogueFwdINS6_IJS8_SA_S9_EEENS6_IJNS7_ILi1EEESI_SI_EEESC_SE_Li128ELb0ELb1ELb0ELb0EEENS1_19SingleTileSchedulerILb0ELb0ELb1ELi128EEEEEEEEEvNT_6ParamsE:
	.zero		1400


//--------------------- .nv.constant0._ZN7cutlass13device_kernelIN5flash19enable_sm80_to_sm89INS1_16FlashAttnFwdSm80INS1_25CollectiveMainloopFwdSm80ILi4ELi1ELb0EN4cute5tupleIJNS5_1CILi128EEENS7_ILi48EEENS7_ILi96EEEEEELi96ENS_6half_tEfNS_4arch4Sm80ELb0ELb1ELb0ELb1ELb0ELb0ELb1ELb0EEENS1_21CollectiveEpilogueFwdINS6_IJS8_SA_S9_EEENS6_IJNS7_ILi1EEESI_SI_EEESC_SE_Li128ELb1ELb1ELb0ELb0EEENS1_19SingleTileSchedulerILb1ELb0ELb1ELi128EEEEEEEEEvNT_6ParamsE --------------------------
	.section	.nv.constant0._ZN7cutlass13device_kernelIN5flash19enable_sm80_to_sm89INS1_16FlashAttnFwdSm80INS1_25CollectiveMainloopFwdSm80ILi4ELi1ELb0EN4cute5tupleIJNS5_1CILi128EEENS7_ILi48EEENS7_ILi96EEEEEELi96ENS_6half_tEfNS_4arch4Sm80ELb0ELb1ELb0ELb1ELb0ELb0ELb1ELb0EEENS1_21CollectiveEpilogueFwdINS6_IJS8_SA_S9_EEENS6_IJNS7_ILi1EEESI_SI_EEESC_SE_Li128ELb1ELb1ELb0ELb0EEENS1_19SingleTileSchedulerILb1ELb0ELb1ELi128EEEEEEEEEvNT_6ParamsE,"a",@progbits
	.sectionflags	@""
	.align	4
.nv.constant0._ZN7cutlass13device_kernelIN5flash19enable_sm80_to_sm89INS1_16FlashAttnFwdSm80INS1_25CollectiveMainloopFwdSm80ILi4ELi1ELb0EN4cute5tupleIJNS5_1CILi128EEENS7_ILi48EEENS7_ILi96EEEEEELi96ENS_6half_tEfNS_4arch4Sm80ELb0ELb1ELb0ELb1ELb0ELb0ELb1ELb0EEENS1_21CollectiveEpilogueFwdINS6_IJS8_SA_S9_EEENS6_IJNS7_ILi1EEESI_SI_EEESC_SE_Li128ELb1ELb1ELb0ELb0EEENS1_19SingleTileSchedulerILb1ELb0ELb1ELi128EEEEEEEEEvNT_6ParamsE:
	.zero		1400


//--------------------- .nv.constant0._ZN7cutlass13device_kernelIN5flash19enable_sm80_to_sm89INS1_16FlashAttnFwdSm80INS1_25CollectiveMainloopFwdSm80ILi4ELi1ELb0EN4cute5tupleIJNS5_1CILi128EEENS7_ILi48EEENS7_ILi96EEEEEELi96ENS_6half_tEfNS_4arch4Sm80ELb0ELb1ELb0ELb1ELb0ELb1ELb1ELb0EEENS1_21CollectiveEpilogueFwdINS6_IJS8_SA_S9_EEENS6_IJNS7_ILi1EEESI_SI_EEESC_SE_Li128ELb1ELb1ELb0ELb0EEENS1_19SingleTileSchedulerILb1ELb0ELb1ELi128EEEEEEEEEvNT_6ParamsE --------------------------
	.section	.nv.constant0._ZN7cutlass13device_kernelIN5flash19enable_sm80_to_sm89INS1_16FlashAttnFwdSm80INS1_25CollectiveMainloopFwdSm80ILi4ELi1ELb0EN4cute5tupleIJNS5_1CILi128EEENS7_ILi48EEENS7_ILi96EEEEEELi96ENS_6half_tEfNS_4arch4Sm80ELb0ELb1ELb0ELb1ELb0ELb1ELb1ELb0EEENS1_21CollectiveEpilogueFwdINS6_IJS8_SA_S9_EEENS6_IJNS7_ILi1EEESI_SI_EEESC_SE_Li128ELb1ELb1ELb0ELb0EEENS1_19SingleTileSchedulerILb1ELb0ELb1ELi128EEEEEEEEEvNT_6ParamsE,"a",@progbits
	.sectionflags	@""
	.align	4
.nv.constant0._ZN7cutlass13device_kernelIN5flash19enable_sm80_to_sm89INS1_16FlashAttnFwdSm80INS1_25CollectiveMainloopFwdSm80ILi4ELi1ELb0EN4cute5tupleIJNS5_1CILi128EEENS7_ILi48EEENS7_ILi96EEEEEELi96ENS_6half_tEfNS_4arch4Sm80ELb0ELb1ELb0ELb1ELb0ELb1ELb1ELb0EEENS1_21CollectiveEpilogueFwdINS6_IJS8_SA_S9_EEENS6_IJNS7_ILi1EEESI_SI_EEESC_SE_Li128ELb1ELb1ELb0ELb0EEENS1_19SingleTileSchedulerILb1ELb0ELb1ELi128EEEEEEEEEvNT_6ParamsE:
	.zero		1400


//--------------------- .nv.constant0._ZN7cutlass13device_kernelIN5flash19enable_sm80_to_sm89INS1_16FlashAttnFwdSm80INS1_25CollectiveMainloopFwdSm80ILi4ELi1ELb0EN4cute5tupleIJNS5_1CILi128EEENS7_ILi64EEENS7_ILi96EEEEEELi96ENS_6half_tEfNS_4arch4Sm80ELb1ELb0ELb0ELb0ELb0ELb0ELb1ELb0EEENS1_21CollectiveEpilogueFwdINS6_IJS8_SA_S9_EEENS6_IJNS7_ILi1EEESI_SI_EEESC_SE_Li128ELb0ELb1ELb0ELb0EEENS1_30DynamicPersistentTileSchedulerILi128ELi128ELb0ELb1ELb0EEEEEEEEEvNT_6ParamsE --------------------------
	.section	.nv.constant0._ZN7cutlass13device_kernelIN5flash19enable_sm80_to_sm89INS1_16FlashAttnFwdSm80INS1_25CollectiveMainloopFwdSm80ILi4ELi1ELb0EN4cute5tupleIJNS5_1CILi128EEENS7_ILi64EEENS7_ILi96EEEEEELi96ENS_6half_tEfNS_4arch4Sm80ELb1ELb0ELb0ELb0ELb0ELb0ELb1ELb0EEENS1_21CollectiveEpilogueFwdINS6_IJS8_SA_S9_EEENS6_IJNS7_ILi1EEESI_SI_EEESC_SE_Li128ELb0ELb1ELb0ELb0EEENS1_30DynamicPersistentTileSchedulerILi128ELi128ELb0ELb1ELb0EEEEEEEEEvNT_6ParamsE,"a",@progbits
	.sectionflags	@""
	.align	4
.nv.constant0._ZN7cutlass13device_kernelIN5flash19enable_sm80_to_sm89INS1_16FlashAttnFwdSm80INS1_25CollectiveMainloopFwdSm80ILi4ELi1ELb0EN4cute5tupleIJNS5_1CILi128EEENS7_ILi64EEENS7_ILi96EEEEEELi96ENS_6half_tEfNS_4arch4Sm80ELb1ELb0ELb0ELb0ELb0ELb0ELb1ELb0EEENS1_21CollectiveEpilogueFwdINS6_IJS8_SA_S9_EEENS6_IJNS7_ILi1EEESI_SI_EEESC_SE_Li128ELb0ELb1ELb0ELb0EEENS1_30DynamicPersistentTileSchedulerILi128ELi128ELb0ELb1ELb0EEEEEEEEEvNT_6ParamsE:
	.zero		1416


//--------------------- .nv.constant0._ZN7cutlass13device_kernelIN5flash19enable_sm80_to_sm89INS1_16FlashAttnFwdSm80INS1_25CollectiveMainloopFwdSm80ILi4ELi1ELb0EN4cute5tupleIJNS5_1CILi128EEENS7_ILi64EEENS7_ILi96EEEEEELi96ENS_6half_tEfNS_4arch4Sm80ELb1ELb0ELb0ELb1ELb0ELb0ELb1ELb0EEENS1_21CollectiveEpilogueFwdINS6_IJS8_SA_S9_EEENS6_IJNS7_ILi1EEESI_SI_EEESC_SE_Li128ELb1ELb1ELb0ELb0EEENS1_19SingleTileSchedulerILb1ELb0ELb1ELi128EEEEEEEEEvNT_6ParamsE --------------------------
	.section	.nv.constant0._ZN7cutlass13device_kernelIN5flash19enable_sm80_to_sm89INS1_16FlashAttnFwdSm80INS1_25CollectiveMainloopFwdSm80ILi4ELi1ELb0EN4cute5tupleIJNS5_1CILi128EEENS7_ILi64EEENS7_ILi96EEEEEELi96ENS_6half_tEfNS_4arch4Sm80ELb1ELb0ELb0ELb1ELb0ELb0ELb1ELb0EEENS1_21CollectiveEpilogueFwdINS6_IJS8_SA_S9_EEENS6_IJNS7_ILi1EEESI_SI_EEESC_SE_Li128ELb1ELb1ELb0ELb0EEENS1_19SingleTileSchedulerILb1ELb0ELb1ELi128EEEEEEEEEvNT_6ParamsE,"a",@progbits
	.sectionflags	@""
	.align	4
.nv.constant0._ZN7cutlass13device_kernelIN5flash19enable_sm80_to_sm89INS1_16FlashAttnFwdSm80INS1_25CollectiveMainloopFwdSm80ILi4ELi1ELb0EN4cute5tupleIJNS5_1CILi128EEENS7_ILi64EEENS7_ILi96EEEEEELi96ENS_6half_tEfNS_4arch4Sm80ELb1ELb0ELb0ELb1ELb0ELb0ELb1ELb0EEENS1_21CollectiveEpilogueFwdINS6_IJS8_SA_S9_EEENS6_IJNS7_ILi1EEESI_SI_EEESC_SE_Li128ELb1ELb1ELb0ELb0EEENS1_19SingleTileSchedulerILb1ELb0ELb1ELi128EEEEEEEEEvNT_6ParamsE:
	.zero		1400


//--------------------- .nv.constant0._ZN7cutlass13device_kernelIN5flash19enable_sm80_to_sm89INS1_16FlashAttnFwdSm80INS1_25CollectiveMainloopFwdSm80ILi4ELi1ELb0EN4cute5tupleIJNS5_1CILi128EEENS7_ILi64EEENS7_ILi96EEEEEELi96ENS_6half_tEfNS_4arch4Sm80ELb1ELb0ELb0ELb1ELb0ELb1ELb1ELb0EEENS1_21CollectiveEpilogueFwdINS6_IJS8_SA_S9_EEENS6_IJNS7_ILi1EEESI_SI_EEESC_SE_Li128ELb1ELb1ELb0ELb0EEENS1_19SingleTileSchedulerILb1ELb0ELb1ELi128EEEEEEEEEvNT_6ParamsE --------------------------
	.section	.nv.constant0._ZN7cutlass13device_kernelIN5flash19enable_sm80_to_sm89INS1_16FlashAttnFwdSm80INS1_25CollectiveMainloopFwdSm80ILi4ELi1ELb0EN4cute5tupleIJNS5_1CILi128EEENS7_ILi64EEENS7_ILi96EEEEEELi96ENS_6half_tEfNS_4arch4Sm80ELb1ELb0ELb0ELb1ELb0ELb1ELb1ELb0EEENS1_21CollectiveEpilogueFwdINS6_IJS8_SA_S9_EEENS6_IJNS7_ILi1EEESI_SI_EEESC_SE_Li128ELb1ELb1ELb0ELb0EEENS1_19SingleTileSchedulerILb1ELb0ELb1ELi128EEEEEEEEEvNT_6ParamsE,"a",@progbits
	.sectionflags	@""
	.align	4
.nv.constant0._ZN7cutlass13device_kernelIN5flash19enable_sm80_to_sm89INS1_16FlashAttnFwdSm80INS1_25CollectiveMainloopFwdSm80ILi4ELi1ELb0EN4cute5tupleIJNS5_1CILi128EEENS7_ILi64EEENS7_ILi96EEEEEELi96ENS_6half_tEfNS_4arch4Sm80ELb1ELb0ELb0ELb1ELb0ELb1ELb1ELb0EEENS1_21CollectiveEpilogueFwdINS6_IJS8_SA_S9_EEENS6_IJNS7_ILi1EEESI_SI_EEESC_SE_Li128ELb1ELb1ELb0ELb0EEENS1_19SingleTileSchedulerILb1ELb0ELb1ELi128EEEEEEEEEvNT_6ParamsE:
	.zero		1400


//--------------------- .text._ZN7cutlass13device_kernelIN5flash19enable_sm80_to_sm89INS1_16FlashAttnFwdSm80INS1_25CollectiveMainloopFwdSm80ILi4ELi1ELb0EN4cute5tupleIJNS5_1CILi128EEENS7_ILi64EEENS7_ILi96EEEEEELi96ENS_6half_tEfNS_4arch4Sm80ELb0ELb0ELb0ELb0ELb0ELb0ELb1ELb0EEENS1_21CollectiveEpilogueFwdINS6_IJS8_SA_S9_EEENS6_IJNS7_ILi1EEESI_SI_EEESC_SE_Li128ELb0ELb1ELb0ELb0EEENS1_19SingleTileSchedulerILb0ELb0ELb1ELi128EEEEEEEEEvNT_6ParamsE --------------------------
	.section	.text._ZN7cutlass13device_kernelIN5flash19enable_sm80_to_sm89INS1_16FlashAttnFwdSm80INS1_25CollectiveMainloopFwdSm80ILi4ELi1ELb0EN4cute5tupleIJNS5_1CILi128EEENS7_ILi64EEENS7_ILi96EEEEEELi96ENS_6half_tEfNS_4arch4Sm80ELb0ELb0ELb0ELb0ELb0ELb0ELb1ELb0EEENS1_21CollectiveEpilogueFwdINS6_IJS8_SA_S9_EEENS6_IJNS7_ILi1EEESI_SI_EEESC_SE_Li128ELb0ELb1ELb0ELb0EEENS1_19SingleTileSchedulerILb0ELb0ELb1ELi128EEEEEEEEEvNT_6ParamsE,"ax",@progbits
	.sectioninfo	@"SHI_REGISTERS=255"
	.align	128
.text._ZN7cutlass13device_kernelIN5flash19enable_sm80_to_sm89INS1_16FlashAttnFwdSm80INS1_25CollectiveMainloopFwdSm80ILi4ELi1ELb0EN4cute5tupleIJNS5_1CILi128EEENS7_ILi64EEENS7_ILi96EEEEEELi96ENS_6half_tEfNS_4arch4Sm80ELb0ELb0ELb0ELb0ELb0ELb0ELb1ELb0EEENS1_21CollectiveEpilogueFwdINS6_IJS8_SA_S9_EEENS6_IJNS7_ILi1EEESI_SI_EEESC_SE_Li128ELb0ELb1ELb0ELb0EEENS1_19SingleTileSchedulerILb0ELb0ELb1ELi128EEEEEEEEEvNT_6ParamsE:
        .type           _ZN7cutlass13device_kernelIN5flash19enable_sm80_to_sm89INS1_16FlashAttnFwdSm80INS1_25CollectiveMainloopFwdSm80ILi4ELi1ELb0EN4cute5tupleIJNS5_1CILi128EEENS7_ILi64EEENS7_ILi96EEEEEELi96ENS_6half_tEfNS_4arch4Sm80ELb0ELb0ELb0ELb0ELb0ELb0ELb1ELb0EEENS1_21CollectiveEpilogueFwdINS6_IJS8_SA_S9_EEENS6_IJNS7_ILi1EEESI_SI_EEESC_SE_Li128ELb0ELb1ELb0ELb0EEENS1_19SingleTileSchedulerILb0ELb0ELb1ELi128EEEEEEEEEvNT_6ParamsE,@function
        .size           _ZN7cutlass13device_kernelIN5flash19enable_sm80_to_sm89INS1_16FlashAttnFwdSm80INS1_25CollectiveMainloopFwdSm80ILi4ELi1ELb0EN4cute5tupleIJNS5_1CILi128EEENS7_ILi64EEENS7_ILi96EEEEEELi96ENS_6half_tEfNS_4arch4Sm80ELb0ELb0ELb0ELb0ELb0ELb0ELb1ELb0EEENS1_21CollectiveEpilogueFwdINS6_IJS8_SA_S9_EEENS6_IJNS7_ILi1EEESI_SI_EEESC_SE_Li128ELb0ELb1ELb0ELb0EEENS1_19SingleTileSchedulerILb0ELb0ELb1ELi128EEEEEEEEEvNT_6ParamsE,(.L_x_754 - _ZN7cutlass13device_kernelIN5flash19enable_sm80_to_sm89INS1_16FlashAttnFwdSm80INS1_25CollectiveMainloopFwdSm80ILi4ELi1ELb0EN4cute5tupleIJNS5_1CILi128EEENS7_ILi64EEENS7_ILi96EEEEEELi96ENS_6half_tEfNS_4arch4Sm80ELb0ELb0ELb0ELb0ELb0ELb0ELb1ELb0EEENS1_21CollectiveEpilogueFwdINS6_IJS8_SA_S9_EEENS6_IJNS7_ILi1EEESI_SI_EEESC_SE_Li128ELb0ELb1ELb0ELb0EEENS1_19SingleTileSchedulerILb0ELb0ELb1ELi128EEEEEEEEEvNT_6ParamsE)
        .other          _ZN7cutlass13device_kernelIN5flash19enable_sm80_to_sm89INS1_16FlashAttnFwdSm80INS1_25CollectiveMainloopFwdSm80ILi4ELi1ELb0EN4cute5tupleIJNS5_1CILi128EEENS7_ILi64EEENS7_ILi96EEEEEELi96ENS_6half_tEfNS_4arch4Sm80ELb0ELb0ELb0ELb0ELb0ELb0ELb1ELb0EEENS1_21CollectiveEpilogueFwdINS6_IJS8_SA_S9_EEENS6_IJNS7_ILi1EEESI_SI_EEESC_SE_Li128ELb0ELb1ELb0ELb0EEENS1_19SingleTileSchedulerILb0ELb0ELb1ELi128EEEEEEEEEvNT_6ParamsE,@"STO_CUDA_ENTRY STV_DEFAULT"
_ZN7cutlass13device_kernelIN5flash19enable_sm80_to_sm89INS1_16FlashAttnFwdSm80INS1_25CollectiveMainloopFwdSm80ILi4ELi1ELb0EN4cute5tupleIJNS5_1CILi128EEENS7_ILi64EEENS7_ILi96EEEEEELi96ENS_6half_tEfNS_4arch4Sm80ELb0ELb0ELb0ELb0ELb0ELb0ELb1ELb0EEENS1_21CollectiveEpilogueFwdINS6_IJS8_SA_S9_EEENS6_IJNS7_ILi1EEESI_SI_EEESC_SE_Li128ELb0ELb1ELb0ELb0EEENS1_19SingleTileSchedulerILb0ELb0ELb1ELi128EEEEEEEEEvNT_6ParamsE:
[----:B------:R-:W-:-:S03]  /*0000*/  MOV R1, c[0x0][0x28] ;  /* 0x00000a0000017a02 */ /* 0x000fc60000000f00 */
[----:B------:R-:W1:Y:S01]  /*0010*/  S2UR UR8, SR_CTAID.Z ;  /* 0x00000000000879c3 */ /* 0x000e620000002700 */
[----:B------:R-:W-:Y:S02]  /*0020*/  IADD3 R1, R1, -0x30, RZ ;  /* 0xffffffd001017810 */ /* 0x000fe40007ffe0ff */
[----:B-1----:R-:W-:-:S13]  /*0030*/  ISETP.LE.AND P0, PT, RZ, UR8, PT ;  /* 0x00000008ff007c0c */ /* 0x002fda000bf03270 */
[----:B------:R-:W-:Y:S05]  /*0040*/  @!P0 EXIT ;  /* 0x000000000000894d */ /* 0x000fea0003800000 */
[----:B------:R-:W-:Y:S02]  /*0050*/  ULDC.64 UR4, c[0x0][0x340] ;  /* 0x0000d00000047ab9 */ /* 0x000fe40000000a00 */
[----:B------:R-:W-:Y:S02]  /*0060*/  UISETP.NE.U32.AND UP0, UPT, URZ, UR4, UPT ;  /* 0x000000043f00728c */ /* 0x000fe4000bf05070 */
[----:B------:R-:W-:Y:S02]  /*0070*/  ULDC.64 UR6, c[0x0][0x340] ;  /* 0x0000d00000067ab9 */ /* 0x000fe40000000a00 */
[----:B------:R-:W-:Y:S02]  /*0080*/  UISETP.NE.AND.EX UP0, UPT, URZ, UR5, UPT, UP0 ;  /* 0x000000053f00728c */ /* 0x000fe4000bf05300 */
[----:B------:R-:W-:-:S04]  /*0090*/  ULDC.64 UR16, c[0x0][0x118] ;  /* 0x0000460000107ab9 */ /* 0x000fc80000000a00 */
[----:B------:R-:W-:-:S05]  /*00a0*/  PLOP3.LUT P0, PT, PT, PT, UP0, 0x80, 0x0 ;  /* 0x000000000000781c */ /* 0x000fca0003f0f008 */
[----:B------:R-:W-:Y:S02]  /*00b0*/  @UP0 UMOV UR4, 0x4 ;  /* 0x0000000400040882 */ /* 0x000fe40000000000 */
[----:B------:R-:W-:-:S06]  /*00c0*/  @UP0 UIMAD.WIDE UR4, UR8, UR4, UR6 ;  /* 0x00000004080402a5 */ /* 0x000fcc000f8e0206 */
[----:B------:R-:W-:Y:S02]  /*00d0*/  IMAD.U32 R2, RZ, RZ, UR4 ;  /* 0x00000004ff027e24 */ /* 0x000fe4000f8e00ff */
[----:B------:R-:W-:Y:S01]  /*00e0*/  IMAD.U32 R3, RZ, RZ, UR5 ;  /* 0x00000005ff037e24 */ /* 0x000fe2000f8e00ff */
[----:B------:R-:W1:Y:S01]  /*00f0*/  S2R R25, SR_TID.X ;  /* 0x0000000000197919 */ /* 0x000e620000002100 */
[----:B------:R-:W2:Y:S03]  /*0100*/  S2UR UR23, SR_CTAID.Y ;  /* 0x00000000001779c3 */ /* 0x000ea60000002600 */
[----:B------:R-:W3:Y:S01]  /*0110*/  S2R R9, SR_CTAID.X ;  /* 0x0000000000097919 */ /* 0x000ee20000002500 */
[----:B------:R-:W-:Y:S01]  /*0120*/  IMAD.MOV.U32 R12, RZ, RZ, c[0x0][0x2c4] ;  /* 0x0000b100ff0c7624 */ /* 0x000fe200078e00ff */
[----:B------:R-:W-:Y:S02]  /*0130*/  ULDC.64 UR4, c[0x0][0x1b8] ;  /* 0x00006e0000047ab9 */ /* 0x000fe40000000a00 */
[----:B------:R4:W5:Y:S01]  /*0140*/  @P0 LDG.E R16, [R2.64] ;  /* 0x0000001002100981 */ /* 0x000962000c1e1900 */
[----:B------:R-:W-:Y:S01]  /*0150*/  USHF.R.S32.HI UR7, URZ, 0x1f, UR8 ;  /* 0x0000001f3f077899 */ /* 0x000fe20008011408 */
[C---:B------:R-:W-:Y:S01]  /*0160*/  ISETP.NE.AND P1, PT, R12.reuse, 0x1, PT ;  /* 0x000000010c00780c */ /* 0x040fe20003f25270 */
[----:B------:R-:W-:Y:S01]  /*0170*/  IMAD R12, R12, c[0x0][0x168], RZ ;  /* 0x00005a000c0c7a24 */ /* 0x000fe200078e02ff */
[----:B-1----:R-:W-:Y:S01]  /*0180*/  SHF.R.S32.HI R19, RZ, 0x1f, R25 ;  /* 0x0000001fff137819 */ /* 0x002fe20000011419 */
[----:B--2---:R-:W-:-:S02]  /*0190*/  USHF.R.S32.HI UR26, URZ, 0x1f, UR23 ;  /* 0x0000001f3f1a7899 */ /* 0x004fc40008011417 */
[----:B------:R-:W-:Y:S01]  /*01a0*/  UIMAD.WIDE.U32 UR10, UR23, UR4, URZ ;  /* 0x00000004170a72a5 */ /* 0x000fe2000f8e003f */
[CC--:B------:R-:W-:Y:S01]  /*01b0*/  LEA.HI R8, R19.reuse, R25.reuse, RZ, 0x2 ;  /* 0x0000001913087211 */ /* 0x0c0fe200078f10ff */
[----:B------:R-:W-:Y:S01]  /*01c0*/  UIMAD UR6, UR26, UR4, URZ ;  /* 0x000000041a0672a4 */ /* 0x000fe2000f8e023f */
[-C--:B------:R-:W-:Y:S02]  /*01d0*/  LEA.HI R21, R19, R25.reuse, RZ, 0x3 ;  /* 0x0000001913157211 */ /* 0x080fe400078f18ff */
[----:B------:R-:W-:Y:S01]  /*01e0*/  LOP3.LUT R0, R8, 0xfffffffc, RZ, 0xc0, !PT ;  /* 0xfffffffc08007812 */ /* 0x000fe200078ec0ff */
[----:B------:R-:W-:Y:S01]  /*01f0*/  UIMAD UR6, UR23, UR5, UR6 ;  /* 0x00000005170672a4 */ /* 0x000fe2000f8e0206 */
[----:B------:R-:W-:Y:S02]  /*0200*/  SHF.R.S32.HI R18, RZ, 0x2, R8 ;  /* 0x00000002ff127819 */ /* 0x000fe40000011408 */
[----:B------:R-:W-:Y:S01]  /*0210*/  ULDC.64 UR4, c[0x0][0x1c0] ;  /* 0x0000700000047ab9 */ /* 0x000fe20000000a00 */
[----:B------:R-:W-:Y:S01]  /*0220*/  IMAD.IADD R7, R25, 0x1, -R0 ;  /* 0x0000000119077824 */ /* 0x000fe200078e0a00 */
[----:B------:R-:W-:Y:S01]  /*0230*/  UIADD3 UR11, UR11, UR6, URZ ;  /* 0x000000060b0b7290 */ /* 0x000fe2000fffe03f */
[--C-:B---3--:R-:W-:Y:S01]  /*0240*/  IMAD R20, R9, 0x80, R18.reuse ;  /* 0x0000008009147824 */ /* 0x108fe200078e0212 */
[----:B------:R-:W-:Y:S01]  /*0250*/  UIMAD UR6, UR7, UR4, URZ ;  /* 0x00000004070672a4 */ /* 0x000fe2000f8e023f */
[C---:B------:R-:W-:Y:S01]  /*0260*/  IMAD R0, R7.reuse, 0x20, R18 ;  /* 0x0000002007007824 */ /* 0x040fe200078e0212 */
[----:B------:R-:W-:Y:S01]  /*0270*/  UIMAD.WIDE.U32 UR10, UR8, UR4, UR10 ;  /* 0x00000004080a72a5 */ /* 0x000fe2000f8e000a */
[----:B------:R-:W-:Y:S01]  /*0280*/  IMAD.SHL.U32 R229, R7, 0x8, RZ ;  /* 0x0000000807e57824 */ /* 0x000fe200078e00ff */
[----:B------:R-:W-:Y:S01]  /*0290*/  UIMAD UR5, UR8, UR5, UR6 ;  /* 0x00000005080572a4 */ /* 0x000fe2000f8e0206 */
[----:B------:R-:W-:Y:S01]  /*02a0*/  IMAD R6, R9, 0x80, R0 ;  /* 0x0000008009067824 */ /* 0x000fe200078e0200 */
[-C--:B------:R-:W-:Y:S01]  /*02b0*/  LEA.HI R26, R19, R25.reuse, RZ, 0x5 ;  /* 0x00000019131a7211 */ /* 0x080fe200078f28ff */
[----:B------:R-:W-:Y:S01]  /*02c0*/  ULDC UR6, c[0x0][0x1d0] ;  /* 0x0000740000067ab9 */ /* 0x000fe20000000800 */
[----:B----4-:R-:W-:Y:S01]  /*02d0*/  IMAD.U32 R3, RZ, RZ, UR11 ;  /* 0x0000000bff037e24 */ /* 0x010fe2000f8e00ff */
[----:B------:R-:W-:Y:S01]  /*02e0*/  UIADD3 UR5, UR11, UR5, URZ ;  /* 0x000000050b057290 */ /* 0x000fe2000fffe03f */
[----:B------:R-:W-:Y:S01]  /*02f0*/  @P1 IMAD.HI.U32 R0, R6, c[0x0][0x2c8], RZ ;  /* 0x0000b20006001a27 */ /* 0x000fe200078e00ff */
[----:B------:R1:W-:Y:S01]  /*0300*/  STL [R1+0x28], R6 ;  /* 0x0000280601007387 */ /* 0x0003e20000100800 */
[----:B------:R-:W-:Y:S01]  /*0310*/  UIADD3 UR4, UR6, 0x3f, URZ ;  /* 0x0000003f06047890 */ /* 0x000fe2000fffe03f */
[----:B------:R-:W-:Y:S01]  /*0320*/  SHF.R.S32.HI R22, RZ, 0x5, R26 ;  /* 0x00000005ff167819 */ /* 0x000fe2000001141a */
[----:B------:R-:W-:Y:S01]  /*0330*/  IMAD.MOV.U32 R4, RZ, RZ, R6 ;  /* 0x000000ffff047224 */ /* 0x000fe200078e0006 */
[----:B------:R-:W-:Y:S01]  /*0340*/  @P1 SHF.R.U32.HI R4, RZ, c[0x0][0x2cc], R0 ;  /* 0x0000b300ff041a19 */ /* 0x000fe20000011600 */
[----:B------:R-:W-:Y:S01]  /*0350*/  IMAD.U32 R2, RZ, RZ, UR10 ;  /* 0x0000000aff027e24 */ /* 0x000fe2000f8e00ff */
[----:B------:R-:W-:Y:S01]  /*0360*/  USHF.R.S32.HI UR21, URZ, 0x1f, UR4 ;  /* 0x0000001f3f157899 */ /* 0x000fe20008011404 */
[----:B------:R-:W-:Y:S01]  /*0370*/  IMAD.U32 R3, RZ, RZ, UR5 ;  /* 0x00000005ff037e24 */ /* 0x000fe2000f8e00ff */
[--C-:B------:R-:W-:Y:S01]  /*0380*/  SHF.R.S32.HI R0, RZ, 0x1f, R4.reuse ;  /* 0x0000001fff007819 */ /* 0x100fe20000011404 */
[----:B------:R-:W-:Y:S01]  /*0390*/  IMAD.MOV R5, RZ, RZ, -R4 ;  /* 0x000000ffff057224 */ /* 0x000fe200078e0a04 */
[C---:B------:R-:W-:Y:S01]  /*03a0*/  IADD3 R28, R229.reuse, 0x20, RZ ;  /* 0x00000020e51c7810 */ /* 0x040fe20007ffe0ff */
[----:B------:R-:W-:Y:S01]  /*03b0*/  IMAD.WIDE.U32 R2, R4, c[0x0][0x1b0], R2 ;  /* 0x00006c0004027a25 */ /* 0x000fe200078e0002 */
[C---:B------:R-:W-:Y:S01]  /*03c0*/  IADD3 R23, R229.reuse, 0x40, RZ ;  /* 0x00000040e5177810 */ /* 0x040fe20007ffe0ff */
[----:B------:R-:W-:Y:S01]  /*03d0*/  ULEA.HI UR21, UR21, UR4, URZ, 0x6 ;  /* 0x0000000415157291 */ /* 0x000fe2000f8f303f */
[----:B------:R-:W-:Y:S01]  /*03e0*/  SHF.R.S32.HI R27, RZ, 0x1f, R229 ;  /* 0x0000001fff1b7819 */ /* 0x000fe200000114e5 */
[----:B------:R-:W-:Y:S01]  /*03f0*/  IMAD R0, R0, c[0x0][0x1b0], RZ ;  /* 0x00006c0000007a24 */ /* 0x000fe200078e02ff */
[----:B------:R-:W-:Y:S01]  /*0400*/  ISETP.GE.AND P6, PT, R229, c[0x0][0x198], PT ;  /* 0x00006600e5007a0c */ /* 0x000fe20003fc6270 */
[----:B------:R-:W-:Y:S01]  /*0410*/  IMAD R5, R5, c[0x0][0x2c4], R6 ;  /* 0x0000b10005057a24 */ /* 0x000fe200078e0206 */
[----:B------:R-:W-:Y:S01]  /*0420*/  ULEA.HI.SX32 UR22, UR21, 0xffffffff, 0x1a ;  /* 0xffffffff15167891 */ /* 0x000fe2000f8fd23f */
[----:B------:R-:W-:Y:S01]  /*0430*/  IMAD R0, R4, c[0x0][0x1b4], R0 ;  /* 0x00006d0004007a24 */ /* 0x000fe200078e0200 */
[----:B------:R-:W-:Y:S01]  /*0440*/  ISETP.GE.AND P5, PT, R28, c[0x0][0x198], PT ;  /* 0x000066001c007a0c */ /* 0x000fe20003fa6270 */
[----:B------:R-:W-:Y:S01]  /*0450*/  ULDC.64 UR4, c[0x0][0x1e8] ;  /* 0x00007a0000047ab9 */ /* 0x000fe20000000a00 */
[----:B------:R-:W-:Y:S01]  /*0460*/  SHF.R.S32.HI R4, RZ, 0x1f, R5 ;  /* 0x0000001fff047819 */ /* 0x000fe20000011405 */
[----:B------:R-:W-:Y:S01]  /*0470*/  IMAD.IADD R3, R3, 0x1, R0 ;  /* 0x0000000103037824 */ /* 0x000fe200078e0200 */
[----:B------:R-:W-:Y:S01]  /*0480*/  IADD3 R9, -R18, c[0x0][0x1d0], RZ ;  /* 0x0000740012097a10 */ /* 0x000fe20007ffe1ff */
[----:B------:R-:W-:Y:S01]  /*0490*/  IMAD.U32 R15, RZ, RZ, UR22 ;  /* 0x00000016ff0f7e24 */ /* 0x000fe2000f8e00ff */
[----:B-1----:R-:W-:Y:S01]  /*04a0*/  SHF.R.S32.HI R6, RZ, 0x3, R21 ;  /* 0x00000003ff067819 */ /* 0x002fe20000011415 */
[----:B------:R-:W-:Y:S01]  /*04b0*/  IMAD R0, R4, c[0x0][0x1a8], RZ ;  /* 0x00006a0004007a24 */ /* 0x000fe200078e02ff */
[----:B------:R-:W-:Y:S01]  /*04c0*/  SHF.R.S32.HI R24, RZ, 0x1f, R18 ;  /* 0x0000001fff187819 */ /* 0x000fe20000011412 */
[----:B------:R-:W-:Y:S01]  /*04d0*/  IMAD.WIDE.U32 R2, R5, c[0x0][0x1a8], R2 ;  /* 0x00006a0005027a25 */ /* 0x000fe200078e0002 */
[----:B------:R-:W-:Y:S01]  /*04e0*/  UIMAD UR9, UR26, UR4, URZ ;  /* 0x000000041a0972a4 */ /* 0x000fe2000f8e023f */
[----:B------:R-:W-:Y:S01]  /*04f0*/  LEA.HI R19, R19, R25, RZ, 0x4 ;  /* 0x0000001913137211 */ /* 0x000fe200078f20ff */
[----:B------:R-:W-:Y:S01]  /*0500*/  UIMAD.WIDE.U32 UR14, UR23, UR4, URZ ;  /* 0x00000004170e72a5 */ /* 0x000fe2000f8e003f */
[----:B------:R-:W-:Y:S01]  /*0510*/  IMAD.SHL.U32 R4, R6, 0x40, RZ ;  /* 0x0000004006047824 */ /* 0x000fe200078e00ff */
[----:B------:R-:W-:Y:S01]  /*0520*/  LEA R14, P1, R2, c[0x0][0x160], 0x1 ;  /* 0x00005800020e7a11 */ /* 0x000fe200078208ff */
[----:B------:R-:W-:Y:S01]  /*0530*/  IMAD R6, R5, c[0x0][0x1ac], R0 ;  /* 0x00006b0005067a24 */ /* 0x000fe200078e0200 */
[----:B------:R-:W-:Y:S01]  /*0540*/  UIMAD UR9, UR23, UR5, UR9 ;  /* 0x00000005170972a4 */ /* 0x000fe2000f8e0209 */
[----:B------:R-:W-:Y:S01]  /*0550*/  IMAD R15, R15, -0x40, R9 ;  /* 0xffffffc00f0f7824 */ /* 0x000fe200078e0209 */
[----:B------:R-:W-:Y:S01]  /*0560*/  LOP3.LUT R0, R4, 0xc0, RZ, 0xc0, !PT ;  /* 0x000000c004007812 */ /* 0x000fe200078ec0ff */
[----:B------:R-:W-:Y:S01]  /*0570*/  IMAD.WIDE.U32 R30, R18, c[0x0][0x1e0], RZ ;  /* 0x00007800121e7a25 */ /* 0x000fe200078e00ff */
[----:B------:R-:W-:Y:S01]  /*0580*/  UIADD3 UR9, UR15, UR9, URZ ;  /* 0x000000090f097290 */ /* 0x000fe2000fffe03f */
[----:B------:R-:W-:Y:S01]  /*0590*/  STL [R1+0x20], R20 ;  /* 0x0000201401007387 */ /* 0x000fe20000100800 */
[----:B------:R-:W-:Y:S01]  /*05a0*/  SHF.R.U32.HI R5, RZ, 0x3, R0 ;  /* 0x00000003ff057819 */ /* 0x000fe20000011600 */
[----:B------:R-:W-:Y:S01]  /*05b0*/  ULDC.64 UR4, c[0x0][0x1f0] ;  /* 0x00007c0000047ab9 */ /* 0x000fe20000000a00 */
[----:B------:R-:W-:Y:S01]  /*05c0*/  LOP3.LUT R4, R0, 0x18, R229, 0xf8, !PT ;  /* 0x0000001800047812 */ /* 0x000fe200078ef8e5 */
[----:B------:R-:W-:Y:S01]  /*05d0*/  IMAD.IADD R0, R3, 0x1, R6 ;  /* 0x0000000103007824 */ /* 0x000fe200078e0206 */
[----:B------:R-:W-:Y:S01]  /*05e0*/  IADD3 R6, R20, 0x20, RZ ;  /* 0x0000002014067810 */ /* 0x000fe20007ffe0ff */
[----:B------:R-:W-:Y:S01]  /*05f0*/  USHF.R.S32.HI UR20, URZ, 0x1f, UR22 ;  /* 0x0000001f3f147899 */ /* 0x000fe20008011416 */
[----:B------:R-:W-:Y:S01]  /*0600*/  LOP3.LUT R3, R4, R5, RZ, 0x3c, !PT ;  /* 0x0000000504037212 */ /* 0x000fe200078e3cff */
[----:B------:R-:W-:Y:S01]  /*0610*/  IMAD.WIDE.U32 R44, R18, c[0x0][0x208], RZ ;  /* 0x00008200122c7a25 */ /* 0x000fe200078e00ff */
[----:B------:R-:W-:Y:S01]  /*0620*/  LEA.HI.X R13, R2, c[0x0][0x164], R0, 0x1, P1 ;  /* 0x00005900020d7a11 */ /* 0x000fe200008f0c00 */
[----:B------:R-:W1:Y:S01]  /*0630*/  SHFL.IDX PT, R4, R14, RZ, 0x1c1f ;  /* 0x001c1fff0e047589 */ /* 0x000e6200000e0000 */
[----:B------:R-:W-:-:S02]  /*0640*/  LEA.HI R0, R8, R18, RZ, 0x1 ;  /* 0x0000001208007211 */ /* 0x000fc400078f08ff */
[-C--:B------:R-:W-:Y:S01]  /*0650*/  ISETP.GE.AND P1, PT, R20, R12.reuse, PT ;  /* 0x0000000c1400720c */ /* 0x080fe20003f26270 */
[----:B------:R-:W2:Y:S01]  /*0660*/  SHFL.IDX PT, R5, R13, RZ, 0x1c1f ;  /* 0x001c1fff0d057589 */ /* 0x000ea200000e0000 */
[----:B------:R-:W-:Y:S02]  /*0670*/  LOP3.LUT R0, R0, 0x7fffffe, RZ, 0xc0, !PT ;  /* 0x07fffffe00007812 */ /* 0x000fe400078ec0ff */
[----:B------:R-:W-:Y:S02]  /*0680*/  IADD3 R2, R20, 0x40, RZ ;  /* 0x0000004014027810 */ /* 0x000fe40007ffe0ff */
[-C--:B------:R-:W-:Y:S01]  /*0690*/  ISETP.GE.AND P3, PT, R6, R12.reuse, PT ;  /* 0x0000000c0600720c */ /* 0x080fe20003f66270 */
[----:B------:R-:W-:Y:S01]  /*06a0*/  IMAD.IADD R0, R18, 0x1, -R0 ;  /* 0x0000000112007824 */ /* 0x000fe200078e0a00 */
[----:B------:R-:W-:Y:S02]  /*06b0*/  ISETP.GE.AND P2, PT, R2, R12, PT ;  /* 0x0000000c0200720c */ /* 0x000fe40003f46270 */
[----:B------:R-:W3:Y:S01]  /*06c0*/  SHFL.IDX PT, R2, R14, 0x1, 0x1c1f ;  /* 0x003c1f000e027f89 */ /* 0x000ee200000e0000 */
[----:B------:R-:W-:-:S02]  /*06d0*/  IMAD R0, R22, 0x8, R0 ;  /* 0x0000000816007824 */ /* 0x000fc400078e0200 */
[----:B------:R-:W-:Y:S02]  /*06e0*/  @!P1 SHF.R.S32.HI R7, RZ, 0x1f, R28 ;  /* 0x0000001fff079819 */ /* 0x000fe4000001141c */
[----:B------:R-:W-:Y:S01]  /*06f0*/  IMAD.U32 R149, R0, 0x20, R3 ;  /* 0x0000002000957824 */ /* 0x000fe200078e0003 */
[----:B------:R-:W-:Y:S01]  /*0700*/  @!P1 SHF.R.S32.HI R0, RZ, 0x1f, R23 ;  /* 0x0000001fff009819 */ /* 0x000fe20000011417 */
[----:B------:R-:W4:Y:S01]  /*0710*/  SHFL.IDX PT, R3, R13, 0x1, 0x1c1f ;  /* 0x003c1f000d037f89 */ /* 0x000f2200000e0000 */
[----:B------:R-:W-:Y:S02]  /*0720*/  @!P1 LEA.HI R8, R7, R28, RZ, 0x3 ;  /* 0x0000001c07089211 */ /* 0x000fe400078f18ff */
[----:B------:R-:W-:Y:S01]  /*0730*/  @!P1 LEA.HI R0, R0, R23, RZ, 0x3 ;  /* 0x0000001700009211 */ /* 0x000fe200078f18ff */
[----:B------:R-:W-:Y:S01]  /*0740*/  STL [R1+0x24], R149 ;  /* 0x0000249501007387 */ /* 0x000fe20000100800 */
[C---:B-1----:R-:W-:Y:S02]  /*0750*/  @!P1 LEA R6, P4, R229.reuse, R4, 0x1 ;  /* 0x00000004e5069211 */ /* 0x042fe400078808ff */
[----:B------:R-:W-:Y:S01]  /*0760*/  @!P1 LOP3.LUT R8, R8, 0xfffffff8, RZ, 0xc0, !PT ;  /* 0xfffffff808089812 */ /* 0x000fe200078ec0ff */
[----:B------:R-:W-:Y:S01]  /*0770*/  STL.64 [R1+0x18], R30 ;  /* 0x0000181e01007387 */ /* 0x000fe20000100a00 */
[----:B--2---:R-:W-:-:S02]  /*0780*/  @!P1 LEA.HI.X R7, R229, R5, R27, 0x1, P4 ;  /* 0x00000005e5079211 */ /* 0x004fc400020f0c1b */
[----:B------:R-:W-:Y:S01]  /*0790*/  ISETP.GE.AND P4, PT, R23, c[0x0][0x198], PT ;  /* 0x0000660017007a0c */ /* 0x000fe20003f86270 */
[----:B------:R-:W-:Y:S01]  /*07a0*/  @!P1 IMAD.WIDE R8, R8, 0x2, R4 ;  /* 0x0000000208089825 */ /* 0x000fe200078e0204 */
[----:B------:R-:W-:Y:S02]  /*07b0*/  @!P1 LOP3.LUT R10, R0, 0xfffffff8, RZ, 0xc0, !PT ;  /* 0xfffffff8000a9812 */ /* 0x000fe400078ec0ff */
[----:B------:R-:W-:Y:S01]  /*07c0*/  @!P3 SHF.R.S32.HI R11, RZ, 0x1f, R23 ;  /* 0x0000001fff0bb819 */ /* 0x000fe20000011417 */
[----:B------:R-:W-:Y:S02]  /*07d0*/  @!P1 IMAD.SHL.U32 R0, R149, 0x2, RZ ;  /* 0x0000000295009824 */ /* 0x000fe400078e00ff */
[----:B------:R-:W-:Y:S01]  /*07e0*/  @!P1 IMAD.WIDE R4, R10, 0x2, R4 ;  /* 0x000000020a049825 */ /* 0x000fe200078e0204 */
[----:B------:R-:W-:Y:S02]  /*07f0*/  @!P3 SHF.R.S32.HI R10, RZ, 0x1f, R28 ;  /* 0x0000001fff0ab819 */ /* 0x000fe4000001141c */
[----:B------:R1:W-:Y:S04]  /*0800*/  @!P1 LDGSTS.E.BYPASS.LTC128B.128 [R0+0x6100], [R6.64], !P6 ;  /* 0x0610000006009fae */ /* 0x0003e8000f101d50 */
[----:B------:R2:W-:Y:S04]  /*0810*/  @!P1 LDGSTS.E.BYPASS.LTC128B.128 [R0+0x8100], [R8.64], !P5 ;  /* 0x0810000008009fae */ /* 0x0005e8000e901d50 */
[----:B------:R3:W-:Y:S01]  /*0820*/  @!P1 LDGSTS.E.BYPASS.LTC128B.128 [R0+0xa100], [R4.64], !P4 ;  /* 0x0a10000004009fae */ /* 0x0007e2000e101d50 */
[----:B-1----:R-:W-:-:S02]  /*0830*/  @!P3 LEA.HI R6, R10, R28, RZ, 0x3 ;  /* 0x0000001c0a06b211 */ /* 0x002fc400078f18ff */
[----:B--2---:R-:W-:Y:S02]  /*0840*/  @!P3 LEA.HI R8, R11, R23, RZ, 0x3 ;  /* 0x000000170b08b211 */ /* 0x004fe400078f18ff */
[----:B------:R-:W-:Y:S02]  /*0850*/  @!P3 LOP3.LUT R6, R6, 0xfffffff8, RZ, 0xc0, !PT ;  /* 0xfffffff80606b812 */ /* 0x000fe400078ec0ff */
[----:B---3--:R-:W-:Y:S01]  /*0860*/  @!P3 LEA R4, P1, R229, R2, 0x1 ;  /* 0x00000002e504b211 */ /* 0x008fe200078208ff */
[----:B------:R-:W-:Y:S01]  /*0870*/  @!P3 IMAD.SHL.U32 R0, R149, 0x2, RZ ;  /* 0x000000029500b824 */ /* 0x000fe200078e00ff */
[----:B------:R-:W-:Y:S01]  /*0880*/  @!P3 LOP3.LUT R8, R8, 0xfffffff8, RZ, 0xc0, !PT ;  /* 0xfffffff80808b812 */ /* 0x000fe200078ec0ff */
[----:B----4-:R-:W-:Y:S01]  /*0890*/  @!P3 IMAD.WIDE R6, R6, 0x2, R2 ;  /* 0x000000020606b825 */ /* 0x010fe200078e0202 */
[----:B------:R-:W-:-:S03]  /*08a0*/  @!P3 LEA.HI.X R5, R229, R3, R27, 0x1, P1 ;  /* 0x00000003e505b211 */ /* 0x000fc600008f0c1b */
[----:B------:R-:W-:Y:S01]  /*08b0*/  @!P3 IMAD.WIDE R2, R8, 0x2, R2 ;  /* 0x000000020802b825 */ /* 0x000fe200078e0202 */
[----:B------:R-:W-:Y:S01]  /*08c0*/  SHF.R.S32.HI R8, RZ, 0x4, R19 ;  /* 0x00000004ff087819 */ /* 0x000fe20000011413 */
[----:B------:R1:W-:Y:S04]  /*08d0*/  @!P3 LDGSTS.E.BYPASS.LTC128B.128 [R0+0x6900], [R4.64], !P6 ;  /* 0x069000000400bfae */ /* 0x0003e8000f101d50 */
[----:B------:R2:W-:Y:S04]  /*08e0*/  @!P3 LDGSTS.E.BYPASS.LTC128B.128 [R0+0x8900], [R6.64], !P5 ;  /* 0x089000000600bfae */ /* 0x0005e8000e901d50 */
[----:B------:R3:W-:Y:S04]  /*08f0*/  @!P3 LDGSTS.E.BYPASS.LTC128B.128 [R0+0xa900], [R2.64], !P4 ;  /* 0x0a9000000200bfae */ /* 0x0007e8000e101d50 */
[----:B-1----:R-:W1:Y:S01]  /*0900*/  SHFL.IDX PT, R4, R14, 0x2, 0x1c1f ;  /* 0x005c1f000e047f89 */ /* 0x002e6200000e0000 */
[----:B--2---:R-:W-:-:S03]  /*0910*/  LOP3.LUT R6, R21, 0xfffffff8, RZ, 0xc0, !PT ;  /* 0xfffffff815067812 */ /* 0x004fc600078ec0ff */
[----:B------:R-:W2:Y:S01]  /*0920*/  SHFL.IDX PT, R5, R13, 0x2, 0x1c1f ;  /* 0x005c1f000d057f89 */ /* 0x000ea200000e0000 */
[----:B------:R-:W-:Y:S01]  /*0930*/  LEA.HI R7, R19, R8, RZ, 0x1 ;  /* 0x0000000813077211 */ /* 0x000fe200078f08ff */
[----:B---3--:R-:W-:Y:S01]  /*0940*/  IMAD R2, R24, c[0x0][0x1e0], RZ ;  /* 0x0000780018027a24 */ /* 0x008fe200078e02ff */
[----:B------:R-:W-:Y:S01]  /*0950*/  IADD3 R3, R20, 0x60, RZ ;  /* 0x0000006014037810 */ /* 0x000fe20007ffe0ff */
[----:B------:R-:W-:Y:S01]  /*0960*/  IMAD.IADD R0, R25, 0x1, -R6 ;  /* 0x0000000119007824 */ /* 0x000fe200078e0a06 */
[----:B------:R-:W-:Y:S01]  /*0970*/  LOP3.LUT R7, R7, 0xfffffffe, RZ, 0xc0, !PT ;  /* 0xfffffffe07077812 */ /* 0x000fe200078ec0ff */
[----:B------:R-:W-:Y:S01]  /*0980*/  IMAD R2, R18, c[0x0][0x1e4], R2 ;  /* 0x0000790012027a24 */ /* 0x000fe200078e0202 */
[----:B------:R-:W-:Y:S02]  /*0990*/  ISETP.GE.AND P3, PT, R3, R12, PT ;  /* 0x0000000c0300720c */ /* 0x000fe40003f66270 */
[----:B------:R-:W-:Y:S01]  /*09a0*/  LEA.HI R17, R0, R0, RZ, 0x1 ;  /* 0x0000000000117211 */ /* 0x000fe200078f08ff */
[----:B------:R-:W-:Y:S01]  /*09b0*/  IMAD.IADD R2, R31, 0x1, R2 ;  /* 0x000000011f027824 */ /* 0x000fe200078e0202 */
[----:B------:R-:W-:Y:S01]  /*09c0*/  SHFL.IDX PT, R3, R13, 0x3, 0x1c1f ;  /* 0x007c1f000d037f89 */ /* 0x000fe200000e0000 */
[----:B------:R-:W-:Y:S01]  /*09d0*/  IMAD.IADD R12, R8, 0x1, -R7 ;  /* 0x00000001080c7824 */ /* 0x000fe200078e0a07 */
[----:B------:R-:W-:-:S02]  /*09e0*/  LOP3.LUT R6, R17, 0x7fffffe, RZ, 0xc0, !PT ;  /* 0x07fffffe11067812 */ /* 0x000fc400078ec0ff */
[----:B------:R3:W-:Y:S03]  /*09f0*/  STL [R1+0x10], R2 ;  /* 0x0000100201007387 */ /* 0x0007e60000100800 */
[----:B------:R-:W-:Y:S01]  /*0a00*/  IMAD.IADD R20, R0, 0x1, -R6 ;  /* 0x0000000100147824 */ /* 0x000fe200078e0a06 */
[----:B------:R-:W-:Y:S01]  /*0a10*/  @!P2 SHF.R.S32.HI R0, RZ, 0x1f, R23 ;  /* 0x0000001fff00a819 */ /* 0x000fe20000011417 */
[----:B------:R-:W-:Y:S03]  /*0a20*/  STL.64 [R1+0x8], R44 ;  /* 0x0000082c01007387 */ /* 0x000fe60000100a00 */
[----:B------:R-:W-:-:S04]  /*0a30*/  @!P2 LEA.HI R0, R0, R23, RZ, 0x3 ;  /* 0x000000170000a211 */ /* 0x000fc800078f18ff */
[----:B------:R-:W-:Y:S01]  /*0a40*/  @!P2 LOP3.LUT R10, R0, 0xfffffff8, RZ, 0xc0, !PT ;  /* 0xfffffff8000aa812 */ /* 0x000fe200078ec0ff */
[----:B------:R-:W-:Y:S01]  /*0a50*/  @!P2 IMAD.SHL.U32 R0, R149, 0x2, RZ ;  /* 0x000000029500a824 */ /* 0x000fe200078e00ff */
[----:B-----5:R4:W5:Y:S02]  /*0a60*/  @P0 R2UR UR24, R16 ;  /* 0x00000000101803c2 */ /* 0x02096400000e0000 */
[----:B----4-:R-:W-:Y:S01]  /*0a70*/  IADD3 R16, P1, P0, R30, UR14, R229 ;  /* 0x0000000e1e107c10 */ /* 0x010fe2000f83e0e5 */
[----:B-----5:R-:W-:-:S03]  /*0a80*/  @UP0 USHF.R.S32.HI UR25, URZ, 0x1f, UR24 ;  /* 0x0000001f3f190899 */ /* 0x020fc60008011418 */
[--C-:B------:R-:W-:Y:S01]  /*0a90*/  IADD3.X R11, R2, UR9, R27.reuse, P1, P0 ;  /* 0x00000009020b7c10 */ /* 0x100fe20008fe041b */
[----:B------:R-:W-:Y:S01]  /*0aa0*/  @!UP0 UMOV UR24, UR8 ;  /* 0x0000000800188c82 */ /* 0x000fe20008000000 */
[----:B---3--:R-:W-:Y:S01]  /*0ab0*/  @!P2 SHF.R.S32.HI R2, RZ, 0x1f, R28 ;  /* 0x0000001fff02a819 */ /* 0x008fe2000001141c */
[----:B------:R-:W-:Y:S01]  /*0ac0*/  UIMAD.WIDE.U32 UR12, UR24, UR4, URZ ;  /* 0x00000004180c72a5 */ /* 0x000fe2000f8e003f */
[C---:B-1----:R-:W-:Y:S01]  /*0ad0*/  @!P2 LEA R6, P0, R229.reuse, R4, 0x1 ;  /* 0x00000004e506a211 */ /* 0x042fe200078008ff */
[----:B------:R-:W-:Y:S01]  /*0ae0*/  @!UP0 UMOV UR25, UR7 ;  /* 0x0000000700198c82 */ /* 0x000fe20008000000 */
[----:B------:R-:W-:Y:S01]  /*0af0*/  @!P2 LEA.HI R8, R2, R28, RZ, 0x3 ;  /* 0x0000001c0208a211 */ /* 0x000fe200078f18ff */
[----:B------:R-:W-:Y:S01]  /*0b00*/  UIMAD UR8, UR25, UR4, URZ ;  /* 0x00000004190872a4 */ /* 0x000fe2000f8e023f */
[----:B------:R-:W1:Y:S01]  /*0b10*/  SHFL.IDX PT, R2, R14, 0x3, 0x1c1f ;  /* 0x007c1f000e027f89 */ /* 0x000e6200000e0000 */
[----:B--2---:R-:W-:Y:S01]  /*0b20*/  @!P2 LEA.HI.X R7, R229, R5, R27, 0x1, P0 ;  /* 0x00000005e507a211 */ /* 0x004fe200000f0c1b */
[----:B------:R-:W-:Y:S01]  /*0b30*/  UMOV UR7, 0x6 ;  /* 0x0000000600077882 */ /* 0x000fe20000000000 */
[----:B------:R-:W-:Y:S01]  /*0b40*/  @!P2 LOP3.LUT R8, R8, 0xfffffff8, RZ, 0xc0, !PT ;  /* 0xfffffff80808a812 */ /* 0x000fe200078ec0ff */
[----:B------:R-:W-:Y:S01]  /*0b50*/  UIMAD UR8, UR24, UR5, UR8 ;  /* 0x00000005180872a4 */ /* 0x000fe2000f8e0208 */
[C---:B------:R-:W-:Y:S01]  /*0b60*/  ISETP.GE.AND P1, PT, R15.reuse, 0x1, PT ;  /* 0x000000010f00780c */ /* 0x040fe20003f26270 */
[----:B------:R2:W-:Y:S01]  /*0b70*/  @!P2 LDGSTS.E.BYPASS.LTC128B.128 [R0+0x7100], [R6.64], !P6 ;  /* 0x071000000600afae */ /* 0x0005e2000f101d50 */
[----:B------:R-:W-:Y:S01]  /*0b80*/  ULDC.64 UR4, c[0x0][0x1e0] ;  /* 0x0000780000047ab9 */ /* 0x000fe20000000a00 */
[--C-:B------:R-:W-:Y:S01]  /*0b90*/  @!P2 IMAD.WIDE R8, R8, 0x2, R4.reuse ;  /* 0x000000020808a825 */ /* 0x100fe200078e0204 */
[----:B------:R-:W-:Y:S01]  /*0ba0*/  UIADD3 UR8, UR13, UR8, URZ ;  /* 0x000000080d087290 */ /* 0x000fe2000fffe03f */
[----:B------:R-:W-:Y:S01]  /*0bb0*/  ISETP.GE.AND P0, PT, R15, 0x21, PT ;  /* 0x000000210f00780c */ /* 0x000fe20003f06270 */
[----:B------:R-:W-:Y:S01]  /*0bc0*/  USHF.L.U32 UR19, UR4, 0x6, URZ ;  /* 0x0000000604137899 */ /* 0x000fe2000800063f */
[----:B------:R-:W-:Y:S01]  /*0bd0*/  @!P2 IMAD.WIDE R4, R10, 0x2, R4 ;  /* 0x000000020a04a825 */ /* 0x000fe200078e0204 */
[----:B------:R3:W-:Y:S01]  /*0be0*/  @!P2 LDGSTS.E.BYPASS.LTC128B.128 [R0+0x9100], [R8.64], !P5 ;  /* 0x091000000800afae */ /* 0x0007e2000e901d50 */
[----:B------:R-:W-:Y:S01]  /*0bf0*/  USHF.L.U64.HI UR18, UR4, UR7, UR5 ;  /* 0x0000000704127299 */ /* 0x000fe20008010205 */
[----:B------:R-:W-:Y:S01]  /*0c00*/  LOP3.LUT R10, R19, 0xfffffff0, RZ, 0xc0, !PT ;  /* 0xfffffff0130a7812 */ /* 0x000fe200078ec0ff */
[----:B------:R-:W-:Y:S01]  /*0c10*/  USHF.L.U32 UR11, UR4, 0x5, URZ ;  /* 0x00000005040b7899 */ /* 0x000fe2000800063f */
[----:B------:R3:W-:Y:S01]  /*0c20*/  @!P2 LDGSTS.E.BYPASS.LTC128B.128 [R0+0xb100], [R4.64], !P4 ;  /* 0x0b1000000400afae */ /* 0x0007e2000e101d50 */
[----:B------:R-:W-:Y:S01]  /*0c30*/  UIMAD UR10, UR18, UR22, URZ ;  /* 0x00000016120a72a4 */ /* 0x000fe2000f8e023f */
[----:B------:R-:W-:Y:S01]  /*0c40*/  IMAD.U32 R137, RZ, RZ, UR19 ;  /* 0x00000013ff897e24 */ /* 0x000fe2000f8e00ff */
[----:B------:R-:W-:-:S02]  /*0c50*/  UISETP.GE.AND UP0, UPT, UR6, 0x1, UPT ;  /* 0x000000010600788c */ /* 0x000fc4000bf06270 */
[----:B------:R-:W-:Y:S01]  /*0c60*/  UIMAD UR10, UR20, UR19, UR10 ;  /* 0x00000013140a72a4 */ /* 0x000fe2000f8e020a */
[----:B--2---:R-:W-:Y:S02]  /*0c70*/  @!P3 SHF.R.S32.HI R6, RZ, 0x1f, R28 ;  /* 0x0000001fff06b819 */ /* 0x004fe4000001141c */
[----:B------:R-:W-:Y:S02]  /*0c80*/  @!P3 SHF.R.S32.HI R7, RZ, 0x1f, R23 ;  /* 0x0000001fff07b819 */ /* 0x000fe40000011417 */
[----:B---3--:R-:W-:Y:S02]  /*0c90*/  @!P3 LEA.HI R0, R6, R28, RZ, 0x3 ;  /* 0x0000001c0600b211 */ /* 0x008fe400078f18ff */
[----:B------:R-:W-:Y:S02]  /*0ca0*/  @!P3 LEA.HI R5, R7, R23, RZ, 0x3 ;  /* 0x000000170705b211 */ /* 0x000fe400078f18ff */
[----:B-1----:R-:W-:Y:S02]  /*0cb0*/  @!P3 LEA R4, P2, R229, R2, 0x1 ;  /* 0x00000002e504b211 */ /* 0x002fe400078408ff */
[----:B------:R-:W-:-:S02]  /*0cc0*/  @!P3 LOP3.LUT R0, R0, 0xfffffff8, RZ, 0xc0, !PT ;  /* 0xfffffff80000b812 */ /* 0x000fc400078ec0ff */
[----:B------:R-:W-:Y:S02]  /*0cd0*/  @!P3 LOP3.LUT R8, R5, 0xfffffff8, RZ, 0xc0, !PT ;  /* 0xfffffff80508b812 */ /* 0x000fe400078ec0ff */
[----:B------:R-:W-:Y:S01]  /*0ce0*/  @!P3 LEA.HI.X R5, R229, R3, R27, 0x1, P2 ;  /* 0x00000003e505b211 */ /* 0x000fe200010f0c1b */
[----:B------:R-:W-:Y:S01]  /*0cf0*/  @!P3 IMAD.WIDE R6, R0, 0x2, R2 ;  /* 0x000000020006b825 */ /* 0x000fe200078e0202 */
[----:B------:R-:W-:-:S03]  /*0d00*/  IADD3 R232, P2, R16, UR12, RZ ;  /* 0x0000000c10e87c10 */ /* 0x000fc6000ff5e0ff */
[----:B------:R-:W-:Y:S01]  /*0d10*/  @!P3 IMAD.SHL.U32 R0, R149, 0x2, RZ ;  /* 0x000000029500b824 */ /* 0x000fe200078e00ff */
[----:B------:R-:W-:Y:S01]  /*0d20*/  IADD3.X R233, R11, UR8, RZ, P2, !PT ;  /* 0x000000080be97c10 */ /* 0x000fe200097fe4ff */
[----:B------:R-:W-:-:S03]  /*0d30*/  @!P3 IMAD.WIDE R8, R8, 0x2, R2 ;  /* 0x000000020808b825 */ /* 0x000fc600078e0202 */
[----:B------:R1:W-:Y:S01]  /*0d40*/  @!P3 LDGSTS.E.BYPASS.LTC128B.128 [R0+0x7900], [R4.64], !P6 ;  /* 0x079000000400bfae */ /* 0x0003e2000f101d50 */
[----:B------:R-:W-:Y:S01]  /*0d50*/  IMAD.WIDE.U32 R2, R137, UR22, R232 ;  /* 0x0000001689027c25 */ /* 0x000fe2000f8e00e8 */
[----:B------:R-:W-:Y:S02]  /*0d60*/  ISETP.GE.AND P6, PT, R229, c[0x0][0x1d4], PT ;  /* 0x00007500e5007a0c */ /* 0x000fe40003fc6270 */
[----:B------:R2:W-:Y:S04]  /*0d70*/  @!P3 LDGSTS.E.BYPASS.LTC128B.128 [R0+0x9900], [R6.64], !P5 ;  /* 0x099000000600bfae */ /* 0x0005e8000e901d50 */
[----:B------:R3:W-:Y:S01]  /*0d80*/  @!P3 LDGSTS.E.BYPASS.LTC128B.128 [R0+0xb900], [R8.64], !P4 ;  /* 0x0b9000000800bfae */ /* 0x0007e2000e101d50 */
[----:B------:R-:W-:-:S03]  /*0d90*/  ISETP.GE.AND P4, PT, R23, c[0x0][0x1d4], PT ;  /* 0x0000750017007a0c */ /* 0x000fc60003f86270 */
[----:B------:R-:W0:Y:S04]  /*0da0*/  LDGDEPBAR ;  /* 0x00000000000079af */ /* 0x000e280000000000 */
[----:B------:R-:W-:Y:S01]  /*0db0*/  BAR.SYNC.DEFER_BLOCKING 0x0 ;  /* 0x0000000000007b1d */ /* 0x000fe20000010000 */
[----:B-1----:R-:W-:Y:S01]  /*0dc0*/  @P1 LEA R4, P5, R2, c[0x0][0x1c8], 0x1 ;  /* 0x0000720002041a11 */ /* 0x002fe200078a08ff */
[----:B--2---:R-:W-:Y:S01]  /*0dd0*/  IMAD.IADD R6, R25, 0x1, -R10 ;  /* 0x0000000119067824 */ /* 0x004fe200078e0a0a */
[----:B------:R-:W-:-:S03]  /*0de0*/  IADD3 R7, R3, UR10, RZ ;  /* 0x0000000a03077c10 */ /* 0x000fc6000fffe0ff */
[----:B------:R-:W-:Y:S01]  /*0df0*/  UMOV UR10, 0x5 ;  /* 0x00000005000a7882 */ /* 0x000fe20000000000 */
[----:B---3--:R-:W-:Y:S01]  /*0e00*/  @P0 IADD3 R8, P2, R2, UR11, RZ ;  /* 0x0000000b02080c10 */ /* 0x008fe2000ff5e0ff */
[----:B------:R-:W-:Y:S01]  /*0e10*/  USHF.L.U64.HI UR10, UR4, UR10, UR5 ;  /* 0x0000000a040a7299 */ /* 0x000fe20008010205 */
[----:B------:R-:W-:Y:S02]  /*0e20*/  LEA.HI R0, R6, R6, RZ, 0x1 ;  /* 0x0000000606007211 */ /* 0x000fe400078f08ff */
[----:B------:R-:W-:Y:S01]  /*0e30*/  @P1 LEA.HI.X R5, R2, c[0x0][0x1cc], R7, 0x1, P5 ;  /* 0x0000730002051a11 */ /* 0x000fe200028f0c07 */
[----:B------:R-:W-:Y:S01]  /*0e40*/  ULDC.64 UR4, c[0x0][0x210] ;  /* 0x0000840000047ab9 */ /* 0x000fe20000000a00 */
[--C-:B------:R-:W-:Y:S01]  /*0e50*/  SHF.R.S32.HI R3, RZ, 0x1, R0.reuse ;  /* 0x00000001ff037819 */ /* 0x100fe20000011400 */
[----:B------:R-:W-:Y:S01]  /*0e60*/  UIMAD UR30, UR26, UR4, URZ ;  /* 0x000000041a1e72a4 */ /* 0x000fe2000f8e023f */
[----:B------:R-:W-:Y:S01]  /*0e70*/  SHF.R.S32.HI R2, RZ, 0x1f, R0 ;  /* 0x0000001fff027819 */ /* 0x000fe20000011400 */
[----:B------:R-:W-:Y:S01]  /*0e80*/  UIMAD.WIDE.U32 UR26, UR23, UR4, URZ ;  /* 0x00000004171a72a5 */ /* 0x000fe2000f8e003f */
[----:B------:R-:W-:Y:S01]  /*0e90*/  LOP3.LUT R10, R0, 0x7fffffe, RZ, 0xc0, !PT ;  /* 0x07fffffe000a7812 */ /* 0x000fe200078ec0ff */
[----:B------:R-:W-:Y:S01]  /*0ea0*/  UIMAD UR30, UR23, UR5, UR30 ;  /* 0x00000005171e72a4 */ /* 0x000fe2000f8e021e */
[----:B------:R-:W-:-:S02]  /*0eb0*/  ISETP.GE.AND P5, PT, R28, c[0x0][0x1d4], PT ;  /* 0x000075001c007a0c */ /* 0x000fc40003fa6270 */
[----:B------:R-:W-:Y:S01]  /*0ec0*/  LEA.HI R0, R2, R3, RZ, 0x2 ;  /* 0x0000000302007211 */ /* 0x000fe200078f10ff */
[----:B------:R-:W-:Y:S01]  /*0ed0*/  IMAD.IADD R19, R6, 0x1, -R10 ;  /* 0x0000000106137824 */ /* 0x000fe200078e0a0a */
[----:B------:R-:W-:Y:S01]  /*0ee0*/  SHF.R.S32.HI R11, RZ, 0x1f, R6 ;  /* 0x0000001fff0b7819 */ /* 0x000fe20000011406 */
[----:B------:R-:W-:Y:S01]  /*0ef0*/  ULDC.64 UR4, c[0x0][0x218] ;  /* 0x0000860000047ab9 */ /* 0x000fe20000000a00 */
[----:B------:R-:W-:Y:S01]  /*0f00*/  LOP3.LUT R9, R0, 0xfffffffc, RZ, 0xc0, !PT ;  /* 0xfffffffc00097812 */ /* 0x000fe200078ec0ff */
[----:B------:R-:W-:Y:S01]  /*0f10*/  UIMAD UR23, UR25, UR4, URZ ;  /* 0x00000004191772a4 */ /* 0x000fe2000f8e023f */
[----:B------:R-:W-:Y:S01]  /*0f20*/  @P0 IADD3.X R0, R7, UR10, RZ, P2, !PT ;  /* 0x0000000a07000c10 */ /* 0x000fe200097fe4ff */
[----:B------:R-:W-:Y:S01]  /*0f30*/  UIMAD.WIDE.U32 UR28, UR24, UR4, URZ ;  /* 0x00000004181c72a5 */ /* 0x000fe2000f8e003f */
[----:B------:R-:W-:Y:S01]  /*0f40*/  LEA.HI R11, R11, R6, RZ, 0x3 ;  /* 0x000000060b0b7211 */ /* 0x000fe200078f18ff */
[----:B------:R-:W-:Y:S01]  /*0f50*/  @P1 IMAD.SHL.U32 R6, R149, 0x2, RZ ;  /* 0x0000000295061824 */ /* 0x000fe200078e00ff */
[C---:B------:R-:W-:Y:S01]  /*0f60*/  @P0 LEA R2, P2, R8.reuse, c[0x0][0x1c8], 0x1 ;  /* 0x0000720008020a11 */ /* 0x040fe200078408ff */
[----:B------:R-:W-:Y:S01]  /*0f70*/  IMAD.IADD R9, R3, 0x1, -R9 ;  /* 0x0000000103097824 */ /* 0x000fe200078e0a09 */
[----:B------:R-:W-:Y:S01]  /*0f80*/  SHF.R.S32.HI R7, RZ, 0x1, R17 ;  /* 0x00000001ff077819 */ /* 0x000fe20000011411 */
[----:B------:R-:W-:Y:S01]  /*0f90*/  UIMAD UR23, UR24, UR5, UR23 ;  /* 0x00000005181772a4 */ /* 0x000fe2000f8e0217 */
[----:B------:R-:W-:Y:S01]  /*0fa0*/  @P0 LEA.HI.X R3, R8, c[0x0][0x1cc], R0, 0x1, P2 ;  /* 0x0000730008030a11 */ /* 0x000fe200010f0c00 */
[----:B------:R-:W-:Y:S01]  /*0fb0*/  @P0 IMAD.SHL.U32 R0, R149, 0x2, RZ ;  /* 0x0000000295000824 */ /* 0x000fe200078e00ff */
[----:B------:R-:W-:Y:S01]  /*0fc0*/  @!PT LDS RZ, [RZ] ;  /* 0x00000000fffff984 */ /* 0x000fe20000000800 */
[----:B------:R-:W-:Y:S01]  /*0fd0*/  @!PT LDS RZ, [RZ] ;  /* 0x00000000fffff984 */ /* 0x000fe20000000800 */
[----:B------:R-:W-:Y:S01]  /*0fe0*/  @!PT LDS RZ, [RZ] ;  /* 0x00000000fffff984 */ /* 0x000fe20000000800 */
[----:B------:R1:W-:Y:S01]  /*0ff0*/  @P1 LDGSTS.E.BYPASS.LTC128B.128 [R6+0x3100], [R4.64], !P6 ;  /* 0x0310000004061fae */ /* 0x0003e2000f101d50 */
[----:B------:R-:W-:-:S02]  /*1000*/  UIADD3 UR24, UR27, UR30, URZ ;  /* 0x0000001e1b187290 */ /* 0x000fc4000fffe03f */
[----:B------:R-:W-:Y:S01]  /*1010*/  UIADD3 UR23, UR29, UR23, URZ ;  /* 0x000000171d177290 */ /* 0x000fe2000fffe03f */
[----:B------:R1:W-:Y:S04]  /*1020*/  @P1 LDGSTS.E.BYPASS.LTC128B.128 [R6+0x4100], [R4.64+0x40], !P5 ;  /* 0x0410004004061fae */ /* 0x0003e8000e901d50 */
[----:B------:R1:W-:Y:S01]  /*1030*/  @P1 LDGSTS.E.BYPASS.LTC128B.128 [R6+0x5100], [R4.64+0x80], !P4 ;  /* 0x0510008004061fae */ /* 0x0003e2000e101d50 */
[----:B------:R-:W-:-:S03]  /*1040*/  LOP3.LUT P1, RZ, R7, 0x2, RZ, 0xc0, !PT ;  /* 0x0000000207ff7812 */ /* 0x000fc6000782c0ff */
[----:B------:R2:W-:Y:S04]  /*1050*/  @P0 LDGSTS.E.BYPASS.LTC128B.128 [R0+0x3900], [R2.64], !P6 ;  /* 0x0390000002000fae */ /* 0x0005e8000f101d50 */
[----:B------:R2:W-:Y:S04]  /*1060*/  @P0 LDGSTS.E.BYPASS.LTC128B.128 [R0+0x4900], [R2.64+0x40], !P5 ;  /* 0x0490004002000fae */ /* 0x0005e8000e901d50 */
[----:B------:R2:W-:Y:S01]  /*1070*/  @P0 LDGSTS.E.BYPASS.LTC128B.128 [R0+0x5900], [R2.64+0x80], !P4 ;  /* 0x0590008002000fae */ /* 0x0005e2000e101d50 */
[----:B------:R-:W-:-:S03]  /*1080*/  LOP3.LUT P0, RZ, R9, 0x2, RZ, 0xc0, !PT ;  /* 0x0000000209ff7812 */ /* 0x000fc6000780c0ff */
[----:B------:R-:W0:Y:S01]  /*1090*/  LDGDEPBAR ;  /* 0x00000000000079af */ /* 0x000e220000000000 */
[----:B-1----:R-:W-:Y:S02]  /*10a0*/  IMAD.SHL.U32 R4, R7, 0x40, RZ ;  /* 0x0000004007047824 */ /* 0x002fe400078e00ff */
[C---:B------:R-:W-:Y:S02]  /*10b0*/  IMAD.SHL.U32 R5, R12.reuse, 0x8, RZ ;  /* 0x000000080c057824 */ /* 0x040fe400078e00ff */
[----:B------:R-:W-:Y:S01]  /*10c0*/  IMAD R6, R12, 0x8, R20 ;  /* 0x000000080c067824 */ /* 0x000fe200078e0214 */
[----:B--2---:R-:W-:Y:S01]  /*10d0*/  LOP3.LUT R0, R4, 0xc0, RZ, 0xc0, !PT ;  /* 0x000000c004007812 */ /* 0x004fe200078ec0ff */
[----:B------:R-:W-:Y:S01]  /*10e0*/  IMAD.SHL.U32 R2, R9, 0x40, RZ ;  /* 0x0000004009027824 */ /* 0x000fe200078e00ff */
[----:B------:R-:W-:-:S04]  /*10f0*/  DEPBAR.LE SB0, 0x1 ;  /* 0x000080400000791a */ /* 0x000fc80000000000 */
[----:B------:R-:W-:Y:S01]  /*1100*/  IMAD.SHL.U32 R4, R11, 0x20, RZ ;  /* 0x000000200b047824 */ /* 0x000fe200078e00ff */
[----:B------:R-:W-:Y:S01]  /*1110*/  LOP3.LUT R3, R0, 0x8, R21, 0xf8, !PT ;  /* 0x0000000800037812 */ /* 0x000fe200078ef815 */
[----:B------:R-:W-:-:S04]  /*1120*/  DEPBAR.LE SB0, 0x0 ;  /* 0x000080000000791a */ /* 0x000fc80000000000 */
[----:B------:R-:W-:Y:S02]  /*1130*/  SHF.R.U32.HI R0, RZ, 0x3, R0 ;  /* 0x00000003ff007819 */ /* 0x000fe40000011600 */
[----:B------:R-:W-:Y:S02]  /*1140*/  LOP3.LUT R2, R2, 0xc0, RZ, 0xc0, !PT ;  /* 0x000000c002027812 */ /* 0x000fe400078ec0ff */
[----:B------:R-:W-:Y:S02]  /*1150*/  LOP3.LUT R17, R4, 0xffffff00, RZ, 0xc0, !PT ;  /* 0xffffff0004117812 */ /* 0x000fe400078ec0ff */
[----:B------:R-:W-:Y:S02]  /*1160*/  LOP3.LUT R0, R3, R0, RZ, 0x3c, !PT ;  /* 0x0000000003007212 */ /* 0x000fe400078e3cff */
[----:B------:R-:W-:Y:S02]  /*1170*/  LOP3.LUT R4, R2, 0x8, R5, 0xf8, !PT ;  /* 0x0000000802047812 */ /* 0x000fe400078ef805 */
[----:B------:R-:W-:Y:S01]  /*1180*/  SHF.R.U32.HI R3, RZ, 0x3, R2 ;  /* 0x00000003ff037819 */ /* 0x000fe20000011602 */
[----:B------:R-:W-:-:S02]  /*1190*/  IMAD R2, R22, 0x200, R17 ;  /* 0x0000020016027824 */ /* 0x000fc400078e0211 */
[----:B------:R-:W-:Y:S01]  /*11a0*/  IMAD.U32 R0, R6, 0x20, R0 ;  /* 0x0000002006007824 */ /* 0x000fe200078e0000 */
[----:B------:R-:W-:Y:S01]  /*11b0*/  LOP3.LUT R16, R4, R3, RZ, 0x3c, !PT ;  /* 0x0000000304107212 */ /* 0x000fe200078e3cff */
[----:B------:R-:W-:Y:S02]  /*11c0*/  IMAD R2, R19, 0x20, R2 ;  /* 0x0000002013027824 */ /* 0x000fe400078e0202 */
[----:B------:R-:W-:Y:S01]  /*11d0*/  IMAD.SHL.U32 R139, R0, 0x2, RZ ;  /* 0x00000002008b7824 */ /* 0x000fe200078e00ff */
[----:B------:R-:W-:Y:S01]  /*11e0*/  BAR.SYNC.DEFER_BLOCKING 0x0 ;  /* 0x0000000000007b1d */ /* 0x000fe20000010000 */
[----:B------:R-:W-:Y:S02]  /*11f0*/  IMAD.IADD R2, R16, 0x1, R2 ;  /* 0x0000000110027824 */ /* 0x000fe400078e0202 */
[----:B------:R-:W-:Y:S01]  /*1200*/  IMAD.MOV.U32 R0, RZ, RZ, 0x10 ;  /* 0x00000010ff007424 */ /* 0x000fe200078e00ff */
[----:B------:R-:W-:Y:S01]  /*1210*/  IADD3 R3, R139, 0x3100, RZ ;  /* 0x000031008b037810 */ /* 0x000fe20007ffe0ff */
[----:B------:R-:W-:Y:S01]  /*1220*/  IMAD.SHL.U32 R214, R2, 0x2, RZ ;  /* 0x0000000202d67824 */ /* 0x000fe200078e00ff */
[----:B------:R-:W-:-:S02]  /*1230*/  LOP3.LUT R2, R26, 0xffffffe0, RZ, 0xc0, !PT ;  /* 0xffffffe01a027812 */ /* 0x000fc400078ec0ff */
[----:B------:R-:W-:Y:S02]  /*1240*/  IADD3 R216, R139, 0x3120, RZ ;  /* 0x000031208bd87810 */ /* 0x000fe40007ffe0ff */
[----:B------:R-:W-:Y:S01]  /*1250*/  @P1 IADD3 R216, R3, -0x20, RZ ;  /* 0xffffffe003d81810 */ /* 0x000fe20007ffe0ff */
[----:B------:R-:W-:Y:S01]  /*1260*/  IMAD.IADD R136, R25, 0x1, -R2 ;  /* 0x0000000119887824 */ /* 0x000fe200078e0a02 */
[----:B------:R-:W-:Y:S01]  /*1270*/  SEL R0, R0, 0xfffffff0, !P0 ;  /* 0xfffffff000007807 */ /* 0x000fe20004000000 */
[----:B------:R-:W-:Y:S01]  /*1280*/  IMAD R2, R24, c[0x0][0x208], RZ ;  /* 0x0000820018027a24 */ /* 0x000fe200078e02ff */
[----:B------:R-:W-:Y:S01]  /*1290*/  IADD3 R24, P1, P0, R44, UR26, R229 ;  /* 0x0000001a2c187c10 */ /* 0x000fe2000f83e0e5 */
[----:B------:R-:W-:Y:S01]  /*12a0*/  IMAD R25, R19, 0x20, R17 ;  /* 0x0000002013197824 */ /* 0x000fe200078e0211 */
[----:B------:R-:W-:Y:S01]  /*12b0*/  SEL R17, RZ, 0xffffffff, P5 ;  /* 0xffffffffff117807 */ /* 0x000fe20002800000 */
[----:B------:R-:W-:Y:S01]  /*12c0*/  IMAD R3, R18, c[0x0][0x20c], R2 ;  /* 0x0000830012037a24 */ /* 0x000fe200078e0202 */
[----:B------:R-:W-:Y:S01]  /*12d0*/  SEL R19, RZ, 0x1, P6 ;  /* 0x00000001ff137807 */ /* 0x000fe20003000000 */
[----:B------:R-:W-:Y:S01]  /*12e0*/  IMAD R215, R0, 0x2, R214 ;  /* 0x0000000200d77824 */ /* 0x000fe200078e02d6 */
[C---:B------:R-:W-:Y:S01]  /*12f0*/  IADD3 R227, R216.reuse, 0x400, RZ ;  /* 0x00000400d8e37810 */ /* 0x040fe20007ffe0ff */
[----:B------:R-:W-:Y:S01]  /*1300*/  IMAD.SHL.U32 R2, R17, 0x2, RZ ;  /* 0x0000000211027824 */ /* 0x000fe200078e00ff */
[C---:B------:R-:W-:Y:S01]  /*1310*/  IADD3 R226, R216.reuse, 0x800, RZ ;  /* 0x00000800d8e27810 */ /* 0x040fe20007ffe0ff */
[----:B------:R-:W-:Y:S01]  /*1320*/  IMAD.IADD R17, R45, 0x1, R3 ;  /* 0x000000012d117824 */ /* 0x000fe200078e0203 */
[----:B------:R-:W1:Y:S01]  /*1330*/  LDSM.16.M88.4 R12, [R214+0x6100] ;  /* 0x00610000d60c783b */ /* 0x000e620000000200 */
[----:B------:R-:W-:-:S02]  /*1340*/  IADD3 R225, R216, 0xc00, RZ ;  /* 0x00000c00d8e17810 */ /* 0x000fc40007ffe0ff */
[----:B------:R-:W-:Y:S01]  /*1350*/  LOP3.LUT R3, R2, 0x2, R19, 0xe2, !PT ;  /* 0x0000000202037812 */ /* 0x000fe200078ee213 */
[----:B------:R2:W-:Y:S01]  /*1360*/  STL [R1+0x4], R17 ;  /* 0x0000041101007387 */ /* 0x0005e20000100800 */
[----:B------:R-:W-:-:S03]  /*1370*/  SEL R2, RZ, 0x4, P4 ;  /* 0x00000004ff027807 */ /* 0x000fc60002000000 */
[----:B------:R3:W4:Y:S01]  /*1380*/  LDSM.16.M88.4 R8, [R214+0x7100] ;  /* 0x00710000d608783b */ /* 0x0007220000000200 */
[----:B------:R-:W-:Y:S01]  /*1390*/  LOP3.LUT R19, R3, R2, RZ, 0xfc, !PT ;  /* 0x0000000203137212 */ /* 0x000fe200078efcff */
[----:B------:R-:W-:Y:S02]  /*13a0*/  IMAD.IADD R3, R16, 0x1, R25 ;  /* 0x0000000110037824 */ /* 0x000fe400078e0219 */
[----:B------:R3:W1:Y:S04]  /*13b0*/  LDSM.16.M88.4 R40, [R139+0x3100] ;  /* 0x003100008b28783b */ /* 0x0006680000000200 */
[----:B------:R3:W1:Y:S04]  /*13c0*/  LDSM.16.M88.4 R36, [R139+0x3500] ;  /* 0x003500008b24783b */ /* 0x0006680000000200 */
[----:B------:R3:W1:Y:S04]  /*13d0*/  LDSM.16.M88.4 R32, [R139+0x3900] ;  /* 0x003900008b20783b */ /* 0x0006680000000200 */
[----:B------:R3:W1:Y:S04]  /*13e0*/  LDSM.16.M88.4 R28, [R139+0x3d00] ;  /* 0x003d00008b1c783b */ /* 0x0006680000000200 */
[----:B------:R3:W1:Y:S01]  /*13f0*/  LDSM.16.M88.4 R20, [R215+0x6100] ;  /* 0x00610000d714783b */ /* 0x0006620000000200 */
[----:B--2---:R-:W-:-:S02]  /*1400*/  IADD3.X R17, R17, UR24, R27, P1, P0 ;  /* 0x0000001811117c10 */ /* 0x004fc40008fe041b */
[----:B------:R-:W-:Y:S01]  /*1410*/  PLOP3.LUT P0, PT, PT, PT, UP0, 0x80, 0x0 ;  /* 0x000000000000781c */ /* 0x000fe20003f0f008 */
[----:B------:R3:W2:Y:S01]  /*1420*/  LDSM.16.M88.4 R4, [R215+0x7100] ;  /* 0x00710000d704783b */ /* 0x0006a20000000200 */
[----:B------:R-:W-:-:S03]  /*1430*/  IADD3 R230, P1, R24, UR28, RZ ;  /* 0x0000001c18e67c10 */ /* 0x000fc6000ff3e0ff */
[----:B------:R3:W1:Y:S01]  /*1440*/  LDSM.16.M88.4 R60, [R216] ;  /* 0x00000000d83c783b */ /* 0x0006620000000200 */
[----:B------:R-:W-:-:S03]  /*1450*/  IADD3.X R231, R17, UR23, RZ, P1, !PT ;  /* 0x0000001711e77c10 */ /* 0x000fc60008ffe4ff */
[----:B------:R3:W1:Y:S04]  /*1460*/  LDSM.16.M88.4 R68, [R216+0x400] ;  /* 0x00040000d844783b */ /* 0x0006680000000200 */
[----:B------:R3:W1:Y:S04]  /*1470*/  LDSM.16.M88.4 R80, [R216+0x800] ;  /* 0x00080000d850783b */ /* 0x0006680000000200 */
[----:B------:R3:W1:Y:S01]  /*1480*/  LDSM.16.M88.4 R88, [R216+0xc00] ;  /* 0x000c0000d858783b */ /* 0x0006620000000200 */
[----:B------:R-:W-:Y:S05]  /*1490*/  @!P0 BRA `(.L_x_0) ;  /* 0x0000022000008947 */ /* 0x000fea0003800000 */
[----:B----4-:R-:W-:Y:S01]  /*14a0*/  ULDC.64 UR4, c[0x0][0x208] ;  /* 0x0000820000047ab9 */ /* 0x010fe20000000a00 */
[C---:B------:R-:W-:Y:S01]  /*14b0*/  LOP3.LUT R2, R19.reuse, 0x1, RZ, 0xc0, !PT ;  /* 0x0000000113027812 */ /* 0x040fe200078ec0ff */
[----:B------:R-:W-:Y:S01]  /*14c0*/  USHF.L.U32 UR25, UR4, 0x6, URZ ;  /* 0x0000000604197899 */ /* 0x000fe2000800063f */
[----:B------:R-:W-:Y:S01]  /*14d0*/  LOP3.LUT P2, RZ, R19, 0x2, RZ, 0xc0, !PT ;  /* 0x0000000213ff7812 */ /* 0x000fe2000784c0ff */
[----:B------:R-:W-:Y:S01]  /*14e0*/  USHF.L.U64.HI UR5, UR4, UR7, UR5 ;  /* 0x0000000704057299 */ /* 0x000fe20008010205 */
[----:B------:R-:W-:Y:S01]  /*14f0*/  ISETP.NE.U32.AND P3, PT, R2, 0x1, PT ;  /* 0x000000010200780c */ /* 0x000fe20003f65070 */
[----:B------:R-:W-:-:S02]  /*1500*/  UIMAD UR7, UR22, -0x40, UR6 ;  /* 0xffffffc0160778a4 */ /* 0x000fc4000f8e0206 */
[----:B------:R-:W-:Y:S01]  /*1510*/  UIMAD UR4, UR5, UR22, URZ ;  /* 0x00000016050472a4 */ /* 0x000fe2000f8e023f */
[----:B------:R-:W-:-:S03]  /*1520*/  IMAD.U32 R16, RZ, RZ, UR25 ;  /* 0x00000019ff107e24 */ /* 0x000fc6000f8e00ff */
[----:B------:R-:W-:Y:S01]  /*1530*/  UIMAD UR4, UR20, UR25, UR4 ;  /* 0x00000019140472a4 */ /* 0x000fe2000f8e0204 */
[----:B------:R-:W-:Y:S01]  /*1540*/  IMAD.WIDE.U32 R24, R16, UR22, R230 ;  /* 0x0000001610187c25 */ /* 0x000fe2000f8e00e6 */
[----:B------:R-:W-:-:S04]  /*1550*/  IADD3 R18, -R18, UR7, RZ ;  /* 0x0000000712127c10 */ /* 0x000fc8000fffe1ff */
[----:B------:R-:W-:Y:S02]  /*1560*/  IADD3 R2, R25, UR4, RZ ;  /* 0x0000000419027c10 */ /* 0x000fe4000fffe0ff */
[----:B------:R-:W-:Y:S02]  /*1570*/  LEA R16, P0, R24, c[0x0][0x1f8], 0x1 ;  /* 0x00007e0018107a11 */ /* 0x000fe400078008ff */
[----:B------:R-:W-:Y:S02]  /*1580*/  ISETP.LT.OR P1, PT, R18, 0x1, P3 ;  /* 0x000000011200780c */ /* 0x000fe40001f21670 */
[----:B------:R-:W-:Y:S01]  /*1590*/  LEA.HI.X R17, R24, c[0x0][0x1fc], R2, 0x1, P0 ;  /* 0x00007f0018117a11 */ /* 0x000fe200000f0c02 */
[----:B------:R-:W-:Y:S01]  /*15a0*/  IMAD.SHL.U32 R2, R149, 0x2, RZ ;  /* 0x0000000295027824 */ /* 0x000fe200078e00ff */
[C---:B------:R-:W-:Y:S02]  /*15b0*/  ISETP.LT.OR P0, PT, R18.reuse, 0x1, !P2 ;  /* 0x000000011200780c */ /* 0x040fe40005701670 */
[----:B------:R-:W-:-:S02]  /*15c0*/  ISETP.LT.OR P3, PT, R18, 0x21, P3 ;  /* 0x000000211200780c */ /* 0x000fc40001f61670 */
[----:B------:R-:W-:-:S05]  /*15d0*/  ISETP.LT.OR P2, PT, R18, 0x21, !P2 ;  /* 0x000000211200780c */ /* 0x000fca0005741670 */
[----:B------:R-:W-:Y:S01]  /*15e0*/  @!PT LDS RZ, [RZ] ;  /* 0x00000000fffff984 */ /* 0x000fe20000000800 */
[----:B------:R-:W-:Y:S01]  /*15f0*/  @!PT LDS RZ, [RZ] ;  /* 0x00000000fffff984 */ /* 0x000fe20000000800 */
[----:B------:R-:W-:Y:S01]  /*1600*/  @!PT LDS RZ, [RZ] ;  /* 0x00000000fffff984 */ /* 0x000fe20000000800 */
[----:B------:R4:W-:Y:S01]  /*1610*/  LDGSTS.E.BYPASS.LTC128B.128 [R2+0x100], [R16.64], !P1 ;  /* 0x0010000010027fae */ /* 0x0009e2000c901d50 */
[----:B------:R-:W-:-:S03]  /*1620*/  LOP3.LUT P1, RZ, R19, 0x4, RZ, 0xc0, !PT ;  /* 0x0000000413ff7812 */ /* 0x000fc6000782c0ff */
[----:B------:R4:W-:Y:S01]  /*1630*/  LDGSTS.E.BYPASS.LTC128B.128 [R2+0x1100], [R16.64+0x40], !P0 ;  /* 0x0110004010027fae */ /* 0x0009e2000c101d50 */
[C---:B------:R-:W-:Y:S02]  /*1640*/  ISETP.LT.OR P0, PT, R18.reuse, 0x1, !P1 ;  /* 0x000000011200780c */ /* 0x040fe40004f01670 */
[----:B------:R-:W-:-:S11]  /*1650*/  ISETP.LT.OR P1, PT, R18, 0x21, !P1 ;  /* 0x000000211200780c */ /* 0x000fd60004f21670 */
[----:B------:R4:W-:Y:S02]  /*1660*/  LDGSTS.E.BYPASS.LTC128B.128 [R2+0x2100], [R16.64+0x80], !P0 ;  /* 0x0210008010027fae */ /* 0x0009e4000c101d50 */
[----:B----4-:R-:W-:-:S04]  /*1670*/  IADD3 R16, P0, R16, UR25, RZ ;  /* 0x0000001910107c10 */ /* 0x010fc8000ff1e0ff */
[----:B------:R-:W-:-:S05]  /*1680*/  IADD3.X R17, R17, UR5, RZ, P0, !PT ;  /* 0x0000000511117c10 */ /* 0x000fca00087fe4ff */
[----:B------:R4:W-:Y:S04]  /*1690*/  LDGSTS.E.BYPASS.LTC128B.128 [R2+0x900], [R16.64], !P3 ;  /* 0x0090000010027fae */ /* 0x0009e8000d901d50 */
[----:B------:R4:W-:Y:S04]  /*16a0*/  LDGSTS.E.BYPASS.LTC128B.128 [R2+0x1900], [R16.64+0x40], !P2 ;  /* 0x0190004010027fae */ /* 0x0009e8000d101d50 */
[----:B------:R4:W-:Y:S02]  /*16b0*/  LDGSTS.E.BYPASS.LTC128B.128 [R2+0x2900], [R16.64+0x80], !P1 ;  /* 0x0290008010027fae */ /* 0x0009e4000c901d50 */
.L_x_0:
[----:B-1--4-:R-:W-:Y:S01]  /*16c0*/  HMMA.16816.F32 R64, R8, R40, RZ ;  /* 0x000000280840723c */ /* 0x012fe200000018ff */
[----:B------:R-:W-:Y:S01]  /*16d0*/  UISETP.GE.AND UP0, UPT, UR6, 0x41, UPT ;  /* 0x000000410600788c */ /* 0x000fe2000bf06270 */
[----:B------:R-:W-:Y:S01]  /*16e0*/  SHF.R.S32.HI R2, RZ, 0x1f, R136 ;  /* 0x0000001fff027819 */ /* 0x000fe20000011488 */
[----:B------:R-:W-:Y:S01]  /*16f0*/  UIMAD UR6, UR22, -0x40, UR6 ;  /* 0xffffffc0160678a4 */ /* 0x000fe2000f8e0206 */
[----:B------:R-:W0:Y:S01]  /*1700*/  LDGDEPBAR ;  /* 0x00000000000079af */ /* 0x000e220000000000 */
[----:B------:R-:W-:Y:S01]  /*1710*/  IMAD.SHL.U32 R212, R3, 0x2, RZ ;  /* 0x0000000203d47824 */ /* 0x000fe200078e00ff */
[----:B------:R-:W-:-:S02]  /*1720*/  LEA.HI R138, R2, R136, RZ, 0x2 ;  /* 0x00000088028a7211 */ /* 0x000fc400078f10ff */
[C---:B------:R-:W-:Y:S01]  /*1730*/  HMMA.16816.F32 R56, R8.reuse, R42, RZ ;  /* 0x0000002a0838723c */ /* 0x040fe200000018ff */
[----:B------:R-:W-:Y:S01]  /*1740*/  PLOP3.LUT P0, PT, PT, PT, UP0, 0x80, 0x0 ;  /* 0x000000000000781c */ /* 0x000fe20003f0f008 */
[----:B------:R-:W-:Y:S01]  /*1750*/  IMAD R213, R0, 0x2, R212 ;  /* 0x0000000200d57824 */ /* 0x000fe200078e02d4 */
[----:B------:R-:W-:Y:S01]  /*1760*/  LOP3.LUT R2, R138, 0x7ffffffc, RZ, 0xc0, !PT ;  /* 0x7ffffffc8a027812 */ /* 0x000fe200078ec0ff */
[----:B------:R-:W-:Y:S01]  /*1770*/  @UP0 ULEA.HI.SX32 UR4, UR21, 0xfffffffe, 0x1a ;  /* 0xfffffffe15040891 */ /* 0x000fe2000f8fd23f */
[----:B------:R-:W-:Y:S03]  /*1780*/  STL [R1+0x2c], R138 ;  /* 0x00002c8a01007387 */ /* 0x000fe60000100800 */
[----:B------:R-:W-:Y:S01]  /*1790*/  HMMA.16816.F32 R52, R8, R36, RZ ;  /* 0x000000240834723c */ /* 0x000fe200000018ff */
[----:B------:R-:W-:-:S07]  /*17a0*/  @UP0 USHF.R.S32.HI UR5, URZ, 0x1f, UR4 ;  /* 0x0000001f3f050899 */ /* 0x000fce0008011404 */
[C---:B------:R-:W-:Y:S08]  /*17b0*/  HMMA.16816.F32 R48, R8.reuse, R38, RZ ;  /* 0x000000260830723c */ /* 0x040ff000000018ff */
[C---:B------:R-:W-:Y:S08]  /*17c0*/  HMMA.16816.F32 R44, R8.reuse, R32, RZ ;  /* 0x00000020082c723c */ /* 0x040ff000000018ff */
[C---:B------:R-:W-:Y:S08]  /*17d0*/  HMMA.16816.F32 R24, R8.reuse, R34, RZ ;  /* 0x000000220818723c */ /* 0x040ff000000018ff */
[C---:B------:R-:W-:Y:S08]  /*17e0*/  HMMA.16816.F32 R16, R8.reuse, R28, RZ ;  /* 0x0000001c0810723c */ /* 0x040ff000000018ff */
[----:B------:R-:W-:Y:S08]  /*17f0*/  HMMA.16816.F32 R8, R8, R30, RZ ;  /* 0x0000001e0808723c */ /* 0x000ff000000018ff */
[C---:B------:R-:W-:Y:S08]  /*1800*/  HMMA.16816.F32 R92, R12.reuse, R32, RZ ;  /* 0x000000200c5c723c */ /* 0x040ff000000018ff */
[----:B------:R-:W-:Y:S01]  /*1810*/  HMMA.16816.F32 R128, R12, R34, RZ ;  /* 0x000000220c80723c */ /* 0x000fe200000018ff */
[----:B------:R-:W-:Y:S07]  /*1820*/  LDSM.16.M88.4 R32, [R139+0x4100] ;  /* 0x004100008b20783b */ /* 0x000fee0000000200 */
[C---:B--2---:R-:W-:Y:S08]  /*1830*/  HMMA.16816.F32 R120, R4.reuse, R60, R64 ;  /* 0x0000003c0478723c */ /* 0x044ff00000001840 */
[C---:B------:R-:W-:Y:S08]  /*1840*/  HMMA.16816.F32 R116, R4.reuse, R62, R56 ;  /* 0x0000003e0474723c */ /* 0x040ff00000001838 */
[C---:B------:R-:W-:Y:S01]  /*1850*/  HMMA.16816.F32 R112, R4.reuse, R68, R52 ;  /* 0x000000440470723c */ /* 0x040fe20000001834 */
[----:B------:R-:W-:Y:S07]  /*1860*/  LDSM.16.M88.4 R52, [R216+0x1000] ;  /* 0x00100000d834783b */ /* 0x000fee0000000200 */
        /* <DEDUP_REMOVED lines=8> */
[----:B------:R-:W-:Y:S01]  /*18f0*/  HMMA.16816.F32 R104, R4, R90, R8 ;  /* 0x0000005a0468723c */ /* 0x000fe20000001808 */
[----:B------:R-:W1:Y:S04]  /*1900*/  LDSM.16.M88.4 R4, [R214+0x9100] ;  /* 0x00910000d604783b */ /* 0x000e680000000200 */
[----:B------:R-:W2:Y:S03]  /*1910*/  LDSM.16.M88.4 R8, [R214+0x8100] ;  /* 0x00810000d608783b */ /* 0x000ea60000000200 */
[C---:B------:R-:W-:Y:S08]  /*1920*/  HMMA.16816.F32 R72, R12.reuse, R40, RZ ;  /* 0x000000280c48723c */ /* 0x040ff000000018ff */
[C---:B------:R-:W-:Y:S08]  /*1930*/  HMMA.16816.F32 R76, R12.reuse, R36, RZ ;  /* 0x000000240c4c723c */ /* 0x040ff000000018ff */
[C---:B------:R-:W-:Y:S08]  /*1940*/  HMMA.16816.F32 R36, R12.reuse, R38, RZ ;  /* 0x000000260c24723c */ /* 0x040ff000000018ff */
[C---:B------:R-:W-:Y:S08]  /*1950*/  HMMA.16816.F32 R40, R12.reuse, R42, RZ ;  /* 0x0000002a0c28723c */ /* 0x040ff000000018ff */
[C---:B------:R-:W-:Y:S08]  /*1960*/  HMMA.16816.F32 R132, R12.reuse, R28, RZ ;  /* 0x0000001c0c84723c */ /* 0x040ff000000018ff */
[----:B------:R-:W-:Y:S01]  /*1970*/  HMMA.16816.F32 R124, R12, R30, RZ ;  /* 0x0000001e0c7c723c */ /* 0x000fe200000018ff */
[----:B------:R-:W4:Y:S04]  /*1980*/  LDSM.16.M88.4 R28, [R139+0x4500] ;  /* 0x004500008b1c783b */ /* 0x000f280000000200 */
[----:B------:R-:W5:Y:S03]  /*1990*/  LDSM.16.M88.4 R12, [R215+0x9100] ;  /* 0x00910000d70c783b */ /* 0x000f660000000200 */
[C---:B------:R-:W-:Y:S08]  /*19a0*/  HMMA.16816.F32 R96, R20.reuse, R60, R72 ;  /* 0x0000003c1460723c */ /* 0x040ff00000001848 */
[C---:B------:R-:W-:Y:S08]  /*19b0*/  HMMA.16816.F32 R76, R20.reuse, R68, R76 ;  /* 0x00000044144c723c */ /* 0x040ff0000000184c */
[C---:B------:R-:W-:Y:S08]  /*19c0*/  HMMA.16816.F32 R72, R20.reuse, R70, R36 ;  /* 0x000000461448723c */ /* 0x040ff00000001824 */
[C---:B------:R-:W-:Y:S08]  /*19d0*/  HMMA.16816.F32 R84, R20.reuse, R62, R40 ;  /* 0x0000003e1454723c */ /* 0x040ff00000001828 */
[C---:B------:R-:W-:Y:S01]  /*19e0*/  HMMA.16816.F32 R68, R20.reuse, R80, R92 ;  /* 0x000000501444723c */ /* 0x040fe2000000185c */
[----:B------:R-:W-:Y:S07]  /*19f0*/  LDSM.16.M88.4 R92, [R216+0x1c00] ;  /* 0x001c0000d85c783b */ /* 0x000fee0000000200 */
[C---:B------:R-:W-:Y:S08]  /*1a00*/  HMMA.16816.F32 R64, R20.reuse, R82, R128 ;  /* 0x000000521440723c */ /* 0x040ff00000001880 */
[C---:B------:R-:W-:Y:S08]  /*1a10*/  HMMA.16816.F32 R60, R20.reuse, R88, R132 ;  /* 0x00000058143c723c */ /* 0x040ff00000001884 */
[----:B------:R-:W-:Y:S01]  /*1a20*/  HMMA.16816.F32 R56, R20, R90, R124 ;  /* 0x0000005a1438723c */ /* 0x000fe2000000187c */
[----:B------:R-:W3:Y:S07]  /*1a30*/  LDSM.16.M88.4 R20, [R215+0x8100] ;  /* 0x00810000d714783b */ /* 0x000eee0000000200 */
[C---:B-1----:R-:W-:Y:S08]  /*1a40*/  HMMA.16816.F32 R36, R4.reuse, R34, R116 ;  /* 0x000000220424723c */ /* 0x042ff00000001874 */
[-C--:B------:R-:W-:Y:S08]  /*1a50*/  HMMA.16816.F32 R40, R4, R32.reuse, R120 ;  /* 0x000000200428723c */ /* 0x080ff00000001878 */
[----:B--2---:R-:W-:Y:S08]  /*1a60*/  HMMA.16816.F32 R96, R8, R32, R96 ;  /* 0x000000200860723c */ /* 0x004ff00000001860 */
[C---:B----4-:R-:W-:Y:S08]  /*1a70*/  HMMA.16816.F32 R88, R4.reuse, R30, R108 ;  /* 0x0000001e0458723c */ /* 0x050ff0000000186c */
[C---:B------:R-:W-:Y:S01]  /*1a80*/  HMMA.16816.F32 R80, R4.reuse, R28, R112 ;  /* 0x0000001c0450723c */ /* 0x040fe20000001870 */
[----:B------:R-:W-:Y:S07]  /*1a90*/  LDSM.16.M88.4 R112, [R216+0x2c00] ;  /* 0x002c0000d870783b */ /* 0x000fee0000000200 */
[C---:B------:R-:W-:Y:S08]  /*1aa0*/  HMMA.16816.F32 R100, R4.reuse, R24, R100 ;  /* 0x000000180464723c */ /* 0x040ff00000001864 */
[C---:B------:R-:W-:Y:S08]  /*1ab0*/  HMMA.16816.F32 R120, R4.reuse, R26, R140 ;  /* 0x0000001a0478723c */ /* 0x040ff0000000188c */
[C---:B------:R-:W-:Y:S08]  /*1ac0*/  HMMA.16816.F32 R132, R4.reuse, R16, R144 ;  /* 0x000000100484723c */ /* 0x040ff00000001890 */
[----:B------:R-:W-:Y:S01]  /*1ad0*/  HMMA.16816.F32 R108, R4, R18, R104 ;  /* 0x00000012046c723c */ /* 0x000fe20000001868 */
[----:B------:R-:W-:Y:S07]  /*1ae0*/  LDSM.16.M88.4 R104, [R139+0x5d00] ;  /* 0x005d00008b68783b */ /* 0x000fee0000000200 */
[C---:B------:R-:W-:Y:S08]  /*1af0*/  HMMA.16816.F32 R76, R8.reuse, R28, R76 ;  /* 0x0000001c084c723c */ /* 0x040ff0000000184c */
[C---:B------:R-:W-:Y:S08]  /*1b00*/  HMMA.16816.F32 R4, R8.reuse, R24, R68 ;  /* 0x000000180804723c */ /* 0x040ff00000001844 */
[C---:B------:R-:W-:Y:S01]  /*1b10*/  HMMA.16816.F32 R84, R8.reuse, R34, R84 ;  /* 0x000000220854723c */ /* 0x040fe20000001854 */
[----:B------:R-:W-:Y:S07]  /*1b20*/  LDSM.16.M88.4 R32, [R139+0x5500] ;  /* 0x005500008b20783b */ /* 0x000fee0000000200 */
[C---:B------:R-:W-:Y:S08]  /*1b30*/  HMMA.16816.F32 R28, R8.reuse, R30, R72 ;  /* 0x0000001e081c723c */ /* 0x040ff00000001848 */
[C---:B------:R-:W-:Y:S08]  /*1b40*/  HMMA.16816.F32 R24, R8.reuse, R26, R64 ;  /* 0x0000001a0818723c */ /* 0x040ff00000001840 */
[C---:B------:R-:W-:Y:S08]  /*1b50*/  HMMA.16816.F32 R140, R8.reuse, R16, R60 ;  /* 0x00000010088c723c */ /* 0x040ff0000000183c */
[----:B------:R-:W-:Y:S01]  /*1b60*/  HMMA.16816.F32 R144, R8, R18, R56 ;  /* 0x000000120890723c */ /* 0x000fe20000001838 */
[----:B------:R-:W-:Y:S04]  /*1b70*/  LDSM.16.M88.4 R8, [R214+0xb100] ;  /* 0x00b10000d608783b */ /* 0x000fe80000000200 */
[----:B------:R-:W-:Y:S03]  /*1b80*/  LDSM.16.M88.4 R16, [R214+0xa100] ;  /* 0x00a10000d610783b */ /* 0x000fe60000000200 */
[C---:B-----5:R-:W-:Y:S01]  /*1b90*/  HMMA.16816.F32 R68, R12.reuse, R54, R36 ;  /* 0x000000360c44723c */ /* 0x060fe20000001824 */
[----:B------:R-:W1:Y:S07]  /*1ba0*/  LDSM.16.M88.4 R36, [R139+0x5100] ;  /* 0x005100008b24783b */ /* 0x000e6e0000000200 */
[-C--:B------:R-:W-:Y:S01]  /*1bb0*/  HMMA.16816.F32 R72, R12, R52.reuse, R40 ;  /* 0x000000340c48723c */ /* 0x080fe20000001828 */
[----:B------:R-:W2:Y:S07]  /*1bc0*/  LDSM.16.M88.4 R40, [R139+0x5900] ;  /* 0x005900008b28783b */ /* 0x000eae0000000200 */
[----:B---3--:R-:W-:Y:S08]  /*1bd0*/  HMMA.16816.F32 R124, R20, R52, R96 ;  /* 0x00000034147c723c */ /* 0x008ff00000001860 */
[C---:B------:R-:W-:Y:S08]  /*1be0*/  HMMA.16816.F32 R64, R12.reuse, R48, R80 ;  /* 0x000000300c40723c */ /* 0x040ff00000001850 */
[C---:B------:R-:W-:Y:S08]  /*1bf0*/  HMMA.16816.F32 R60, R12.reuse, R50, R88 ;  /* 0x000000320c3c723c */ /* 0x040ff00000001858 */
[C---:B------:R-:W-:Y:S08]  /*1c00*/  HMMA.16816.F32 R56, R12.reuse, R44, R100 ;  /* 0x0000002c0c38723c */ /* 0x040ff00000001864 */
[C---:B------:R-:W-:Y:S08]  /*1c10*/  HMMA.16816.F32 R120, R12.reuse, R46, R120 ;  /* 0x0000002e0c78723c */ /* 0x040ff00000001878 */
[C---:B------:R-:W-:Y:S08]  /*1c20*/  HMMA.16816.F32 R132, R12.reuse, R92, R132 ;  /* 0x0000005c0c84723c */ /* 0x040ff00000001884 */
[----:B------:R-:W-:Y:S01]  /*1c30*/  HMMA.16816.F32 R128, R12, R94, R108 ;  /* 0x0000005e0c80723c */ /* 0x000fe2000000186c */
[----:B------:R-:W-:Y:S07]  /*1c40*/  LDSM.16.M88.4 R12, [R215+0xa100] ;  /* 0x00a10000d70c783b */ /* 0x000fee0000000200 */
[C---:B------:R-:W-:Y:S01]  /*1c50*/  HMMA.16816.F32 R100, R20.reuse, R50, R28 ;  /* 0x000000321464723c */ /* 0x040fe2000000181c */
[----:B------:R-:W-:Y:S07]  /*1c60*/  LDSM.16.M88.4 R28, [R216+0x2000] ;  /* 0x00200000d81c783b */ /* 0x000fee0000000200 */
[C---:B------:R-:W-:Y:S01]  /*1c70*/  HMMA.16816.F32 R96, R20.reuse, R44, R4 ;  /* 0x0000002c1460723c */ /* 0x040fe20000001804 */
[----:B------:R-:W3:Y:S07]  /*1c80*/  LDSM.16.M88.4 R4, [R215+0xb100] ;  /* 0x00b10000d704783b */ /* 0x000eee0000000200 */
[C---:B------:R-:W-:Y:S08]  /*1c90*/  HMMA.16816.F32 R116, R20.reuse, R54, R84 ;  /* 0x000000361474723c */ /* 0x040ff00000001854 */
[----:B------:R-:W-:Y:S01]  /*1ca0*/  HMMA.16816.F32 R80, R20, R46, R24 ;  /* 0x0000002e1450723c */ /* 0x000fe20000001818 */
[----:B------:R-:W4:Y:S04]  /*1cb0*/  LDSM.16.M88.4 R24, [R216+0x2400] ;  /* 0x00240000d818783b */ /* 0x000f280000000200 */
[----:B------:R-:W5:Y:S01]  /*1cc0*/  LDSM.16.M88.4 R44, [R216+0x2800] ;  /* 0x00280000d82c783b */ /* 0x000f620000000200 */
[----:B------:R-:W-:-:S04]  /*1cd0*/  DEPBAR.LE SB0, 0x0 ;  /* 0x000080000000791a */ /* 0x000fc80000000000 */
[----:B------:R-:W-:Y:S08]  /*1ce0*/  HMMA.16816.F32 R108, R20, R48, R76 ;  /* 0x00000030146c723c */ /* 0x000ff0000000184c */
[-C--:B-1----:R-:W-:Y:S08]  /*1cf0*/  HMMA.16816.F32 R84, R8, R36.reuse, R72 ;  /* 0x000000240854723c */ /* 0x082ff00000001848 */
[----:B------:R-:W-:Y:S08]  /*1d00*/  HMMA.16816.F32 R52, R16, R36, R124 ;  /* 0x000000241034723c */ /* 0x000ff0000000187c */
[C---:B------:R-:W-:Y:S08]  /*1d10*/  HMMA.16816.F32 R76, R8.reuse, R38, R68 ;  /* 0x00000026084c723c */ /* 0x040ff00000001844 */
[C---:B------:R-:W-:Y:S08]  /*1d20*/  HMMA.16816.F32 R72, R8.reuse, R32, R64 ;  /* 0x000000200848723c */ /* 0x040ff00000001840 */
[----:B------:R-:W-:Y:S08]  /*1d30*/  HMMA.16816.F32 R68, R8, R34, R60 ;  /* 0x000000220844723c */ /* 0x000ff0000000183c */
[----:B------:R-:W-:Y:S08]  /*1d40*/  HMMA.16816.F32 R88, R20, R92, R140 ;  /* 0x0000005c1458723c */ /* 0x000ff0000000188c */
[C---:B--2---:R-:W-:Y:S08]  /*1d50*/  HMMA.16816.F32 R64, R8.reuse, R40, R56 ;  /* 0x000000280840723c */ /* 0x044ff00000001838 */
[C---:B------:R-:W-:Y:S08]  /*1d60*/  HMMA.16816.F32 R60, R8.reuse, R42, R120 ;  /* 0x0000002a083c723c */ /* 0x040ff00000001878 */
[C---:B------:R-:W-:Y:S08]  /*1d70*/  HMMA.16816.F32 R120, R8.reuse, R104, R132 ;  /* 0x000000680878723c */ /* 0x040ff00000001884 */
[----:B------:R-:W-:Y:S08]  /*1d80*/  HMMA.16816.F32 R56, R8, R106, R128 ;  /* 0x0000006a0838723c */ /* 0x000ff00000001880 */
[C---:B------:R-:W-:Y:S08]  /*1d90*/  HMMA.16816.F32 R48, R16.reuse, R38, R116 ;  /* 0x000000261030723c */ /* 0x040ff00000001874 */
[----:B------:R-:W-:Y:S08]  /*1da0*/  HMMA.16816.F32 R36, R16, R32, R108 ;  /* 0x000000201024723c */ /* 0x000ff0000000186c */
[----:B---3--:R-:W-:Y:S08]  /*1db0*/  HMMA.16816.F32 R84, R4, R28, R84 ;  /* 0x0000001c0454723c */ /* 0x008ff00000001854 */
[C---:B------:R-:W-:Y:S08]  /*1dc0*/  HMMA.16816.F32 R8, R16.reuse, R40, R96 ;  /* 0x000000281008723c */ /* 0x040ff00000001860 */
[C---:B------:R-:W-:Y:S08]  /*1dd0*/  HMMA.16816.F32 R40, R16.reuse, R42, R80 ;  /* 0x0000002a1028723c */ /* 0x040ff00000001850 */
[----:B------:R-:W-:Y:S08]  /*1de0*/  HMMA.16816.F32 R32, R16, R34, R100 ;  /* 0x000000221020723c */ /* 0x000ff00000001864 */
[----:B------:R-:W-:Y:S08]  /*1df0*/  HMMA.16816.F32 R52, R12, R28, R52 ;  /* 0x0000001c0c34723c */ /* 0x000ff00000001834 */
[----:B------:R-:W-:Y:S08]  /*1e00*/  HMMA.16816.F32 R76, R4, R30, R76 ;  /* 0x0000001e044c723c */ /* 0x000ff0000000184c */
[----:B------:R-:W-:Y:S08]  /*1e10*/  HMMA.16816.F32 R80, R16, R104, R88 ;  /* 0x000000681050723c */ /* 0x000ff00000001858 */
[C---:B----4-:R-:W-:Y:S08]  /*1e20*/  HMMA.16816.F32 R72, R4.reuse, R24, R72 ;  /* 0x000000180448723c */ /* 0x050ff00000001848 */
[C---:B------:R-:W-:Y:S08]  /*1e30*/  HMMA.16816.F32 R68, R4.reuse, R26, R68 ;  /* 0x0000001a0444723c */ /* 0x040ff00000001844 */
[C---:B-----5:R-:W-:Y:S08]  /*1e40*/  HMMA.16816.F32 R64, R4.reuse, R44, R64 ;  /* 0x0000002c0440723c */ /* 0x060ff00000001840 */
[C---:B------:R-:W-:Y:S08]  /*1e50*/  HMMA.16816.F32 R60, R4.reuse, R46, R60 ;  /* 0x0000002e043c723c */ /* 0x040ff0000000183c */
[C---:B------:R-:W-:Y:S08]  /*1e60*/  HMMA.16816.F32 R88, R4.reuse, R112, R120 ;  /* 0x000000700458723c */ /* 0x040ff00000001878 */
[----:B------:R-:W-:Y:S07]  /*1e70*/  HMMA.16816.F32 R56, R4, R114, R56 ;  /* 0x000000720438723c */ /* 0x000fee0000001838 */
[----:B------:R-:W-:Y:S01]  /*1e80*/  @P0 IMAD.WIDE.U32 R4, R137, UR4, R232 ;  /* 0x0000000489040c25 */ /* 0x000fe2000f8e00e8 */
[----:B------:R-:W-:Y:S01]  /*1e90*/  @UP0 UIMAD UR4, UR18, UR4, URZ ;  /* 0x00000004120402a4 */ /* 0x000fe2000f8e023f */
[----:B------:R-:W-:Y:S02]  /*1ea0*/  HMMA.16816.F32 R48, R12, R30, R48 ;  /* 0x0000001e0c30723c */ /* 0x000fe40000001830 */
[----:B------:R-:W-:Y:S01]  /*1eb0*/  IMAD.IADD R6, R136, 0x1, -R2 ;  /* 0x0000000188067824 */ /* 0x000fe200078e0a02 */
[----:B------:R-:W-:Y:S01]  /*1ec0*/  @UP0 UIMAD UR4, UR5, UR19, UR4 ;  /* 0x00000013050402a4 */ /* 0x000fe2000f8e0204 */
[----:B------:R-:W-:-:S04]  /*1ed0*/  IMAD.U32 R2, RZ, RZ, UR6 ;  /* 0x00000006ff027e24 */ /* 0x000fc8000f8e00ff */
[----:B------:R-:W-:Y:S01]  /*1ee0*/  IMAD R2, R6, -0x2, R2 ;  /* 0xfffffffe06027824 */ /* 0x000fe200078e0202 */
[----:B------:R-:W-:Y:S01]  /*1ef0*/  HMMA.16816.F32 R144, R20, R94, R144 ;  /* 0x0000005e1490723c */ /* 0x000fe20000001890 */
[----:B------:R-:W-:Y:S01]  /*1f00*/  @P0 IADD3 R5, R5, UR4, RZ ;  /* 0x0000000405050c10 */ /* 0x000fe2000fffe0ff */
[----:B------:R-:W-:Y:S02]  /*1f10*/  BAR.SYNC.DEFER_BLOCKING 0x0 ;  /* 0x0000000000007b1d */ /* 0x000fe40000010000 */
[C---:B------:R-:W-:Y:S02]  /*1f20*/  ISETP.GT.AND P3, PT, R2.reuse, RZ, PT ;  /* 0x000000ff0200720c */ /* 0x040fe40003f64270 */
[----:B------:R-:W-:Y:S02]  /*1f30*/  ISETP.GT.AND P2, PT, R2, 0x1, PT ;  /* 0x000000010200780c */ /* 0x000fe40003f44270 */
[----:B------:R-:W-:Y:S01]  /*1f40*/  HMMA.16816.F32 R36, R12, R24, R36 ;  /* 0x000000180c24723c */ /* 0x000fe20000001824 */
[----:B------:R-:W-:-:S02]  /*1f50*/  @P0 LEA R20, P1, R4, c[0x0][0x1c8], 0x1 ;  /* 0x0000720004140a11 */ /* 0x000fc400078208ff */
[----:B------:R-:W-:Y:S02]  /*1f60*/  FSEL R22, R84, -INF , P3 ;  /* 0xff80000054167808 */ /* 0x000fe40001800000 */
[----:B------:R-:W-:Y:S02]  /*1f70*/  @P0 LEA.HI.X R21, R4, c[0x0][0x1cc], R5, 0x1, P1 ;  /* 0x0000730004150a11 */ /* 0x000fe400008f0c05 */
[----:B------:R-:W-:Y:S01]  /*1f80*/  ISETP.GT.AND P1, PT, R2, 0x8, PT ;  /* 0x000000080200780c */ /* 0x000fe20003f24270 */
[----:B------:R-:W-:Y:S01]  /*1f90*/  HMMA.16816.F32 R8, R12, R44, R8 ;  /* 0x0000002c0c08723c */ /* 0x000fe20000001808 */
[----:B------:R-:W-:Y:S02]  /*1fa0*/  FSEL R23, R85, -INF , P2 ;  /* 0xff80000055177808 */ /* 0x000fe40001000000 */
[----:B------:R-:W-:Y:S02]  /*1fb0*/  FSEL R31, R86, -INF , P3 ;  /* 0xff800000561f7808 */ /* 0x000fe40001800000 */
[----:B------:R-:W-:-:S02]  /*1fc0*/  FSEL R54, R54, -INF , P3 ;  /* 0xff80000036367808 */ /* 0x000fc40001800000 */
[----:B------:R-:W-:Y:S01]  /*1fd0*/  FSEL R28, R76, -INF , P1 ;  /* 0xff8000004c1c7808 */ /* 0x000fe20000800000 */
[C---:B------:R-:W-:Y:S01]  /*1fe0*/  HMMA.16816.F32 R44, R12.reuse, R46, R40 ;  /* 0x0000002e0c2c723c */ /* 0x040fe20000001828 */
[----:B------:R-:W-:Y:S02]  /*1ff0*/  FMNMX.FTZ R4, R22, R23, !PT ;  /* 0x0000001716047209 */ /* 0x000fe40007810000 */
[----:B------:R-:W-:Y:S02]  /*2000*/  FSEL R30, R87, -INF , P2 ;  /* 0xff800000571e7808 */ /* 0x000fe40001000000 */
[----:B------:R-:W-:Y:S02]  /*2010*/  FSEL R55, R55, -INF , P2 ;  /* 0xff80000037377808 */ /* 0x000fe40001000000 */
[----:B------:R-:W-:Y:S01]  /*2020*/  FSEL R42, R52, -INF , P3 ;  /* 0xff800000342a7808 */ /* 0x000fe20001800000 */
[----:B------:R-:W-:Y:S01]  /*2030*/  HMMA.16816.F32 R24, R12, R26, R32 ;  /* 0x0000001a0c18723c */ /* 0x000fe20000001820 */
[----:B------:R-:W-:-:S02]  /*2040*/  ISETP.GT.AND P3, PT, R2, 0x9, PT ;  /* 0x000000090200780c */ /* 0x000fc40003f64270 */
[----:B------:R-:W-:Y:S02]  /*2050*/  FSEL R43, R53, -INF , P2 ;  /* 0xff800000352b7808 */ /* 0x000fe40001000000 */
[----:B------:R-:W-:Y:S02]  /*2060*/  FSEL R29, R77, -INF , P3 ;  /* 0xff8000004d1d7808 */ /* 0x000fe40001800000 */
[----:B------:R-:W-:Y:S01]  /*2070*/  ISETP.GT.AND P2, PT, R2, 0x10, PT ;  /* 0x000000100200780c */ /* 0x000fe20003f44270 */
[----:B------:R-:W-:Y:S01]  /*2080*/  HMMA.16816.F32 R32, R12, R112, R80 ;  /* 0x000000700c20723c */ /* 0x000fe20000001850 */
[----:B------:R-:W-:Y:S02]  /*2090*/  FMNMX.FTZ R4, R28, R4, !PT ;  /* 0x000000041c047209 */ /* 0x000fe40007810000 */
[----:B------:R-:W-:Y:S02]  /*20a0*/  FSEL R40, R78, -INF , P1 ;  /* 0xff8000004e287808 */ /* 0x000fe40000800000 */
[----:B------:R-:W-:-:S02]  /*20b0*/  FSEL R50, R50, -INF , P1 ;  /* 0xff80000032327808 */ /* 0x000fc40000800000 */
[----:B------:R-:W-:Y:S01]  /*20c0*/  FSEL R48, R48, -INF , P1 ;  /* 0xff80000030307808 */ /* 0x000fe20000800000 */
[----:B------:R-:W-:Y:S01]  /*20d0*/  HMMA.16816.F32 R16, R16, R106, R144 ;  /* 0x0000006a1010723c */ /* 0x000fe20000001890 */
[----:B------:R-:W-:Y:S02]  /*20e0*/  ISETP.GT.AND P1, PT, R2, 0x11, PT ;  /* 0x000000110200780c */ /* 0x000fe40003f24270 */
[----:B------:R-:W-:Y:S02]  /*20f0*/  FSEL R52, R72, -INF , P2 ;  /* 0xff80000048347808 */ /* 0x000fe40001000000 */
[----:B------:R-:W-:Y:S02]  /*2100*/  FMNMX.FTZ R4, R29, R4, !PT ;  /* 0x000000041d047209 */ /* 0x000fe40007810000 */
[----:B------:R-:W-:Y:S02]  /*2110*/  FSEL R41, R79, -INF , P3 ;  /* 0xff8000004f297808 */ /* 0x000fe40001800000 */
[----:B------:R-:W-:-:S02]  /*2120*/  FSEL R51, R51, -INF , P3 ;  /* 0xff80000033337808 */ /* 0x000fc40001800000 */
[----:B------:R-:W-:Y:S02]  /*2130*/  FSEL R49, R49, -INF , P3 ;  /* 0xff80000031317808 */ /* 0x000fe40001800000 */
[----:B------:R-:W-:Y:S02]  /*2140*/  FSEL R53, R73, -INF , P1 ;  /* 0xff80000049357808 */ /* 0x000fe40000800000 */
[----:B------:R-:W-:Y:S02]  /*2150*/  ISETP.GT.AND P3, PT, R2, 0x18, PT ;  /* 0x000000180200780c */ /* 0x000fe40003f64270 */
        /* <DEDUP_REMOVED lines=8> */
[----:B------:R-:W-:Y:S01]  /*21e0*/  FSEL R117, R75, -INF , P1 ;  /* 0xff8000004b757808 */ /* 0x000fe20000800000 */
[----:B------:R-:W-:Y:S01]  /*21f0*/  IMAD.U32 R12, RZ, RZ, UR11 ;  /* 0x0000000bff0c7e24 */ /* 0x000fe2000f8e00ff */
[----:B------:R-:W-:-:S02]  /*2200*/  FSEL R128, R39, -INF , P1 ;  /* 0xff80000027807808 */ /* 0x000fc40000800000 */
[----:B------:R-:W-:Y:S02]  /*2210*/  FSEL R125, R37, -INF , P1 ;  /* 0xff800000257d7808 */ /* 0x000fe40000800000 */
[----:B------:R-:W-:Y:S02]  /*2220*/  FSEL R37, R69, -INF , P2 ;  /* 0xff80000045257808 */ /* 0x000fe40001000000 */
[----:B------:R-:W-:Y:S02]  /*2230*/  ISETP.GT.AND P1, PT, R2, 0x20, PT ;  /* 0x000000200200780c */ /* 0x000fe40003f24270 */
[----:B------:R-:W-:Y:S02]  /*2240*/  FMNMX.FTZ R4, R36, R4, !PT ;  /* 0x0000000424047209 */ /* 0x000fe40007810000 */
[----:B------:R-:W-:Y:S02]  /*2250*/  FSEL R39, R71, -INF , P2 ;  /* 0xff80000047277808 */ /* 0x000fe40001000000 */
[----:B------:R-:W-:-:S02]  /*2260*/  FSEL R127, R27, -INF , P2 ;  /* 0xff8000001b7f7808 */ /* 0x000fc40001000000 */
[----:B------:R-:W-:Y:S02]  /*2270*/  FSEL R119, R25, -INF , P2 ;  /* 0xff80000019777808 */ /* 0x000fe40001000000 */
[----:B------:R-:W-:Y:S02]  /*2280*/  ISETP.GT.AND P2, PT, R2, 0x21, PT ;  /* 0x000000210200780c */ /* 0x000fe40003f44270 */
[----:B------:R-:W-:Y:S02]  /*2290*/  FSEL R131, R64, -INF , P1 ;  /* 0xff80000040837808 */ /* 0x000fe40000800000 */
[----:B------:R-:W-:Y:S02]  /*22a0*/  FMNMX.FTZ R4, R37, R4, !PT ;  /* 0x0000000425047209 */ /* 0x000fe40007810000 */
[----:B------:R-:W-:Y:S02]  /*22b0*/  FMNMX.FTZ R5, R31, R30, !PT ;  /* 0x0000001e1f057209 */ /* 0x000fe40007810000 */
[----:B------:R-:W-:-:S02]  /*22c0*/  FSEL R180, R10, -INF , P1 ;  /* 0xff8000000ab47808 */ /* 0x000fc40000800000 */
[----:B------:R-:W-:Y:S02]  /*22d0*/  FSEL R170, R8, -INF , P1 ;  /* 0xff80000008aa7808 */ /* 0x000fe40000800000 */
[----:B------:R-:W-:Y:S02]  /*22e0*/  FSEL R134, R66, -INF , P1 ;  /* 0xff80000042867808 */ /* 0x000fe40000800000 */
[----:B------:R-:W-:Y:S02]  /*22f0*/  ISETP.GT.AND P1, PT, R2, 0x28, PT ;  /* 0x000000280200780c */ /* 0x000fe40003f24270 */
[----:B------:R-:W-:Y:S02]  /*2300*/  FSEL R133, R65, -INF , P2 ;  /* 0xff80000041857808 */ /* 0x000fe40001000000 */
[----:B------:R-:W-:Y:S02]  /*2310*/  FMNMX.FTZ R4, R131, R4, !PT ;  /* 0x0000000483047209 */ /* 0x000fe40007810000 */
[----:B------:R-:W-:-:S02]  /*2320*/  FMNMX.FTZ R5, R40, R5, !PT ;  /* 0x0000000528057209 */ /* 0x000fc40007810000 */
[----:B------:R-:W-:Y:S02]  /*2330*/  FSEL R181, R11, -INF , P2 ;  /* 0xff8000000bb57808 */ /* 0x000fe40001000000 */
[----:B------:R-:W-:Y:S02]  /*2340*/  FSEL R173, R9, -INF , P2 ;  /* 0xff80000009ad7808 */ /* 0x000fe40001000000 */
[----:B------:R-:W-:Y:S02]  /*2350*/  FSEL R138, R67, -INF , P2 ;  /* 0xff800000438a7808 */ /* 0x000fe40001000000 */
[----:B------:R-:W-:Y:S02]  /*2360*/  ISETP.GT.AND P2, PT, R2, 0x29, PT ;  /* 0x000000290200780c */ /* 0x000fe40003f44270 */
[----:B------:R-:W-:Y:S02]  /*2370*/  FSEL R130, R60, -INF , P1 ;  /* 0xff8000003c827808 */ /* 0x000fe40000800000 */
[----:B------:R-:W-:-:S02]  /*2380*/  FMNMX.FTZ R4, R133, R4, !PT ;  /* 0x0000000485047209 */ /* 0x000fc40007810000 */
[----:B------:R-:W-:Y:S02]  /*2390*/  FMNMX.FTZ R5, R41, R5, !PT ;  /* 0x0000000529057209 */ /* 0x000fe40007810000 */
[----:B------:R-:W-:Y:S02]  /*23a0*/  FSEL R169, R63, -INF , P2 ;  /* 0xff8000003fa97808 */ /* 0x000fe40001000000 */
[----:B------:R-:W-:Y:S02]  /*23b0*/  FSEL R132, R61, -INF , P2 ;  /* 0xff8000003d847808 */ /* 0x000fe40001000000 */
[----:B------:R-:W-:Y:S02]  /*23c0*/  FSEL R175, R47, -INF , P2 ;  /* 0xff8000002faf7808 */ /* 0x000fe40001000000 */
[----:B------:R-:W-:Y:S02]  /*23d0*/  FSEL R172, R45, -INF , P2 ;  /* 0xff8000002dac7808 */ /* 0x000fe40001000000 */
[----:B------:R-:W-:-:S02]  /*23e0*/  ISETP.GT.AND P2, PT, R2, 0x30, PT ;  /* 0x000000300200780c */ /* 0x000fc40003f44270 */
[----:B------:R-:W-:Y:S02]  /*23f0*/  FMNMX.FTZ R4, R130, R4, !PT ;  /* 0x0000000482047209 */ /* 0x000fe40007810000 */
[----:B------:R-:W-:Y:S02]  /*2400*/  FMNMX.FTZ R5, R116, R5, !PT ;  /* 0x0000000574057209 */ /* 0x000fe40007810000 */
[----:B------:R-:W-:Y:S02]  /*2410*/  FSEL R168, R62, -INF , P1 ;  /* 0xff8000003ea87808 */ /* 0x000fe40000800000 */
[----:B------:R-:W-:Y:S02]  /*2420*/  FSEL R174, R46, -INF , P1 ;  /* 0xff8000002eae7808 */ /* 0x000fe40000800000 */
[----:B------:R-:W-:Y:S02]  /*2430*/  FSEL R171, R44, -INF , P1 ;  /* 0xff8000002cab7808 */ /* 0x000fe40000800000 */
[----:B------:R-:W-:-:S02]  /*2440*/  ISETP.GT.AND P1, PT, R2, 0x31, PT ;  /* 0x000000310200780c */ /* 0x000fc40003f24270 */
[----:B------:R-:W-:Y:S02]  /*2450*/  FSEL R217, R88, -INF , P2 ;  /* 0xff80000058d97808 */ /* 0x000fe40001000000 */
[----:B------:R-:W-:Y:S02]  /*2460*/  FMNMX.FTZ R4, R132, R4, !PT ;  /* 0x0000000484047209 */ /* 0x000fe40007810000 */
[----:B------:R-:W-:Y:S02]  /*2470*/  FSEL R38, R70, -INF , P3 ;  /* 0xff80000046267808 */ /* 0x000fe40001800000 */
[----:B------:R-:W-:Y:S02]  /*2480*/  FMNMX.FTZ R5, R117, R5, !PT ;  /* 0x0000000575057209 */ /* 0x000fe40007810000 */
[----:B------:R-:W-:Y:S02]  /*2490*/  FSEL R126, R26, -INF , P3 ;  /* 0xff8000001a7e7808 */ /* 0x000fe40001800000 */
[----:B------:R-:W-:-:S02]  /*24a0*/  FSEL R124, R24, -INF , P3 ;  /* 0xff800000187c7808 */ /* 0x000fc40001800000 */
[----:B------:R-:W-:Y:S02]  /*24b0*/  ISETP.GT.AND P3, PT, R2, 0x38, PT ;  /* 0x000000380200780c */ /* 0x000fe40003f64270 */
[----:B------:R-:W-:Y:S02]  /*24c0*/  FSEL R219, R89, -INF , P1 ;  /* 0xff80000059db7808 */ /* 0x000fe40000800000 */
[----:B------:R-:W-:Y:S02]  /*24d0*/  FMNMX.FTZ R4, R217, R4, !PT ;  /* 0x00000004d9047209 */ /* 0x000fe40007810000 */
        /* <DEDUP_REMOVED lines=8> */
[----:B------:R-:W-:-:S02]  /*2560*/  FMNMX.FTZ R4, R42, R43, !PT ;  /* 0x0000002b2a047209 */ /* 0x000fc40007810000 */
[----:B------:R-:W-:Y:S02]  /*2570*/  FMNMX.FTZ R5, R221, R2, !PT ;  /* 0x00000002dd057209 */ /* 0x000fe40007810000 */
[----:B------:R-:W-:Y:S02]  /*2580*/  FSEL R222, R57, -INF , P2 ;  /* 0xff80000039de7808 */ /* 0x000fe40001000000 */
[----:B------:R-:W-:Y:S02]  /*2590*/  FMNMX.FTZ R2, R134, R6, !PT ;  /* 0x0000000686027209 */ /* 0x000fe40007810000 */
[----:B------:R-:W-:Y:S02]  /*25a0*/  FMNMX.FTZ R4, R48, R4, !PT ;  /* 0x0000000430047209 */ /* 0x000fe40007810000 */
[----:B------:R-:W-:Y:S02]  /*25b0*/  FMNMX.FTZ R7, R222, R5, !PT ;  /* 0x00000005de077209 */ /* 0x000fe40007810000 */
[----:B------:R-:W-:-:S02]  /*25c0*/  FMNMX.FTZ R2, R138, R2, !PT ;  /* 0x000000028a027209 */ /* 0x000fc40007810000 */
[----:B------:R-:W-:Y:S01]  /*25d0*/  FMNMX.FTZ R5, R49, R4, !PT ;  /* 0x0000000431057209 */ /* 0x000fe20007810000 */
[----:B------:R-:W1:Y:S01]  /*25e0*/  SHFL.BFLY PT, R8, R7, 0x2, 0x1f ;  /* 0x0c401f0007087f89 */ /* 0x000e6200000e0000 */
[----:B------:R-:W-:Y:S02]  /*25f0*/  FMNMX.FTZ R2, R168, R2, !PT ;  /* 0x00000002a8027209 */ /* 0x000fe40007810000 */
[----:B------:R-:W-:Y:S02]  /*2600*/  FMNMX.FTZ R5, R118, R5, !PT ;  /* 0x0000000576057209 */ /* 0x000fe40007810000 */
[----:B------:R-:W-:Y:S02]  /*2610*/  FMNMX.FTZ R2, R169, R2, !PT ;  /* 0x00000002a9027209 */ /* 0x000fe40007810000 */
[----:B------:R-:W-:Y:S02]  /*2620*/  FMNMX.FTZ R5, R125, R5, !PT ;  /* 0x000000057d057209 */ /* 0x000fe40007810000 */
[----:B------:R-:W-:-:S02]  /*2630*/  FSEL R220, R91, -INF , P1 ;  /* 0xff8000005bdc7808 */ /* 0x000fc40000800000 */
[----:B------:R-:W-:Y:S02]  /*2640*/  FMNMX.FTZ R2, R238, R2, !PT ;  /* 0x00000002ee027209 */ /* 0x000fe40007810000 */
[----:B------:R-:W-:Y:S02]  /*2650*/  FMNMX.FTZ R5, R124, R5, !PT ;  /* 0x000000057c057209 */ /* 0x000fe40007810000 */
[----:B------:R-:W-:Y:S02]  /*2660*/  FMNMX.FTZ R4, R220, R2, !PT ;  /* 0x00000002dc047209 */ /* 0x000fe40007810000 */
[----:B------:R-:W-:Y:S02]  /*2670*/  FMNMX.FTZ R2, R119, R5, !PT ;  /* 0x0000000577027209 */ /* 0x000fe40007810000 */
[----:B------:R-:W-:Y:S02]  /*2680*/  FSEL R218, R58, -INF , P3 ;  /* 0xff8000003ada7808 */ /* 0x000fe40001800000 */
[----:B------:R-:W-:-:S02]  /*2690*/  FMNMX.FTZ R2, R170, R2, !PT ;  /* 0x00000002aa027209 */ /* 0x000fc40007810000 */
[----:B------:R-:W-:Y:S02]  /*26a0*/  FSEL R211, R59, -INF , P2 ;  /* 0xff8000003bd37808 */ /* 0x000fe40001000000 */
[----:B------:R-:W-:Y:S02]  /*26b0*/  FMNMX.FTZ R2, R173, R2, !PT ;  /* 0x00000002ad027209 */ /* 0x000fe40007810000 */
[----:B------:R-:W-:Y:S02]  /*26c0*/  FMNMX.FTZ R4, R218, R4, !PT ;  /* 0x00000004da047209 */ /* 0x000fe40007810000 */
[----:B------:R-:W-:Y:S02]  /*26d0*/  FMNMX.FTZ R2, R171, R2, !PT ;  /* 0x00000002ab027209 */ /* 0x000fe40007810000 */
[----:B------:R-:W-:Y:S02]  /*26e0*/  FMNMX.FTZ R5, R54, R55, !PT ;  /* 0x0000003736057209 */ /* 0x000fe40007810000 */
[----:B------:R-:W-:-:S02]  /*26f0*/  FMNMX.FTZ R6, R211, R4, !PT ;  /* 0x00000004d3067209 */ /* 0x000fc40007810000 */
[----:B------:R-:W-:Y:S02]  /*2700*/  FMNMX.FTZ R2, R172, R2, !PT ;  /* 0x00000002ac027209 */ /* 0x000fe40007810000 */
[----:B------:R-:W-:Y:S02]  /*2710*/  FMNMX.FTZ R4, R50, R5, !PT ;  /* 0x0000000532047209 */ /* 0x000fe40007810000 */
[----:B-1----:R-:W-:Y:S01]  /*2720*/  FMNMX.FTZ R7, R7, R8, !PT ;  /* 0x0000000807077209 */ /* 0x002fe20007810000 */
[----:B------:R-:W1:Y:S01]  /*2730*/  SHFL.BFLY PT, R5, R6, 0x2, 0x1f ;  /* 0x0c401f0006057f89 */ /* 0x000e6200000e0000 */
[----:B------:R-:W-:Y:S02]  /*2740*/  FSEL R15, R33, -INF , P1 ;  /* 0xff800000210f7808 */ /* 0x000fe40000800000 */
[----:B------:R-:W-:Y:S01]  /*2750*/  FMNMX.FTZ R2, R182, R2, !PT ;  /* 0x00000002b6027209 */ /* 0x000fe20007810000 */
[----:B------:R-:W2:Y:S01]  /*2760*/  SHFL.BFLY PT, R10, R7, 0x1, 0x1f ;  /* 0x0c201f00070a7f89 */ /* 0x000ea200000e0000 */
[----:B------:R-:W-:-:S02]  /*2770*/  FMNMX.FTZ R4, R51, R4, !PT ;  /* 0x0000000433047209 */ /* 0x000fc40007810000 */
[----:B------:R-:W-:Y:S02]  /*2780*/  FSEL R234, R16, -INF , P3 ;  /* 0xff80000010ea7808 */ /* 0x000fe40001800000 */
[----:B------:R-:W-:Y:S02]  /*2790*/  FMNMX.FTZ R2, R15, R2, !PT ;  /* 0x000000020f027209 */ /* 0x000fe40007810000 */
[----:B------:R-:W-:Y:S02]  /*27a0*/  FMNMX.FTZ R4, R129, R4, !PT ;  /* 0x0000000481047209 */ /* 0x000fe40007810000 */
[----:B------:R-:W-:Y:S02]  /*27b0*/  FSEL R235, R17, -INF , P2 ;  /* 0xff80000011eb7808 */ /* 0x000fe40001000000 */
[----:B------:R-:W-:Y:S02]  /*27c0*/  FMNMX.FTZ R2, R234, R2, !PT ;  /* 0x00000002ea027209 */ /* 0x000fe40007810000 */
[----:B------:R-:W-:-:S02]  /*27d0*/  FMNMX.FTZ R4, R128, R4, !PT ;  /* 0x0000000480047209 */ /* 0x000fc40007810000 */
[----:B------:R-:W-:Y:S02]  /*27e0*/  FMNMX.FTZ R8, R235, R2, !PT ;  /* 0x00000002eb087209 */ /* 0x000fe40007810000 */
[----:B------:R-:W-:Y:S02]  /*27f0*/  FMNMX.FTZ R4, R126, R4, !PT ;  /* 0x000000047e047209 */ /* 0x000fe40007810000 */
[----:B------:R-:W-:Y:S01]  /*2800*/  FSEL R236, R35, -INF , P1 ;  /* 0xff80000023ec7808 */ /* 0x000fe20000800000 */
[----:B------:R-:W3:Y:S01]  /*2810*/  SHFL.BFLY PT, R11, R8, 0x2, 0x1f ;  /* 0x0c401f00080b7f89 */ /* 0x000ee200000e0000 */
[----:B------:R-:W-:Y:S02]  /*2820*/  FMNMX.FTZ R4, R127, R4, !PT ;  /* 0x000000047f047209 */ /* 0x000fe40007810000 */
[----:B-1----:R-:W-:Y:S01]  /*2830*/  FMNMX.FTZ R9, R6, R5, !PT ;  /* 0x0000000506097209 */ /* 0x002fe20007810000 */
[----:B------:R-:W-:Y:S01]  /*2840*/  IMAD.U32 R6, RZ, RZ, UR11 ;  /* 0x0000000bff067e24 */ /* 0x000fe2000f8e00ff */
[----:B------:R-:W-:-:S02]  /*2850*/  FMNMX.FTZ R4, R180, R4, !PT ;  /* 0x00000004b4047209 */ /* 0x000fc40007810000 */
[----:B--2---:R-:W-:Y:S01]  /*2860*/  FMNMX.FTZ R135, R7, R10, !PT ;  /* 0x0000000a07877209 */ /* 0x004fe20007810000 */
[----:B------:R-:W-:Y:S01]  /*2870*/  IMAD.U32 R7, RZ, RZ, UR10 ;  /* 0x0000000aff077e24 */ /* 0x000fe2000f8e00ff */
[----:B------:R-:W-:Y:S01]  /*2880*/  FMNMX.FTZ R2, R181, R4, !PT ;  /* 0x00000004b5027209 */ /* 0x000fe20007810000 */
[----:B------:R-:W1:Y:S01]  /*2890*/  SHFL.BFLY PT, R10, R9, 0x1, 0x1f ;  /* 0x0c201f00090a7f89 */ /* 0x000e6200000e0000 */
[C---:B------:R-:W-:Y:S01]  /*28a0*/  FSETP.NEU.FTZ.AND P1, PT, R135.reuse, -INF , PT ;  /* 0xff8000008700780b */ /* 0x040fe20003f3d000 */
[----:B------:R-:W-:Y:S01]  /*28b0*/  FMUL.FTZ R13, R135, c[0x0][0x2d0] ;  /* 0x0000b400870d7a20 */ /* 0x000fe20000410000 */
[----:B------:R-:W-:Y:S02]  /*28c0*/  FMNMX.FTZ R2, R174, R2, !PT ;  /* 0x00000002ae027209 */ /* 0x000fe40007810000 */
[----:B------:R-:W-:Y:S02]  /*28d0*/  FSEL R237, R18, -INF , P3 ;  /* 0xff80000012ed7808 */ /* 0x000fe40001800000 */
[----:B------:R-:W-:-:S02]  /*28e0*/  FMNMX.FTZ R2, R175, R2, !PT ;  /* 0x00000002af027209 */ /* 0x000fc40007810000 */
[----:B------:R-:W-:Y:S02]  /*28f0*/  FSEL R13, R13, RZ, P1 ;  /* 0x000000ff0d0d7208 */ /* 0x000fe40000800000 */
[----:B------:R-:W-:Y:S02]  /*2900*/  FMNMX.FTZ R2, R183, R2, !PT ;  /* 0x00000002b7027209 */ /* 0x000fe40007810000 */
[----:B------:R-:W-:Y:S01]  /*2910*/  FSEL R239, R19, -INF , P2 ;  /* 0xff80000013ef7808 */ /* 0x000fe20001000000 */
[----:B------:R-:W-:Y:S01]  /*2920*/  FFMA.FTZ R4, R22, c[0x0][0x2d0], -R13 ;  /* 0x0000b40016047a23 */ /* 0x000fe2000001080d */
[----:B------:R-:W-:Y:S02]  /*2930*/  FMNMX.FTZ R2, R236, R2, !PT ;  /* 0x00000002ec027209 */ /* 0x000fe40007810000 */
[----:B---3--:R-:W-:Y:S01]  /*2940*/  FMNMX.FTZ R8, R8, R11, !PT ;  /* 0x0000000b08087209 */ /* 0x008fe20007810000 */
[----:B------:R2:W-:Y:S01]  /*2950*/  MUFU.EX2 R188, R4 ;  /* 0x0000000400bc7308 */ /* 0x0005e20000000800 */
[----:B------:R-:W-:-:S02]  /*2960*/  FMNMX.FTZ R2, R237, R2, !PT ;  /* 0x00000002ed027209 */ /* 0x000fc40007810000 */
[----:B------:R-:W-:Y:S01]  /*2970*/  @P0 LEA R6, P1, R6, R20, 0x1 ;  /* 0x0000001406060211 */ /* 0x000fe200078208ff */
[----:B------:R-:W3:Y:S01]  /*2980*/  SHFL.BFLY PT, R11, R8, 0x1, 0x1f ;  /* 0x0c201f00080b7f89 */ /* 0x000ee200000e0000 */
[----:B------:R-:W-:Y:S02]  /*2990*/  FMNMX.FTZ R5, R239, R2, !PT ;  /* 0x00000002ef057209 */ /* 0x000fe40007810000 */
[----:B-1----:R-:W-:Y:S01]  /*29a0*/  FMNMX.FTZ R2, R9, R10, !PT ;  /* 0x0000000a09027209 */ /* 0x002fe20007810000 */
[----:B------:R-:W-:Y:S01]  /*29b0*/  FFMA.FTZ R9, R29, c[0x0][0x2d0], -R13 ;  /* 0x0000b4001d097a23 */ /* 0x000fe2000001080d */
[----:B------:R-:W-:Y:S01]  /*29c0*/  @P0 LEA.HI.X R7, R12, R21, R7, 0x1, P1 ;  /* 0x000000150c070211 */ /* 0x000fe200008f0c07 */
[----:B------:R-:W1:Y:S01]  /*29d0*/  SHFL.BFLY PT, R10, R5, 0x2, 0x1f ;  /* 0x0c401f00050a7f89 */ /* 0x000e6200000e0000 */
[C---:B------:R-:W-:Y:S01]  /*29e0*/  FSETP.NEU.FTZ.AND P1, PT, R2.reuse, -INF , PT ;  /* 0xff8000000200780b */ /* 0x040fe20003f3d000 */
[----:B------:R-:W-:Y:S01]  /*29f0*/  FMUL.FTZ R12, R2, c[0x0][0x2d0] ;  /* 0x0000b400020c7a20 */ /* 0x000fe20000410000 */
[----:B------:R4:W-:Y:S01]  /*2a00*/  MUFU.EX2 R186, R9 ;  /* 0x0000000900ba7308 */ /* 0x0009e20000000800 */
[----:B--2---:R-:W-:-:S03]  /*2a10*/  FFMA.FTZ R4, R23, c[0x0][0x2d0], -R13 ;  /* 0x0000b40017047a23 */ /* 0x004fc6000001080d */
[----:B------:R-:W-:-:S04]  /*2a20*/  FSEL R12, R12, RZ, P1 ;  /* 0x000000ff0c0c7208 */ /* 0x000fc80000800000 */
[----:B------:R2:W-:Y:S01]  /*2a30*/  MUFU.EX2 R148, R4 ;  /* 0x0000000400947308 */ /* 0x0005e20000000800 */
[----:B------:R-:W-:Y:S01]  /*2a40*/  FFMA.FTZ R0, R40, c[0x0][0x2d0], -R12 ;  /* 0x0000b40028007a23 */ /* 0x000fe2000001080c */
[----:B---3--:R-:W-:-:S06]  /*2a50*/  FMNMX.FTZ R137, R8, R11, !PT ;  /* 0x0000000b08897209 */ /* 0x008fcc0007810000 */
[----:B------:R3:W-:Y:S01]  /*2a60*/  MUFU.EX2 R14, R0 ;  /* 0x00000000000e7308 */ /* 0x0007e20000000800 */
[----:B----4-:R-:W-:Y:S01]  /*2a70*/  FFMA.FTZ R9, R31, c[0x0][0x2d0], -R12 ;  /* 0x0000b4001f097a23 */ /* 0x010fe2000001080c */
[----:B------:R-:W-:Y:S02]  /*2a80*/  FSETP.NEU.FTZ.AND P1, PT, R137, -INF , PT ;  /* 0xff8000008900780b */ /* 0x000fe40003f3d000 */
[----:B-1----:R-:W-:Y:S01]  /*2a90*/  FMNMX.FTZ R3, R5, R10, !PT ;  /* 0x0000000a05037209 */ /* 0x002fe20007810000 */
[----:B--2---:R-:W-:-:S03]  /*2aa0*/  FFMA.FTZ R4, R28, c[0x0][0x2d0], -R13 ;  /* 0x0000b4001c047a23 */ /* 0x004fc6000001080d */
[----:B------:R-:W-:Y:S01]  /*2ab0*/  MUFU.EX2 R178, R9 ;  /* 0x0000000900b27308 */ /* 0x000fe20000000800 */
[----:B------:R-:W1:Y:S01]  /*2ac0*/  SHFL.BFLY PT, R5, R3, 0x1, 0x1f ;  /* 0x0c201f0003057f89 */ /* 0x000e6200000e0000 */
[----:B---3--:R-:W-:-:S06]  /*2ad0*/  FMUL.FTZ R0, R137, c[0x0][0x2d0] ;  /* 0x0000b40089007a20 */ /* 0x008fcc0000410000 */
[----:B------:R2:W-:Y:S01]  /*2ae0*/  MUFU.EX2 R176, R4 ;  /* 0x0000000400b07308 */ /* 0x0005e20000000800 */
[----:B------:R-:W-:-:S05]  /*2af0*/  FSEL R0, R0, RZ, P1 ;  /* 0x000000ff00007208 */ /* 0x000fca0000800000 */
[----:B------:R-:W-:-:S04]  /*2b00*/  FFMA.FTZ R8, R48, c[0x0][0x2d0], -R0 ;  /* 0x0000b40030087a23 */ /* 0x000fc80000010800 */
[----:B------:R3:W-:Y:S01]  /*2b10*/  MUFU.EX2 R177, R8 ;  /* 0x0000000800b17308 */ /* 0x0007e20000000800 */
[----:B--2---:R-:W-:Y:S01]  /*2b20*/  @P0 IMAD.SHL.U32 R4, R149, 0x2, RZ ;  /* 0x0000000295040824 */ /* 0x004fe200078e00ff */
[----:B-1----:R-:W-:-:S04]  /*2b30*/  FMNMX.FTZ R136, R3, R5, !PT ;  /* 0x0000000503887209 */ /* 0x002fc80007810000 */
[----:B------:R1:W-:Y:S01]  /*2b40*/  @P0 LDGSTS.E.BYPASS.LTC128B.128 [R4+0x3100], [R20.64], !P6 ;  /* 0x0310000014040fae */ /* 0x0003e2000f101d50 */
[C---:B------:R-:W-:Y:S01]  /*2b50*/  FMUL.FTZ R3, R136.reuse, c[0x0][0x2d0] ;  /* 0x0000b40088037a20 */ /* 0x040fe20000410000 */
[----:B------:R-:W-:Y:S02]  /*2b60*/  FSETP.NEU.FTZ.AND P1, PT, R136, -INF , PT ;  /* 0xff8000008800780b */ /* 0x000fe40003f3d000 */
[----:B------:R1:W-:Y:S02]  /*2b70*/  @P0 LDGSTS.E.BYPASS.LTC128B.128 [R4+0x4100], [R20.64+0x40], !P5 ;  /* 0x0410004014040fae */ /* 0x0003e4000e901d50 */
[----:B------:R-:W-:Y:S02]  /*2b80*/  FSEL R3, R3, RZ, P1 ;  /* 0x000000ff03037208 */ /* 0x000fe40000800000 */
[----:B------:R1:W-:Y:S01]  /*2b90*/  @P0 LDGSTS.E.BYPASS.LTC128B.128 [R4+0x5100], [R20.64+0x80], !P4 ;  /* 0x0510008014040fae */ /* 0x0003e2000e101d50 */
[----:B---3--:R-:W-:-:S03]  /*2ba0*/  FFMA.FTZ R8, R49, c[0x0][0x2d0], -R0 ;  /* 0x0000b40031087a23 */ /* 0x008fc60000010800 */
[----:B------:R2:W-:Y:S01]  /*2bb0*/  @P0 LDGSTS.E.BYPASS.LTC128B.128 [R4+0x3900], [R6.64], !P6 ;  /* 0x0390000006040fae */ /* 0x0005e2000f101d50 */
[----:B------:R3:W4:Y:S03]  /*2bc0*/  MUFU.EX2 R200, R8 ;  /* 0x0000000800c87308 */ /* 0x0007260000000800 */
[----:B------:R2:W-:Y:S04]  /*2bd0*/  @P0 LDGSTS.E.BYPASS.LTC128B.128 [R4+0x4900], [R6.64+0x40], !P5 ;  /* 0x0490004006040fae */ /* 0x0005e8000e901d50 */
[----:B------:R2:W-:Y:S04]  /*2be0*/  @P0 LDGSTS.E.BYPASS.LTC128B.128 [R4+0x5900], [R6.64+0x80], !P4 ;  /* 0x0590008006040fae */ /* 0x0005e8000e101d50 */
[----:B------:R-:W5:Y:S04]  /*2bf0*/  LDSM.16.MT88.4 R24, [R212+0x100] ;  /* 0x00010000d418783b */ /* 0x000f680000004200 */
[----:B------:R-:W5:Y:S01]  /*2c00*/  LDSM.16.MT88.4 R16, [R213+0x100] ;  /* 0x00010000d510783b */ /* 0x000f620000004200 */
[----:B---3--:R-:W-:Y:S01]  /*2c10*/  FFMA.FTZ R8, R54, c[0x0][0x2d0], -R3 ;  /* 0x0000b40036087a23 */ /* 0x008fe20000010803 */
[----:B----4-:R-:W-:-:S02]  /*2c20*/  F2FP.PACK_AB R10, R200, R177 ;  /* 0x000000b1c80a723e */ /* 0x010fc400000000ff */
[----:B------:R-:W-:Y:S01]  /*2c30*/  LDSM.16.MT88.4 R32, [R212+0x2100] ;  /* 0x00210000d420783b */ /* 0x000fe20000004200 */
[----:B------:R3:W-:Y:S03]  /*2c40*/  MUFU.EX2 R245, R8 ;  /* 0x0000000800f57308 */ /* 0x0007e60000000800 */
[----:B-1----:R-:W1:Y:S04]  /*2c50*/  LDSM.16.MT88.4 R20, [R212+0x1100] ;  /* 0x00110000d414783b */ /* 0x002e680000004200 */
[----:B------:R-:W0:Y:S01]  /*2c60*/  LDGDEPBAR ;  /* 0x00000000000079af */ /* 0x000e220000000000 */
[----:B--2---:R-:W-:Y:S01]  /*2c70*/  FFMA.FTZ R4, R30, c[0x0][0x2d0], -R12 ;  /* 0x0000b4001e047a23 */ /* 0x004fe2000001080c */
[----:B------:R-:W-:-:S02]  /*2c80*/  F2FP.PACK_AB R6, R186, R176 ;  /* 0x000000b0ba06723e */ /* 0x000fc400000000ff */
[----:B------:R-:W2:Y:S01]  /*2c90*/  LDSM.16.MT88.4 R28, [R213+0x1100] ;  /* 0x00110000d51c783b */ /* 0x000ea20000004200 */
[----:B---3--:R-:W-:Y:S01]  /*2ca0*/  FFMA.FTZ R8, R55, c[0x0][0x2d0], -R3 ;  /* 0x0000b40037087a23 */ /* 0x008fe20000010803 */
[----:B------:R3:W4:Y:S08]  /*2cb0*/  MUFU.EX2 R179, R4 ;  /* 0x0000000400b37308 */ /* 0x0007300000000800 */
[----:B------:R5:W1:Y:S01]  /*2cc0*/  MUFU.EX2 R244, R8 ;  /* 0x0000000800f47308 */ /* 0x000a620000000800 */
[----:B---3--:R-:W-:Y:S01]  /*2cd0*/  FFMA.FTZ R4, R41, c[0x0][0x2d0], -R12 ;  /* 0x0000b40029047a23 */ /* 0x008fe2000001080c */
[----:B----4-:R-:W-:-:S06]  /*2ce0*/  F2FP.PACK_AB R5, R179, R178 ;  /* 0x000000b2b305723e */ /* 0x010fcc00000000ff */
[----:B------:R3:W4:Y:S01]  /*2cf0*/  MUFU.EX2 R185, R4 ;  /* 0x0000000400b97308 */ /* 0x0007220000000800 */
[----:B-----5:R-:W-:Y:S01]  /*2d00*/  FFMA.FTZ R8, R50, c[0x0][0x2d0], -R3 ;  /* 0x0000b40032087a23 */ /* 0x020fe20000010803 */
[----:B-1----:R-:W-:-:S06]  /*2d10*/  F2FP.PACK_AB R9, R244, R245 ;  /* 0x000000f5f409723e */ /* 0x002fcc00000000ff */
[----:B------:R1:W-:Y:S01]  /*2d20*/  MUFU.EX2 R247, R8 ;  /* 0x0000000800f77308 */ /* 0x0003e20000000800 */
[----:B---3--:R-:W-:Y:S01]  /*2d30*/  FFMA.FTZ R4, R42, c[0x0][0x2d0], -R0 ;  /* 0x0000b4002a047a23 */ /* 0x008fe20000010800 */
[----:B----4-:R-:W-:-:S06]  /*2d40*/  F2FP.PACK_AB R7, R185, R14 ;  /* 0x0000000eb907723e */ /* 0x010fcc00000000ff */
[----:B------:R3:W-:Y:S01]  /*2d50*/  MUFU.EX2 R149, R4 ;  /* 0x0000000400957308 */ /* 0x0007e20000000800 */
[----:B-1----:R-:W-:-:S07]  /*2d60*/  FFMA.FTZ R8, R51, c[0x0][0x2d0], -R3 ;  /* 0x0000b40033087a23 */ /* 0x002fce0000010803 */
[----:B------:R-:W1:Y:S01]  /*2d70*/  MUFU.EX2 R187, R8 ;  /* 0x0000000800bb7308 */ /* 0x000e620000000800 */
[----:B---3--:R-:W-:Y:S02]  /*2d80*/  FFMA.FTZ R4, R43, c[0x0][0x2d0], -R0 ;  /* 0x0000b4002b047a23 */ /* 0x008fe40000010800 */
[----:B------:R-:W3:Y:S05]  /*2d90*/  LDSM.16.MT88.4 R40, [R213+0x2100] ;  /* 0x00210000d528783b */ /* 0x000eea0000004200 */
[----:B------:R4:W5:Y:S01]  /*2da0*/  MUFU.EX2 R248, R4 ;  /* 0x0000000400f87308 */ /* 0x0009620000000800 */
[----:B-1----:R-:W-:Y:S02]  /*2db0*/  F2FP.PACK_AB R11, R187, R247 ;  /* 0x000000f7bb0b723e */ /* 0x002fe400000000ff */
[----:B----4-:R-:W-:-:S02]  /*2dc0*/  F2FP.PACK_AB R4, R148, R188 ;  /* 0x000000bc9404723e */ /* 0x010fc400000000ff */
[----:B-----5:R-:W-:-:S05]  /*2dd0*/  F2FP.PACK_AB R8, R248, R149 ;  /* 0x00000095f808723e */ /* 0x020fca00000000ff */
[C---:B------:R-:W-:Y:S08]  /*2de0*/  HMMA.16816.F32 R112, R4.reuse, R24, RZ ;  /* 0x000000180470723c */ /* 0x040ff000000018ff */
[C---:B------:R-:W-:Y:S08]  /*2df0*/  HMMA.16816.F32 R108, R4.reuse, R16, RZ ;  /* 0x00000010046c723c */ /* 0x040ff000000018ff */
[C---:B------:R-:W-:Y:S08]  /*2e00*/  HMMA.16816.F32 R104, R4.reuse, R20, RZ ;  /* 0x000000140468723c */ /* 0x040ff000000018ff */
[C---:B--2---:R-:W-:Y:S08]  /*2e10*/  HMMA.16816.F32 R100, R4.reuse, R28, RZ ;  /* 0x0000001c0464723c */ /* 0x044ff000000018ff */
[C---:B------:R-:W-:Y:S08]  /*2e20*/  HMMA.16816.F32 R96, R4.reuse, R32, RZ ;  /* 0x000000200460723c */ /* 0x040ff000000018ff */
[C---:B---3--:R-:W-:Y:S08]  /*2e30*/  HMMA.16816.F32 R92, R4.reuse, R40, RZ ;  /* 0x00000028045c723c */ /* 0x048ff000000018ff */
[C---:B------:R-:W-:Y:S08]  /*2e40*/  HMMA.16816.F32 R88, R4.reuse, R26, RZ ;  /* 0x0000001a0458723c */ /* 0x040ff000000018ff */
[C---:B------:R-:W-:Y:S08]  /*2e50*/  HMMA.16816.F32 R84, R4.reuse, R18, RZ ;  /* 0x000000120454723c */ /* 0x040ff000000018ff */
[C---:B------:R-:W-:Y:S08]  /*2e60*/  HMMA.16816.F32 R80, R4.reuse, R22, RZ ;  /* 0x000000160450723c */ /* 0x040ff000000018ff */
[C---:B------:R-:W-:Y:S08]  /*2e70*/  HMMA.16816.F32 R76, R4.reuse, R30, RZ ;  /* 0x0000001e044c723c */ /* 0x040ff000000018ff */
[C---:B------:R-:W-:Y:S08]  /*2e80*/  HMMA.16816.F32 R72, R4.reuse, R34, RZ ;  /* 0x000000220448723c */ /* 0x040ff000000018ff */
[----:B------:R-:W-:Y:S07]  /*2e90*/  HMMA.16816.F32 R64, R4, R42, RZ ;  /* 0x0000002a0440723c */ /* 0x000fee00000018ff */
[--C-:B------:R-:W-:Y:S01]  /*2ea0*/  FFMA.FTZ R4, R52, c[0x0][0x2d0], -R13.reuse ;  /* 0x0000b40034047a23 */ /* 0x100fe2000001080d */
[C---:B------:R-:W-:Y:S03]  /*2eb0*/  HMMA.16816.F32 R68, R8.reuse, R24, RZ ;  /* 0x000000180844723c */ /* 0x040fe600000018ff */
[----:B------:R1:W-:Y:S05]  /*2ec0*/  MUFU.EX2 R246, R4 ;  /* 0x0000000400f67308 */ /* 0x0003ea0000000800 */
[C---:B------:R-:W-:Y:S01]  /*2ed0*/  HMMA.16816.F32 R144, R8.reuse, R26, RZ ;  /* 0x0000001a0890723c */ /* 0x040fe200000018ff */
[----:B------:R-:W2:Y:S07]  /*2ee0*/  LDSM.16.MT88.4 R24, [R212+0x500] ;  /* 0x00050000d418783b */ /* 0x000eae0000004200 */
[----:B------:R-:W-:Y:S01]  /*2ef0*/  HMMA.16816.F32 R60, R8, R16, RZ ;  /* 0x00000010083c723c */ /* 0x000fe200000018ff */
[----:B-1----:R-:W-:-:S04]  /*2f00*/  FFMA.FTZ R4, R53, c[0x0][0x2d0], -R13 ;  /* 0x0000b40035047a23 */ /* 0x002fc8000001080d */
[----:B------:R1:W-:Y:S03]  /*2f10*/  MUFU.EX2 R252, R4 ;  /* 0x0000000400fc7308 */ /* 0x0003e60000000800 */
[C---:B------:R-:W-:Y:S01]  /*2f20*/  HMMA.16816.F32 R140, R8.reuse, R18, RZ ;  /* 0x00000012088c723c */ /* 0x040fe200000018ff */
[----:B------:R-:W-:Y:S07]  /*2f30*/  LDSM.16.MT88.4 R16, [R212+0x1500] ;  /* 0x00150000d410783b */ /* 0x000fee0000004200 */
[----:B------:R-:W-:Y:S01]  /*2f40*/  HMMA.16816.F32 R56, R8, R20, RZ ;  /* 0x000000140838723c */ /* 0x000fe200000018ff */
[----:B-1----:R-:W-:-:S07]  /*2f50*/  FFMA.FTZ R4, R36, c[0x0][0x2d0], -R13 ;  /* 0x0000b40024047a23 */ /* 0x002fce000001080d */
[C---:B------:R-:W-:Y:S01]  /*2f60*/  HMMA.16816.F32 R120, R8.reuse, R22, RZ ;  /* 0x000000160878723c */ /* 0x040fe200000018ff */
[----:B------:R-:W1:Y:S01]  /*2f70*/  LDSM.16.MT88.4 R20, [R213+0x500] ;  /* 0x00050000d514783b */ /* 0x000e620000004200 */
[----:B------:R3:W-:Y:S06]  /*2f80*/  MUFU.EX2 R184, R4 ;  /* 0x0000000400b87308 */ /* 0x0007ec0000000800 */
[C---:B------:R-:W-:Y:S08]  /*2f90*/  HMMA.16816.F32 R52, R8.reuse, R28, RZ ;  /* 0x0000001c0834723c */ /* 0x040ff000000018ff */
[----:B------:R-:W-:Y:S01]  /*2fa0*/  HMMA.16816.F32 R152, R8, R30, RZ ;  /* 0x0000001e0898723c */ /* 0x000fe200000018ff */
[----:B------:R-:W4:Y:S01]  /*2fb0*/  LDSM.16.MT88.4 R28, [R213+0x1500] ;  /* 0x00150000d51c783b */ /* 0x000f220000004200 */
[----:B---3--:R-:W-:-:S04]  /*2fc0*/  FFMA.FTZ R4, R37, c[0x0][0x2d0], -R13 ;  /* 0x0000b40025047a23 */ /* 0x008fc8000001080d */
[----:B------:R3:W5:Y:S02]  /*2fd0*/  MUFU.EX2 R249, R4 ;  /* 0x0000000400f97308 */ /* 0x0007640000000800 */
[C---:B------:R-:W-:Y:S08]  /*2fe0*/  HMMA.16816.F32 R48, R8.reuse, R32, RZ ;  /* 0x000000200830723c */ /* 0x040ff000000018ff */
[----:B------:R-:W-:Y:S01]  /*2ff0*/  HMMA.16816.F32 R156, R8, R34, RZ ;  /* 0x00000022089c723c */ /* 0x000fe200000018ff */
[----:B------:R-:W1:Y:S01]  /*3000*/  LDSM.16.MT88.4 R32, [R212+0x2500] ;  /* 0x00250000d420783b */ /* 0x000e620000004200 */
[----:B---3--:R-:W-:-:S06]  /*3010*/  FFMA.FTZ R4, R116, c[0x0][0x2d0], -R12 ;  /* 0x0000b40074047a23 */ /* 0x008fcc000001080c */
[C---:B------:R-:W-:Y:S01]  /*3020*/  HMMA.16816.F32 R44, R8.reuse, R40, RZ ;  /* 0x00000028082c723c */ /* 0x040fe200000018ff */
[----:B-----5:R-:W-:Y:S01]  /*3030*/  F2FP.PACK_AB R6, R249, R184 ;  /* 0x000000b8f906723e */ /* 0x020fe200000000ff */
[----:B------:R3:W-:Y:S06]  /*3040*/  MUFU.EX2 R240, R4 ;  /* 0x0000000400f07308 */ /* 0x0007ec0000000800 */
[----:B------:R-:W-:Y:S07]  /*3050*/  HMMA.16816.F32 R160, R8, R42, RZ ;  /* 0x0000002a08a0723c */ /* 0x000fee00000018ff */
[----:B------:R-:W-:-:S02]  /*3060*/  FFMA.FTZ R8, R124, c[0x0][0x2d0], -R0 ;  /* 0x0000b4007c087a23 */ /* 0x000fc40000010800 */
[----:B---3--:R-:W-:Y:S02]  /*3070*/  FFMA.FTZ R4, R117, c[0x0][0x2d0], -R12 ;  /* 0x0000b40075047a23 */ /* 0x008fe4000001080c */
[----:B------:R3:W-:Y:S08]  /*3080*/  MUFU.EX2 R224, R8 ;  /* 0x0000000800e07308 */ /* 0x0007f00000000800 */
[----:B------:R5:W1:Y:S01]  /*3090*/  MUFU.EX2 R243, R4 ;  /* 0x0000000400f37308 */ /* 0x000a620000000800 */
[----:B---3--:R-:W-:-:S07]  /*30a0*/  FFMA.FTZ R8, R119, c[0x0][0x2d0], -R0 ;  /* 0x0000b40077087a23 */ /* 0x008fce0000010800 */
[----:B------:R3:W-:Y:S01]  /*30b0*/  MUFU.EX2 R223, R8 ;  /* 0x0000000800df7308 */ /* 0x0007e20000000800 */
[----:B-----5:R-:W-:Y:S01]  /*30c0*/  FFMA.FTZ R4, R38, c[0x0][0x2d0], -R12 ;  /* 0x0000b40026047a23 */ /* 0x020fe2000001080c */
[----:B-1----:R-:W-:-:S06]  /*30d0*/  F2FP.PACK_AB R5, R243, R240 ;  /* 0x000000f0f305723e */ /* 0x002fcc00000000ff */
[----:B------:R1:W-:Y:S01]  /*30e0*/  MUFU.EX2 R242, R4 ;  /* 0x0000000400f27308 */ /* 0x0003e20000000800 */
[----:B---3--:R-:W-:Y:S02]  /*30f0*/  FFMA.FTZ R8, R129, c[0x0][0x2d0], -R3 ;  /* 0x0000b40081087a23 */ /* 0x008fe40000010803 */
[----:B------:R-:W-:-:S05]  /*3100*/  IMAD.MOV.U32 R129, RZ, RZ, R149 ;  /* 0x000000ffff817224 */ /* 0x000fca00078e0095 */
[----:B------:R3:W-:Y:S01]  /*3110*/  MUFU.EX2 R210, R8 ;  /* 0x0000000800d27308 */ /* 0x0007e20000000800 */
[----:B-1----:R-:W-:Y:S02]  /*3120*/  FFMA.FTZ R4, R39, c[0x0][0x2d0], -R12 ;  /* 0x0000b40027047a23 */ /* 0x002fe4000001080c */
[----:B------:R-:W1:Y:S05]  /*3130*/  LDSM.16.MT88.4 R36, [R213+0x2500] ;  /* 0x00250000d524783b */ /* 0x000e6a0000004200 */
[----:B------:R5:W2:Y:S01]  /*3140*/  MUFU.EX2 R241, R4 ;  /* 0x0000000400f17308 */ /* 0x000aa20000000800 */
[----:B---3--:R-:W-:Y:S02]  /*3150*/  FFMA.FTZ R8, R128, c[0x0][0x2d0], -R3 ;  /* 0x0000b40080087a23 */ /* 0x008fe40000010803 */
[----:B------:R-:W-:-:S05]  /*3160*/  IMAD.MOV.U32 R128, RZ, RZ, R148 ;  /* 0x000000ffff807224 */ /* 0x000fca00078e0094 */
[----:B------:R3:W-:Y:S01]  /*3170*/  MUFU.EX2 R251, R8 ;  /* 0x0000000800fb7308 */ /* 0x0007e20000000800 */
[----:B-----5:R-:W-:Y:S01]  /*3180*/  FFMA.FTZ R4, R118, c[0x0][0x2d0], -R0 ;  /* 0x0000b40076047a23 */ /* 0x020fe20000010800 */
[----:B--2---:R-:W-:-:S06]  /*3190*/  F2FP.PACK_AB R7, R241, R242 ;  /* 0x000000f2f107723e */ /* 0x004fcc00000000ff */
[----:B------:R2:W-:Y:S01]  /*31a0*/  MUFU.EX2 R228, R4 ;  /* 0x0000000400e47308 */ /* 0x0005e20000000800 */
[----:B---3--:R-:W-:-:S07]  /*31b0*/  FFMA.FTZ R8, R126, c[0x0][0x2d0], -R3 ;  /* 0x0000b4007e087a23 */ /* 0x008fce0000010803 */
[----:B------:R3:W-:Y:S01]  /*31c0*/  MUFU.EX2 R209, R8 ;  /* 0x0000000800d17308 */ /* 0x0007e20000000800 */
[----:B--2---:R-:W-:-:S07]  /*31d0*/  FFMA.FTZ R4, R125, c[0x0][0x2d0], -R0 ;  /* 0x0000b4007d047a23 */ /* 0x004fce0000010800 */
[----:B------:R2:W5:Y:S01]  /*31e0*/  MUFU.EX2 R250, R4 ;  /* 0x0000000400fa7308 */ /* 0x0005620000000800 */
[----:B---3--:R-:W-:-:S07]  /*31f0*/  FFMA.FTZ R8, R127, c[0x0][0x2d0], -R3 ;  /* 0x0000b4007f087a23 */ /* 0x008fce0000010803 */
[----:B------:R3:W1:Y:S01]  /*3200*/  MUFU.EX2 R208, R8 ;  /* 0x0000000800d07308 */ /* 0x0006620000000800 */
[----:B--2---:R-:W-:-:S07]  /*3210*/  F2FP.PACK_AB R4, R252, R246 ;  /* 0x000000f6fc04723e */ /* 0x004fce00000000ff */
[----:B------:R-:W-:Y:S01]  /*3220*/  HMMA.16816.F32 R164, R4, R24, R112 ;  /* 0x0000001804a4723c */ /* 0x000fe20000001870 */
[----:B---3--:R-:W-:Y:S02]  /*3230*/  FFMA.FTZ R8, R131, c[0x0][0x2d0], -R13 ;  /* 0x0000b40083087a23 */ /* 0x008fe4000001080d */
[----:B------:R-:W-:-:S05]  /*3240*/  IMAD.MOV.U32 R131, RZ, RZ, R188 ;  /* 0x000000ffff837224 */ /* 0x000fca00078e00bc */
[C---:B------:R-:W-:Y:S01]  /*3250*/  HMMA.16816.F32 R116, R4.reuse, R20, R108 ;  /* 0x000000140474723c */ /* 0x040fe2000000186c */
[----:B------:R2:W-:Y:S07]  /*3260*/  MUFU.EX2 R207, R8 ;  /* 0x0000000800cf7308 */ /* 0x0005ee0000000800 */
[C---:B------:R-:W-:Y:S08]  /*3270*/  HMMA.16816.F32 R112, R4.reuse, R16, R104 ;  /* 0x000000100470723c */ /* 0x040ff00000001868 */
[----:B----4-:R-:W-:Y:S01]  /*3280*/  HMMA.16816.F32 R108, R4, R28, R100 ;  /* 0x0000001c046c723c */ /* 0x010fe20000001864 */
[----:B--2---:R-:W-:-:S04]  /*3290*/  FFMA.FTZ R8, R133, c[0x0][0x2d0], -R13 ;  /* 0x0000b40085087a23 */ /* 0x004fc8000001080d */
[----:B------:R2:W3:Y:S03]  /*32a0*/  MUFU.EX2 R206, R8 ;  /* 0x0000000800ce7308 */ /* 0x0004e60000000800 */
[C---:B------:R-:W-:Y:S08]  /*32b0*/  HMMA.16816.F32 R104, R4.reuse, R32, R96 ;  /* 0x000000200468723c */ /* 0x040ff00000001860 */
[----:B-1----:R-:W-:Y:S01]  /*32c0*/  HMMA.16816.F32 R100, R4, R36, R92 ;  /* 0x000000240464723c */ /* 0x002fe2000000185c */
[----:B--2---:R-:W-:-:S02]  /*32d0*/  FFMA.FTZ R8, R130, c[0x0][0x2d0], -R13 ;  /* 0x0000b40082087a23 */ /* 0x004fc4000001080d */
[----:B------:R-:W-:-:S05]  /*32e0*/  IMAD.MOV.U32 R130, RZ, RZ, R179 ;  /* 0x000000ffff827224 */ /* 0x000fca00078e00b3 */
[C---:B------:R-:W-:Y:S01]  /*32f0*/  HMMA.16816.F32 R148, R4.reuse, R26, R88 ;  /* 0x0000001a0494723c */ /* 0x040fe20000001858 */
[----:B------:R1:W-:Y:S07]  /*3300*/  MUFU.EX2 R205, R8 ;  /* 0x0000000800cd7308 */ /* 0x0003ee0000000800 */
[C---:B------:R-:W-:Y:S08]  /*3310*/  HMMA.16816.F32 R96, R4.reuse, R18, R80 ;  /* 0x000000120460723c */ /* 0x040ff00000001850 */
[----:B------:R-:W-:Y:S01]  /*3320*/  HMMA.16816.F32 R84, R4, R22, R84 ;  /* 0x000000160454723c */ /* 0x000fe20000001854 */
[----:B-1----:R-:W-:-:S04]  /*3330*/  FFMA.FTZ R8, R132, c[0x0][0x2d0], -R13 ;  /* 0x0000b40084087a23 */ /* 0x002fc8000001080d */
[----:B------:R1:W-:Y:S03]  /*3340*/  MUFU.EX2 R204, R8 ;  /* 0x0000000800cc7308 */ /* 0x0003e60000000800 */
[C---:B------:R-:W-:Y:S08]  /*3350*/  HMMA.16816.F32 R92, R4.reuse, R30, R76 ;  /* 0x0000001e045c723c */ /* 0x040ff0000000184c */
[----:B------:R-:W-:Y:S01]  /*3360*/  HMMA.16816.F32 R88, R4, R34, R72 ;  /* 0x000000220458723c */ /* 0x000fe20000001848 */
[----:B-1----:R-:W-:-:S07]  /*3370*/  FFMA.FTZ R8, R134, c[0x0][0x2d0], -R12 ;  /* 0x0000b40086087a23 */ /* 0x002fce000001080c */
[----:B------:R-:W-:Y:S01]  /*3380*/  HMMA.16816.F32 R80, R4, R38, R64 ;  /* 0x000000260450723c */ /* 0x000fe20000001840 */
[----:B------:R1:W-:Y:S06]  /*3390*/  MUFU.EX2 R191, R8 ;  /* 0x0000000800bf7308 */ /* 0x0003ec0000000800 */
[----:B-----5:R-:W-:Y:S02]  /*33a0*/  F2FP.PACK_AB R4, R250, R228 ;  /* 0x000000e4fa04723e */ /* 0x020fe400000000ff */
[----:B------:R-:W-:Y:S02]  /*33b0*/  F2FP.PACK_AB R5, R251, R210 ;  /* 0x000000d2fb05723e */ /* 0x000fe400000000ff */
[----:B------:R-:W-:-:S02]  /*33c0*/  F2FP.PACK_AB R6, R223, R224 ;  /* 0x000000e0df06723e */ /* 0x000fc400000000ff */
[----:B------:R-:W-:Y:S01]  /*33d0*/  F2FP.PACK_AB R7, R208, R209 ;  /* 0x000000d1d007723e */ /* 0x000fe200000000ff */
[----:B-1----:R-:W-:-:S06]  /*33e0*/  FFMA.FTZ R8, R138, c[0x0][0x2d0], -R12 ;  /* 0x0000b4008a087a23 */ /* 0x002fcc000001080c */
[C---:B------:R-:W-:Y:S01]  /*33f0*/  HMMA.16816.F32 R196, R4.reuse, R36, R44 ;  /* 0x0000002404c4723c */ /* 0x040fe2000000182c */
[----:B------:R1:W2:Y:S07]  /*3400*/  MUFU.EX2 R190, R8 ;  /* 0x0000000800be7308 */ /* 0x0002ae0000000800 */
[C---:B------:R-:W-:Y:S07]  /*3410*/  HMMA.16816.F32 R44, R4.reuse, R18, R120 ;  /* 0x00000012042c723c */ /* 0x040fee0000001878 */
[----:B------:R-:W-:Y:S01]  /*3420*/  IMAD.MOV.U32 R120, RZ, RZ, R14 ;  /* 0x000000ffff787224 */ /* 0x000fe200078e000e */
[----:B------:R-:W-:Y:S01]  /*3430*/  HMMA.16816.F32 R64, R4, R28, R52 ;  /* 0x0000001c0440723c */ /* 0x000fe20000001834 */
[----:B------:R-:W-:Y:S01]  /*3440*/  FFMA.FTZ R14, R168, c[0x0][0x2d0], -R12 ;  /* 0x0000b400a80e7a23 */ /* 0x000fe2000001080c */
[----:B-1----:R-:W-:Y:S01]  /*3450*/  LDSM.16.MT88.4 R8, [R213+0x900] ;  /* 0x00090000d508783b */ /* 0x002fe20000004200 */
[----:B------:R-:W-:-:S02]  /*3460*/  IMAD.MOV.U32 R121, RZ, RZ, R176 ;  /* 0x000000ffff797224 */ /* 0x000fc400078e00b0 */
[----:B------:R1:W-:Y:S01]  /*3470*/  MUFU.EX2 R188, R14 ;  /* 0x0000000e00bc7308 */ /* 0x0003e20000000800 */
[----:B------:R-:W-:Y:S02]  /*3480*/  IMAD.MOV.U32 R122, RZ, RZ, R177 ;  /* 0x000000ffff7a7224 */ /* 0x000fe400078e00b1 */
[----:B------:R-:W-:Y:S01]  /*3490*/  HMMA.16816.F32 R40, R4, R30, R152 ;  /* 0x0000001e0428723c */ /* 0x000fe20000001898 */
[----:B------:R-:W4:Y:S01]  /*34a0*/  LDSM.16.MT88.4 R28, [R212+0x2900] ;  /* 0x00290000d41c783b */ /* 0x000f220000004200 */
[----:B------:R-:W-:-:S03]  /*34b0*/  IMAD.MOV.U32 R123, RZ, RZ, R178 ;  /* 0x000000ffff7b7224 */ /* 0x000fc600078e00b2 */
[----:B------:R-:W-:Y:S03]  /*34c0*/  LDSM.16.MT88.4 R152, [R212+0xd00] ;  /* 0x000d0000d498783b */ /* 0x000fe60000004200 */
[----:B------:R-:W-:Y:S01]  /*34d0*/  HMMA.16816.F32 R76, R4, R24, R68 ;  /* 0x00000018044c723c */ /* 0x000fe20000001844 */
[----:B-1----:R-:W-:-:S07]  /*34e0*/  FFMA.FTZ R14, R169, c[0x0][0x2d0], -R12 ;  /* 0x0000b400a90e7a23 */ /* 0x002fce000001080c */
[C---:B------:R-:W-:Y:S01]  /*34f0*/  HMMA.16816.F32 R72, R4.reuse, R20, R60 ;  /* 0x000000140448723c */ /* 0x040fe2000000183c */
[----:B------:R1:W5:Y:S07]  /*3500*/  MUFU.EX2 R189, R14 ;  /* 0x0000000e00bd7308 */ /* 0x00036e0000000800 */
[C---:B------:R-:W-:Y:S01]  /*3510*/  HMMA.16816.F32 R68, R4.reuse, R16, R56 ;  /* 0x000000100444723c */ /* 0x040fe20000001838 */
[----:B------:R-:W-:Y:S07]  /*3520*/  LDSM.16.MT88.4 R16, [R212+0x900] ;  /* 0x00090000d410783b */ /* 0x000fee0000004200 */
[----:B------:R-:W-:Y:S01]  /*3530*/  HMMA.16816.F32 R60, R4, R32, R48 ;  /* 0x00000020043c723c */ /* 0x000fe20000001830 */
[----:B-1----:R-:W-:-:S04]  /*3540*/  FFMA.FTZ R14, R170, c[0x0][0x2d0], -R0 ;  /* 0x0000b400aa0e7a23 */ /* 0x002fc80000010800 */
[----:B------:R1:W-:Y:S03]  /*3550*/  MUFU.EX2 R179, R14 ;  /* 0x0000000e00b37308 */ /* 0x0003e60000000800 */
[C---:B------:R-:W-:Y:S01]  /*3560*/  HMMA.16816.F32 R52, R4.reuse, R34, R156 ;  /* 0x000000220434723c */ /* 0x040fe2000000189c */
[----:B------:R-:W4:Y:S07]  /*3570*/  LDSM.16.MT88.4 R32, [R213+0x2900] ;  /* 0x00290000d520783b */ /* 0x000f2e0000004200 */
[----:B------:R-:W-:Y:S01]  /*3580*/  HMMA.16816.F32 R56, R4, R26, R144 ;  /* 0x0000001a0438723c */ /* 0x000fe20000001890 */
[----:B------:R-:W-:Y:S01]  /*3590*/  LDSM.16.MT88.4 R24, [R213+0x1900] ;  /* 0x00190000d518783b */ /* 0x000fe20000004200 */
[----:B-1----:R-:W-:-:S06]  /*35a0*/  FFMA.FTZ R14, R173, c[0x0][0x2d0], -R0 ;  /* 0x0000b400ad0e7a23 */ /* 0x002fcc0000010800 */
[C---:B------:R-:W-:Y:S01]  /*35b0*/  HMMA.16816.F32 R48, R4.reuse, R22, R140 ;  /* 0x000000160430723c */ /* 0x040fe2000000188c */
[----:B------:R1:W1:Y:S01]  /*35c0*/  MUFU.EX2 R176, R14 ;  /* 0x0000000e00b07308 */ /* 0x0002620000000800 */
[----:B------:R-:W4:Y:S06]  /*35d0*/  LDSM.16.MT88.4 R20, [R212+0x1900] ;  /* 0x00190000d414783b */ /* 0x000f2c0000004200 */
[----:B------:R-:W-:Y:S07]  /*35e0*/  HMMA.16816.F32 R36, R4, R38, R160 ;  /* 0x000000260424723c */ /* 0x000fee00000018a0 */
[----:B---3--:R-:W-:Y:S01]  /*35f0*/  F2FP.PACK_AB R4, R206, R207 ;  /* 0x000000cfce04723e */ /* 0x008fe200000000ff */
[----:B-1----:R-:W-:Y:S01]  /*3600*/  FFMA.FTZ R14, R171, c[0x0][0x2d0], -R0 ;  /* 0x0000b400ab0e7a23 */ /* 0x002fe20000010800 */
[----:B--2---:R-:W-:-:S02]  /*3610*/  F2FP.PACK_AB R5, R190, R191 ;  /* 0x000000bfbe05723e */ /* 0x004fc400000000ff */
[----:B------:R-:W-:Y:S01]  /*3620*/  F2FP.PACK_AB R6, R204, R205 ;  /* 0x000000cdcc06723e */ /* 0x000fe200000000ff */
[----:B------:R1:W-:Y:S01]  /*3630*/  MUFU.EX2 R177, R14 ;  /* 0x0000000e00b17308 */ /* 0x0003e20000000800 */
[----:B-----5:R-:W-:-:S07]  /*3640*/  F2FP.PACK_AB R7, R189, R188 ;  /* 0x000000bcbd07723e */ /* 0x020fce00000000ff */
[C---:B----4-:R-:W-:Y:S07]  /*3650*/  HMMA.16816.F32 R192, R4.reuse, R28, R104 ;  /* 0x0000001c04c0723c */ /* 0x050fee0000001868 */
[----:B------:R-:W-:Y:S01]  /*3660*/  IMAD.MOV.U32 R107, RZ, RZ, R200 ;  /* 0x000000ffff6b7224 */ /* 0x000fe200078e00c8 */
[----:B------:R-:W-:Y:S01]  /*3670*/  HMMA.16816.F32 R124, R4, R8, R116 ;  /* 0x00000008047c723c */ /* 0x000fe20000001874 */
[----:B-1----:R-:W-:Y:S02]  /*3680*/  FFMA.FTZ R14, R172, c[0x0][0x2d0], -R0 ;  /* 0x0000b400ac0e7a23 */ /* 0x002fe40000010800 */
[----:B------:R-:W-:-:S02]  /*3690*/  IMAD.MOV.U32 R106, RZ, RZ, R187 ;  /* 0x000000ffff6a7224 */ /* 0x000fc400078e00bb */
[----:B------:R1:W-:Y:S01]  /*36a0*/  MUFU.EX2 R178, R14 ;  /* 0x0000000e00b27308 */ /* 0x0003e20000000800 */
[----:B------:R-:W-:Y:S02]  /*36b0*/  IMAD.MOV.U32 R105, RZ, RZ, R186 ;  /* 0x000000ffff697224 */ /* 0x000fe400078e00ba */
[----:B------:R-:W-:Y:S01]  /*36c0*/  HMMA.16816.F32 R200, R4, R32, R100 ;  /* 0x0000002004c8723c */ /* 0x000fe20000001864 */
[----:B------:R-:W-:-:S07]  /*36d0*/  IMAD.MOV.U32 R104, RZ, RZ, R185 ;  /* 0x000000ffff687224 */ /* 0x000fce00078e00b9 */
[----:B------:R-:W-:Y:S01]  /*36e0*/  HMMA.16816.F32 R140, R4, R16, R164 ;  /* 0x00000010048c723c */ /* 0x000fe200000018a4 */
[----:B-1----:R-:W-:-:S07]  /*36f0*/  FFMA.FTZ R14, R180, c[0x0][0x2d0], -R3 ;  /* 0x0000b400b40e7a23 */ /* 0x002fce0000010803 */
[C---:B------:R-:W-:Y:S01]  /*3700*/  HMMA.16816.F32 R112, R4.reuse, R20, R112 ;  /* 0x000000140470723c */ /* 0x040fe20000001870 */
[----:B------:R1:W-:Y:S07]  /*3710*/  MUFU.EX2 R138, R14 ;  /* 0x0000000e008a7308 */ /* 0x0003ee0000000800 */
[C---:B------:R-:W-:Y:S08]  /*3720*/  HMMA.16816.F32 R168, R4.reuse, R24, R108 ;  /* 0x0000001804a8723c */ /* 0x040ff0000000186c */
[----:B------:R-:W-:Y:S01]  /*3730*/  HMMA.16816.F32 R148, R4, R18, R148 ;  /* 0x000000120494723c */ /* 0x000fe20000001894 */
[----:B-1----:R-:W-:-:S04]  /*3740*/  FFMA.FTZ R14, R181, c[0x0][0x2d0], -R3 ;  /* 0x0000b400b50e7a23 */ /* 0x002fc80000010803 */
[----:B------:R1:W2:Y:S03]  /*3750*/  MUFU.EX2 R134, R14 ;  /* 0x0000000e00867308 */ /* 0x0002a60000000800 */
[C---:B------:R-:W-:Y:S08]  /*3760*/  HMMA.16816.F32 R84, R4.reuse, R10, R84 ;  /* 0x0000000a0454723c */ /* 0x040ff00000001854 */
[----:B------:R-:W-:Y:S01]  /*3770*/  HMMA.16816.F32 R100, R4, R22, R96 ;  /* 0x000000160464723c */ /* 0x000fe20000001860 */
[----:B------:R-:W3:Y:S01]  /*3780*/  LDSM.16.MT88.4 R96, [R212+0x1d00] ;  /* 0x001d0000d460783b */ /* 0x000ee20000004200 */
[----:B-1----:R-:W-:-:S06]  /*3790*/  FFMA.FTZ R14, R174, c[0x0][0x2d0], -R3 ;  /* 0x0000b400ae0e7a23 */ /* 0x002fcc0000010803 */
[C---:B------:R-:W-:Y:S01]  /*37a0*/  HMMA.16816.F32 R160, R4.reuse, R26, R92 ;  /* 0x0000001a04a0723c */ /* 0x040fe2000000185c */
[----:B------:R1:W-:Y:S06]  /*37b0*/  MUFU.EX2 R133, R14 ;  /* 0x0000000e00857308 */ /* 0x0003ec0000000800 */
[----:B------:R-:W-:Y:S01]  /*37c0*/  IMAD.MOV.U32 R95, RZ, RZ, R183 ;  /* 0x000000ffff5f7224 */ /* 0x000fe200078e00b7 */
[----:B------:R-:W-:Y:S01]  /*37d0*/  HMMA.16816.F32 R116, R4, R30, R88 ;  /* 0x0000001e0474723c */ /* 0x000fe20000001858 */
[----:B------:R-:W-:Y:S02]  /*37e0*/  IMAD.MOV.U32 R94, RZ, RZ, R182 ;  /* 0x000000ffff5e7224 */ /* 0x000fe400078e00b6 */
[----:B------:R-:W-:-:S02]  /*37f0*/  IMAD.MOV.U32 R92, RZ, RZ, R123 ;  /* 0x000000ffff5c7224 */ /* 0x000fc400078e007b */
[----:B------:R-:W-:Y:S02]  /*3800*/  IMAD.MOV.U32 R93, RZ, RZ, R130 ;  /* 0x000000ffff5d7224 */ /* 0x000fe400078e0082 */
[----:B------:R-:W-:Y:S01]  /*3810*/  IMAD.MOV.U32 R91, RZ, RZ, R122 ;  /* 0x000000ffff5b7224 */ /* 0x000fe200078e007a */
[----:B------:R-:W-:Y:S01]  /*3820*/  HMMA.16816.F32 R144, R4, R34, R80 ;  /* 0x000000220490723c */ /* 0x000fe20000001850 */
[----:B-1----:R-:W-:Y:S01]  /*3830*/  FFMA.FTZ R14, R175, c[0x0][0x2d0], -R3 ;  /* 0x0000b400af0e7a23 */ /* 0x002fe20000010803 */
[----:B------:R-:W-:Y:S01]  /*3840*/  LDSM.16.MT88.4 R80, [R213+0xd00] ;  /* 0x000d0000d550783b */ /* 0x000fe20000004200 */
[----:B------:R-:W-:Y:S02]  /*3850*/  IMAD.MOV.U32 R89, RZ, RZ, R120 ;  /* 0x000000ffff597224 */ /* 0x000fe400078e0078 */
[----:B------:R-:W1:Y:S01]  /*3860*/  MUFU.EX2 R132, R14 ;  /* 0x0000000e00847308 */ /* 0x000e620000000800 */
[----:B------:R-:W-:Y:S01]  /*3870*/  IMAD.MOV.U32 R88, RZ, RZ, R107 ;  /* 0x000000ffff587224 */ /* 0x000fe200078e006b */
[----:B------:R-:W-:Y:S01]  /*3880*/  F2FP.PACK_AB R4, R176, R179 ;  /* 0x000000b3b004723e */ /* 0x000fe200000000ff */
[----:B------:R-:W-:Y:S01]  /*3890*/  IMAD.MOV.U32 R90, RZ, RZ, R121 ;  /* 0x000000ffff5a7224 */ /* 0x000fe200078e0079 */
[----:B--2---:R-:W-:Y:S01]  /*38a0*/  F2FP.PACK_AB R5, R134, R138 ;  /* 0x0000008a8605723e */ /* 0x004fe200000000ff */
[----:B------:R-:W-:Y:S01]  /*38b0*/  LDSM.16.MT88.4 R120, [R212+0x2d00] ;  /* 0x002d0000d478783b */ /* 0x000fe20000004200 */
[----:B------:R-:W-:-:S02]  /*38c0*/  F2FP.PACK_AB R6, R178, R177 ;  /* 0x000000b1b206723e */ /* 0x000fc400000000ff */
[----:B-1----:R-:W-:Y:S01]  /*38d0*/  F2FP.PACK_AB R7, R132, R133 ;  /* 0x000000858407723e */ /* 0x002fe200000000ff */
[----:B------:R-:W-:-:S06]  /*38e0*/  IMAD.MOV.U32 R14, RZ, RZ, R184 ;  /* 0x000000ffff0e7224 */ /* 0x000fcc00078e00b8 */
[C---:B------:R-:W-:Y:S07]  /*38f0*/  HMMA.16816.F32 R172, R4.reuse, R8, R72 ;  /* 0x0000000804ac723c */ /* 0x040fee0000001848 */
[--C-:B------:R-:W-:Y:S01]  /*3900*/  FFMA.FTZ R8, R217, c[0x0][0x2d0], -R13.reuse ;  /* 0x0000b400d9087a23 */ /* 0x100fe2000001080d */
[C---:B------:R-:W-:Y:S03]  /*3910*/  HMMA.16816.F32 R156, R4.reuse, R10, R48 ;  /* 0x0000000a049c723c */ /* 0x040fe60000001830 */
[----:B------:R1:W-:Y:S05]  /*3920*/  MUFU.EX2 R49, R8 ;  /* 0x0000000800317308 */ /* 0x0003ea0000000800 */
[C---:B------:R-:W-:Y:S08]  /*3930*/  HMMA.16816.F32 R180, R4.reuse, R18, R56 ;  /* 0x0000001204b4723c */ /* 0x040ff00000001838 */
[----:B------:R-:W-:Y:S01]  /*3940*/  HMMA.16816.F32 R56, R4, R22, R44 ;  /* 0x000000160438723c */ /* 0x000fe2000000182c */
[----:B-1----:R-:W-:-:S04]  /*3950*/  FFMA.FTZ R8, R219, c[0x0][0x2d0], -R13 ;  /* 0x0000b400db087a23 */ /* 0x002fc8000001080d */
[----:B------:R1:W2:Y:S03]  /*3960*/  MUFU.EX2 R48, R8 ;  /* 0x0000000800307308 */ /* 0x0002a60000000800 */
[----:B------:R-:W-:Y:S01]  /*3970*/  HMMA.16816.F32 R64, R4, R24, R64 ;  /* 0x000000180440723c */ /* 0x000fe20000001840 */
[----:B------:R-:W-:Y:S02]  /*3980*/  IMAD.MOV.U32 R46, RZ, RZ, R89 ;  /* 0x000000ffff2e7224 */ /* 0x000fe400078e0059 */
[----:B------:R-:W-:Y:S02]  /*3990*/  IMAD.MOV.U32 R47, RZ, RZ, R88 ;  /* 0x000000ffff2f7224 */ /* 0x000fe400078e0058 */
[----:B------:R-:W-:-:S03]  /*39a0*/  IMAD.MOV.U32 R45, RZ, RZ, R90 ;  /* 0x000000ffff2d7224 */ /* 0x000fc600078e005a */
[----:B------:R-:W-:Y:S01]  /*39b0*/  HMMA.16816.F32 R108, R4, R20, R68 ;  /* 0x00000014046c723c */ /* 0x000fe20000001844 */
[----:B-1----:R-:W-:-:S07]  /*39c0*/  FFMA.FTZ R8, R221, c[0x0][0x2d0], -R13 ;  /* 0x0000b400dd087a23 */ /* 0x002fce000001080d */
[C---:B------:R-:W-:Y:S01]  /*39d0*/  HMMA.16816.F32 R184, R4.reuse, R16, R76 ;  /* 0x0000001004b8723c */ /* 0x040fe2000000184c */
[----:B------:R-:W-:Y:S01]  /*39e0*/  IMAD.MOV.U32 R221, RZ, RZ, R91 ;  /* 0x000000ffffdd7224 */ /* 0x000fe200078e005b */
[----:B------:R1:W-:Y:S05]  /*39f0*/  MUFU.EX2 R44, R8 ;  /* 0x00000008002c7308 */ /* 0x0003ea0000000800 */
[----:B------:R-:W-:Y:S01]  /*3a00*/  IMAD.MOV.U32 R16, RZ, RZ, R95 ;  /* 0x000000ffff107224 */ /* 0x000fe200078e005f */
[----:B------:R-:W-:Y:S01]  /*3a10*/  HMMA.16816.F32 R40, R4, R26, R40 ;  /* 0x0000001a0428723c */ /* 0x000fe20000001828 */
[----:B------:R-:W-:Y:S02]  /*3a20*/  IMAD.MOV.U32 R76, RZ, RZ, R14 ;  /* 0x000000ffff4c7224 */ /* 0x000fe400078e000e */
[----:B------:R-:W-:-:S02]  /*3a30*/  IMAD.MOV.U32 R14, RZ, RZ, R129 ;  /* 0x000000ffff0e7224 */ /* 0x000fc400078e0081 */
[----:B------:R-:W-:Y:S02]  /*3a40*/  IMAD.MOV.U32 R77, RZ, RZ, R104 ;  /* 0x000000ffff4d7224 */ /* 0x000fe400078e0068 */
[----:B------:R-:W-:Y:S01]  /*3a50*/  IMAD.MOV.U32 R27, RZ, RZ, R93 ;  /* 0x000000ffff1b7224 */ /* 0x000fe200078e005d */
[C---:B------:R-:W-:Y:S01]  /*3a60*/  HMMA.16816.F32 R60, R4.reuse, R28, R60 ;  /* 0x0000001c043c723c */ /* 0x040fe2000000183c */
[----:B------:R-:W-:Y:S02]  /*3a70*/  IMAD.MOV.U32 R50, RZ, RZ, R77 ;  /* 0x000000ffff327224 */ /* 0x000fe400078e004d */
[----:B-1----:R-:W-:Y:S02]  /*3a80*/  FFMA.FTZ R8, R222, c[0x0][0x2d0], -R13 ;  /* 0x0000b400de087a23 */ /* 0x002fe4000001080d */
[----:B------:R-:W-:Y:S02]  /*3a90*/  IMAD.MOV.U32 R222, RZ, RZ, R92 ;  /* 0x000000ffffde7224 */ /* 0x000fe400078e005c */
[----:B------:R-:W1:Y:S01]  /*3aa0*/  MUFU.EX2 R25, R8 ;  /* 0x0000000800197308 */ /* 0x000e620000000800 */
[----:B------:R-:W-:Y:S01]  /*3ab0*/  HMMA.16816.F32 R52, R4, R30, R52 ;  /* 0x0000001e0434723c */ /* 0x000fe20000001834 */
[----:B------:R-:W-:-:S02]  /*3ac0*/  IMAD.MOV.U32 R29, RZ, RZ, R14 ;  /* 0x000000ffff1d7224 */ /* 0x000fc400078e000e */
[----:B------:R-:W-:Y:S01]  /*3ad0*/  IMAD.MOV.U32 R95, RZ, RZ, R128 ;  /* 0x000000ffff5f7224 */ /* 0x000fe200078e0080 */
[----:B--2---:R-:W-:Y:S01]  /*3ae0*/  F2FP.PACK_AB R128, R48, R49 ;  /* 0x000000313080723e */ /* 0x004fe200000000ff */
[----:B------:R-:W-:Y:S02]  /*3af0*/  IMAD.MOV.U32 R78, RZ, RZ, R105 ;  /* 0x000000ffff4e7224 */ /* 0x000fe400078e0069 */
[----:B------:R-:W-:Y:S01]  /*3b00*/  IMAD.MOV.U32 R79, RZ, RZ, R106 ;  /* 0x000000ffff4f7224 */ /* 0x000fe200078e006a */
[C---:B------:R-:W-:Y:S01]  /*3b10*/  HMMA.16816.F32 R164, R4.reuse, R32, R196 ;  /* 0x0000002004a4723c */ /* 0x040fe200000018c4 */
[----:B------:R-:W2:Y:S01]  /*3b20*/  LDSM.16.MT88.4 R104, [R213+0x1d00] ;  /* 0x001d0000d568783b */ /* 0x000ea20000004200 */
[----:B------:R-:W-:Y:S02]  /*3b30*/  IMAD.MOV.U32 R217, RZ, RZ, R78 ;  /* 0x000000ffffd97224 */ /* 0x000fe400078e004e */
[----:B------:R-:W-:Y:S02]  /*3b40*/  IMAD.MOV.U32 R219, RZ, RZ, R79 ;  /* 0x000000ffffdb7224 */ /* 0x000fe400078e004f */
[----:B------:R-:W-:Y:S01]  /*3b50*/  IMAD.MOV.U32 R51, RZ, RZ, R76 ;  /* 0x000000ffff337224 */ /* 0x000fe200078e004c */
[----:B-1----:R-:W-:Y:S01]  /*3b60*/  F2FP.PACK_AB R130, R25, R44 ;  /* 0x0000002c1982723e */ /* 0x002fe200000000ff */
[----:B------:R-:W-:Y:S01]  /*3b70*/  FFMA.FTZ R8, R238, c[0x0][0x2d0], -R12 ;  /* 0x0000b400ee087a23 */ /* 0x000fe2000001080c */
[----:B------:R-:W-:Y:S01]  /*3b80*/  HMMA.16816.F32 R36, R4, R34, R36 ;  /* 0x000000220424723c */ /* 0x000fe20000001824 */
[----:B------:R-:W-:-:S02]  /*3b90*/  IMAD.MOV.U32 R238, RZ, RZ, R95 ;  /* 0x000000ffffee7224 */ /* 0x000fc400078e005f */
[----:B------:R1:W-:Y:S04]  /*3ba0*/  MUFU.EX2 R24, R8 ;  /* 0x0000000800187308 */ /* 0x0003e80000000800 */
[----:B------:R-:W-:Y:S02]  /*3bb0*/  FFMA.FTZ R4, R234, c[0x0][0x2d0], -R0 ;  /* 0x0000b400ea047a23 */ /* 0x000fe40000010800 */
[----:B------:R-:W-:Y:S02]  /*3bc0*/  FADD.FTZ R5, R245, R244 ;  /* 0x000000f4f5057221 */ /* 0x000fe40000010000 */
[----:B------:R-:W-:Y:S01]  /*3bd0*/  MUFU.EX2 R18, R4 ;  /* 0x0000000400127308 */ /* 0x000fe20000000800 */
[----:B-1----:R-:W-:-:S07]  /*3be0*/  FFMA.FTZ R8, R220, c[0x0][0x2d0], -R12 ;  /* 0x0000b400dc087a23 */ /* 0x002fce000001080c */
[----:B------:R1:W4:Y:S02]  /*3bf0*/  MUFU.EX2 R23, R8 ;  /* 0x0000000800177308 */ /* 0x0003240000000800 */
[----:B-1----:R-:W-:Y:S01]  /*3c00*/  FFMA.FTZ R8, R218, c[0x0][0x2d0], -R12 ;  /* 0x0000b400da087a23 */ /* 0x002fe2000001080c */
[----:B----4-:R-:W-:-:S05]  /*3c10*/  F2FP.PACK_AB R129, R23, R24 ;  /* 0x000000181781723e */ /* 0x010fca00000000ff */
[----:B------:R1:W-:Y:S02]  /*3c20*/  MUFU.EX2 R21, R8 ;  /* 0x0000000800157308 */ /* 0x0003e40000000800 */
[----:B-1----:R-:W-:Y:S02]  /*3c30*/  FFMA.FTZ R8, R211, c[0x0][0x2d0], -R12 ;  /* 0x0000b400d3087a23 */ /* 0x002fe4000001080c */
[----:B------:R-:W-:-:S04]  /*3c40*/  FADD.FTZ R12, R247, R5 ;  /* 0x00000005f70c7221 */ /* 0x000fc80000010000 */
[----:B------:R1:W4:Y:S02]  /*3c50*/  MUFU.EX2 R22, R8 ;  /* 0x0000000800167308 */ /* 0x0003240000000800 */
[----:B-1----:R-:W-:Y:S02]  /*3c60*/  FFMA.FTZ R8, R94, c[0x0][0x2d0], -R0 ;  /* 0x0000b4005e087a23 */ /* 0x002fe40000010800 */
[----:B------:R-:W-:Y:S01]  /*3c70*/  IMAD.MOV.U32 R94, RZ, RZ, R131 ;  /* 0x000000ffff5e7224 */ /* 0x000fe200078e0083 */
[----:B----4-:R-:W-:-:S03]  /*3c80*/  F2FP.PACK_AB R131, R22, R21 ;  /* 0x000000151683723e */ /* 0x010fc600000000ff */
[----:B------:R1:W-:Y:S01]  /*3c90*/  MUFU.EX2 R20, R8 ;  /* 0x0000000800147308 */ /* 0x0003e20000000800 */
[----:B------:R-:W-:-:S04]  /*3ca0*/  IMAD.MOV.U32 R26, RZ, RZ, R94 ;  /* 0x000000ffff1a7224 */ /* 0x000fc800078e005e */
[----:B------:R-:W-:Y:S01]  /*3cb0*/  FADD.FTZ R4, R26, R238 ;  /* 0x000000ee1a047221 */ /* 0x000fe20000010000 */
[----:B---3--:R-:W-:Y:S03]  /*3cc0*/  HMMA.16816.F32 R92, R128, R98, R100 ;  /* 0x00000062805c723c */ /* 0x008fe60000001864 */
[----:B------:R-:W-:Y:S02]  /*3cd0*/  FADD.FTZ R7, R45, R4 ;  /* 0x000000042d077221 */ /* 0x000fe40000010000 */
[----:B------:R-:W-:-:S03]  /*3ce0*/  FADD.FTZ R4, R219, R12 ;  /* 0x0000000cdb047221 */ /* 0x000fc60000010000 */
[C---:B--2---:R-:W-:Y:S01]  /*3cf0*/  HMMA.16816.F32 R100, R128.reuse, R104, R168 ;  /* 0x000000688064723c */ /* 0x044fe200000018a8 */
[--C-:B-1----:R-:W-:Y:S02]  /*3d00*/  FFMA.FTZ R8, R15, c[0x0][0x2d0], -R0.reuse ;  /* 0x0000b4000f087a23 */ /* 0x102fe40000010800 */
[----:B------:R-:W-:Y:S02]  /*3d10*/  FFMA.FTZ R0, R235, c[0x0][0x2d0], -R0 ;  /* 0x0000b400eb007a23 */ /* 0x000fe40000010800 */
[----:B------:R1:W2:Y:S01]  /*3d20*/  MUFU.EX2 R19, R8 ;  /* 0x0000000800137308 */ /* 0x0002a20000000800 */
[----:B------:R-:W-:Y:S02]  /*3d30*/  FADD.FTZ R4, R210, R4 ;  /* 0x00000004d2047221 */ /* 0x000fe40000010000 */
[----:B------:R-:W-:Y:S02]  /*3d40*/  HMMA.16816.F32 R72, R128, R80, R124 ;  /* 0x000000508048723c */ /* 0x000fe4000000187c */
[----:B------:R-:W-:-:S03]  /*3d50*/  FADD.FTZ R251, R251, R4 ;  /* 0x00000004fbfb7221 */ /* 0x000fc60000010000 */
[----:B------:R3:W4:Y:S01]  /*3d60*/  MUFU.EX2 R17, R0 ;  /* 0x0000000000117308 */ /* 0x0007220000000800 */
[----:B------:R-:W-:Y:S02]  /*3d70*/  FADD.FTZ R251, R209, R251 ;  /* 0x000000fbd1fb7221 */ /* 0x000fe40000010000 */
[C---:B------:R-:W-:Y:S02]  /*3d80*/  HMMA.16816.F32 R88, R128.reuse, R96, R112 ;  /* 0x000000608058723c */ /* 0x040fe40000001870 */
[----:B------:R-:W-:Y:S01]  /*3d90*/  FADD.FTZ R251, R208, R251 ;  /* 0x000000fbd0fb7221 */ /* 0x000fe20000010000 */
[----:B-1----:R-:W1:Y:S03]  /*3da0*/  LDSM.16.MT88.4 R8, [R213+0x2d00] ;  /* 0x002d0000d508783b */ /* 0x002e660000004200 */
[----:B------:R-:W-:Y:S01]  /*3db0*/  FADD.FTZ R251, R138, R251 ;  /* 0x000000fb8afb7221 */ /* 0x000fe20000010000 */
[----:B--2---:R-:W-:Y:S01]  /*3dc0*/  F2FP.PACK_AB R168, R19, R20 ;  /* 0x0000001413a8723e */ /* 0x004fe200000000ff */
[----:B------:R-:W-:Y:S02]  /*3dd0*/  HMMA.16816.F32 R140, R128, R152, R140 ;  /* 0x00000098808c723c */ /* 0x000fe4000000188c */
[----:B------:R-:W-:-:S02]  /*3de0*/  FADD.FTZ R251, R134, R251 ;  /* 0x000000fb86fb7221 */ /* 0x000fc40000010000 */
[----:B---3--:R-:W-:Y:S01]  /*3df0*/  FFMA.FTZ R0, R16, c[0x0][0x2d0], -R3 ;  /* 0x0000b40010007a23 */ /* 0x008fe20000010803 */
[----:B----4-:R-:W-:Y:S01]  /*3e00*/  F2FP.PACK_AB R170, R17, R18 ;  /* 0x0000001211aa723e */ /* 0x010fe200000000ff */
[----:B------:R-:W-:Y:S02]  /*3e10*/  FADD.FTZ R251, R133, R251 ;  /* 0x000000fb85fb7221 */ /* 0x000fe40000010000 */
[----:B------:R-:W-:Y:S01]  /*3e20*/  HMMA.16816.F32 R148, R128, R154, R148 ;  /* 0x0000009a8094723c */ /* 0x000fe20000001894 */
[----:B------:R2:W3:Y:S01]  /*3e30*/  MUFU.EX2 R13, R0 ;  /* 0x00000000000d7308 */ /* 0x0004e20000000800 */
[----:B------:R-:W-:-:S06]  /*3e40*/  FADD.FTZ R251, R132, R251 ;  /* 0x000000fb84fb7221 */ /* 0x000fcc0000010000 */
[C---:B------:R-:W-:Y:S08]  /*3e50*/  HMMA.16816.F32 R76, R128.reuse, R82, R84 ;  /* 0x00000052804c723c */ /* 0x040ff00000001854 */
[----:B------:R-:W-:Y:S01]  /*3e60*/  HMMA.16816.F32 R160, R128, R106, R160 ;  /* 0x0000006a80a0723c */ /* 0x000fe200000018a0 */
[----:B--2---:R-:W-:Y:S02]  /*3e70*/  FFMA.FTZ R0, R236, c[0x0][0x2d0], -R3 ;  /* 0x0000b400ec007a23 */ /* 0x004fe40000010803 */
[----:B---3--:R-:W-:-:S02]  /*3e80*/  FADD.FTZ R251, R13, R251 ;  /* 0x000000fb0dfb7221 */ /* 0x008fc40000010000 */
[----:B------:R2:W3:Y:S03]  /*3e90*/  MUFU.EX2 R14, R0 ;  /* 0x00000000000e7308 */ /* 0x0004e60000000800 */
[C---:B------:R-:W-:Y:S08]  /*3ea0*/  HMMA.16816.F32 R112, R128.reuse, R120, R192 ;  /* 0x000000788070723c */ /* 0x040ff000000018c0 */
[----:B------:R-:W-:Y:S01]  /*3eb0*/  HMMA.16816.F32 R116, R128, R122, R116 ;  /* 0x0000007a8074723c */ /* 0x000fe20000001874 */
[--C-:B--2---:R-:W-:Y:S01]  /*3ec0*/  FFMA.FTZ R0, R237, c[0x0][0x2d0], -R3.reuse ;  /* 0x0000b400ed007a23 */ /* 0x104fe20000010803 */
[----:B---3--:R-:W-:Y:S01]  /*3ed0*/  F2FP.PACK_AB R169, R14, R13 ;  /* 0x0000000d0ea9723e */ /* 0x008fe200000000ff */
[----:B------:R-:W-:-:S05]  /*3ee0*/  FFMA.FTZ R3, R239, c[0x0][0x2d0], -R3 ;  /* 0x0000b400ef037a23 */ /* 0x000fca0000010803 */
[----:B-1----:R-:W-:Y:S01]  /*3ef0*/  HMMA.16816.F32 R124, R128, R8, R200 ;  /* 0x00000008807c723c */ /* 0x002fe200000018c8 */
[----:B------:R1:W2:Y:S01]  /*3f00*/  MUFU.EX2 R15, R0 ;  /* 0x00000000000f7308 */ /* 0x0002a20000000800 */
[----:B------:R-:W-:-:S06]  /*3f10*/  FADD.FTZ R251, R14, R251 ;  /* 0x000000fb0efb7221 */ /* 0x000fcc0000010000 */
[----:B------:R-:W-:Y:S01]  /*3f20*/  HMMA.16816.F32 R128, R128, R10, R144 ;  /* 0x0000000a8080723c */ /* 0x000fe20000001890 */
[----:B------:R3:W4:Y:S01]  /*3f30*/  MUFU.EX2 R16, R3 ;  /* 0x0000000300107308 */ /* 0x0007220000000800 */
[----:B-1----:R-:W-:Y:S02]  /*3f40*/  FADD.FTZ R0, R29, R248 ;  /* 0x000000f81d007221 */ /* 0x002fe40000010000 */
[----:B--2---:R-:W-:Y:S02]  /*3f50*/  FADD.FTZ R251, R15, R251 ;  /* 0x000000fb0ffb7221 */ /* 0x004fe40000010000 */
[----:B------:R-:W-:Y:S02]  /*3f60*/  FADD.FTZ R0, R221, R0 ;  /* 0x00000000dd007221 */ /* 0x000fe40000010000 */
[----:B---3--:R-:W-:Y:S01]  /*3f70*/  FADD.FTZ R3, R222, R27 ;  /* 0x0000001bde037221 */ /* 0x008fe20000010000 */
[----:B----4-:R-:W-:Y:S01]  /*3f80*/  F2FP.PACK_AB R171, R16, R15 ;  /* 0x0000000f10ab723e */ /* 0x010fe200000000ff */
[----:B------:R-:W-:-:S02]  /*3f90*/  FADD.FTZ R5, R47, R0 ;  /* 0x000000002f057221 */ /* 0x000fc40000010000 */
[----:B------:R-:W-:Y:S02]  /*3fa0*/  FADD.FTZ R6, R46, R3 ;  /* 0x000000032e067221 */ /* 0x000fe40000010000 */
[----:B------:R-:W-:Y:S02]  /*3fb0*/  FADD.FTZ R3, R217, R7 ;  /* 0x00000007d9037221 */ /* 0x000fe40000010000 */
[----:B------:R-:W-:Y:S01]  /*3fc0*/  FADD.FTZ R0, R50, R6 ;  /* 0x0000000632007221 */ /* 0x000fe20000010000 */
[----:B------:R-:W-:Y:S01]  /*3fd0*/  HMMA.16816.F32 R68, R168, R80, R172 ;  /* 0x00000050a844723c */ /* 0x000fe200000018ac */
[----:B------:R-:W-:Y:S02]  /*3fe0*/  FADD.FTZ R5, R228, R5 ;  /* 0x00000005e4057221 */ /* 0x000fe40000010000 */
[----:B------:R-:W-:Y:S02]  /*3ff0*/  FADD.FTZ R0, R240, R0 ;  /* 0x00000000f0007221 */ /* 0x000fe40000010000 */
[----:B------:R-:W-:-:S02]  /*4000*/  FADD.FTZ R3, R246, R3 ;  /* 0x00000003f6037221 */ /* 0x000fc40000010000 */
[----:B------:R-:W-:Y:S01]  /*4010*/  FADD.FTZ R0, R243, R0 ;  /* 0x00000000f3007221 */ /* 0x000fe20000010000 */
[C---:B------:R-:W-:Y:S01]  /*4020*/  HMMA.16816.F32 R80, R168.reuse, R82, R156 ;  /* 0x00000052a850723c */ /* 0x040fe2000000189c */
[----:B------:R-:W-:Y:S02]  /*4030*/  FADD.FTZ R250, R250, R5 ;  /* 0x00000005fafa7221 */ /* 0x000fe40000010000 */
[----:B------:R-:W-:Y:S02]  /*4040*/  FADD.FTZ R0, R242, R0 ;  /* 0x00000000f2007221 */ /* 0x000fe40000010000 */
[----:B------:R-:W-:Y:S02]  /*4050*/  FADD.FTZ R252, R252, R3 ;  /* 0x00000003fcfc7221 */ /* 0x000fe40000010000 */
[----:B------:R-:W-:Y:S01]  /*4060*/  FADD.FTZ R0, R241, R0 ;  /* 0x00000000f1007221 */ /* 0x000fe20000010000 */
[----:B------:R-:W-:Y:S01]  /*4070*/  HMMA.16816.F32 R84, R168, R96, R108 ;  /* 0x00000060a854723c */ /* 0x000fe2000000186c */
        /* <DEDUP_REMOVED lines=21> */
[----:B------:R-:W-:Y:S01]  /*41d0*/  FADD.FTZ R252, R205, R252 ;  /* 0x000000fccdfc7221 */ /* 0x000fe20000010000 */
[----:B------:R1:W-:Y:S01]  /*41e0*/  STL [R1], R0 ;  /* 0x0000000001007387 */ /* 0x0003e20000100800 */
        /* <DEDUP_REMOVED lines=13> */
[----:B------:R-:W-:-:S07]  /*42c0*/  FADD.FTZ R252, R25, R252 ;  /* 0x000000fc19fc7221 */ /* 0x000fce0000010000 */
[C---:B------:R-:W-:Y:S08]  /*42d0*/  HMMA.16816.F32 R164, R168.reuse, R8, R164 ;  /* 0x00000008a8a4723c */ /* 0x040ff000000018a4 */
[----:B------:R-:W-:Y:S01]  /*42e0*/  HMMA.16816.F32 R168, R168, R10, R36 ;  /* 0x0000000aa8a8723c */ /* 0x000fe20000001824 */
[----:B------:R-:W-:Y:S07]  /*42f0*/  @!P0 BRA `(.L_x_1) ;  /* 0x000030b000008947 */ /* 0x000fee0003800000 */
[----:B-1----:R-:W2:Y:S01]  /*4300*/  LDL R51, [R1+0x24] ;  /* 0x0000240001337983 */ /* 0x002ea20000100800 */
[----:B------:R-:W-:Y:S01]  /*4310*/  IMAD.MOV.U32 R3, RZ, RZ, R136 ;  /* 0x000000ffff037224 */ /* 0x000fe200078e0088 */
[C---:B------:R-:W-:Y:S01]  /*4320*/  IADD3 R224, R216.reuse, 0x1000, RZ ;  /* 0x00001000d8e07810 */ /* 0x040fe20007ffe0ff */
[----:B------:R-:W-:Y:S01]  /*4330*/  IMAD.MOV.U32 R0, RZ, RZ, R137 ;  /* 0x000000ffff007224 */ /* 0x000fe200078e0089 */
[C---:B------:R-:W-:Y:S01]  /*4340*/  IADD3 R223, R216.reuse, 0x1400, RZ ;  /* 0x00001400d8df7810 */ /* 0x040fe20007ffe0ff */
[----:B------:R-:W-:Y:S01]  /*4350*/  IMAD.MOV.U32 R138, RZ, RZ, R2 ;  /* 0x000000ffff8a7224 */ /* 0x000fe200078e0002 */
[C---:B------:R-:W-:Y:S01]  /*4360*/  IADD3 R222, R216.reuse, 0x1800, RZ ;  /* 0x00001800d8de7810 */ /* 0x040fe20007ffe0ff */
[----:B------:R-:W-:Y:S01]  /*4370*/  IMAD.MOV.U32 R132, RZ, RZ, R135 ;  /* 0x000000ffff847224 */ /* 0x000fe200078e0087 */
[C---:B------:R-:W-:Y:S01]  /*4380*/  IADD3 R221, R216.reuse, 0x1c00, RZ ;  /* 0x00001c00d8dd7810 */ /* 0x040fe20007ffe0ff */
[----:B------:R-:W-:Y:S01]  /*4390*/  ULEA.HI.SX32 UR25, UR21, 0xfffffffe, 0x1a ;  /* 0xfffffffe15197891 */ /* 0x000fe2000f8fd23f */
[C---:B------:R-:W-:Y:S01]  /*43a0*/  IADD3 R220, R216.reuse, 0x2000, RZ ;  /* 0x00002000d8dc7810 */ /* 0x040fe20007ffe0ff */
[----:B------:R-:W-:Y:S01]  /*43b0*/  ULDC.64 UR6, c[0x0][0x208] ;  /* 0x0000820000067ab9 */ /* 0x000fe20000000a00 */
[C---:B------:R-:W-:Y:S01]  /*43c0*/  IADD3 R219, R216.reuse, 0x2400, RZ ;  /* 0x00002400d8db7810 */ /* 0x040fe20007ffe0ff */
[----:B------:R-:W-:Y:S01]  /*43d0*/  ULDC.64 UR4, c[0x0][0x1e0] ;  /* 0x0000780000047ab9 */ /* 0x000fe20000000a00 */
[----:B------:R-:W-:-:S02]  /*43e0*/  IADD3 R218, R216, 0x2800, RZ ;  /* 0x00002800d8da7810 */ /* 0x000fc40007ffe0ff */
[----:B------:R-:W-:Y:S01]  /*43f0*/  IADD3 R217, R216, 0x2c00, RZ ;  /* 0x00002c00d8d97810 */ /* 0x000fe20007ffe0ff */
[----:B--2---:R-:W-:Y:S02]  /*4400*/  IMAD.SHL.U32 R228, R51, 0x2, RZ ;  /* 0x0000000233e47824 */ /* 0x004fe400078e00ff */
.L_x_2:
[----:B------:R-:W2:Y:S01]  /*4410*/  LDL.64 R194, [R1+0x8] ;  /* 0x0000080001c27983 */ /* 0x000ea20000100a00 */
[----:B------:R-:W-:Y:S04]  /*4420*/  DEPBAR.LE SB0, 0x0 ;  /* 0x000080000000791a */ /* 0x000fe80000000000 */
[----:B------:R-:W-:Y:S01]  /*4430*/  USHF.R.S32.HI UR18, URZ, 0x1f, UR25 ;  /* 0x0000001f3f127899 */ /* 0x000fe20008011419 */
[----:B------:R-:W3:Y:S01]  /*4440*/  LDL R192, [R1+0x4] ;  /* 0x0000040001c07983 */ /* 0x000ee20000100800 */
[----:B------:R-:W-:Y:S01]  /*4450*/  UIMAD.WIDE.U32 UR30, UR25, UR6, URZ ;  /* 0x00000006191e72a5 */ /* 0x000fe2000f8e003f */
[----:B------:R-:W-:Y:S01]  /*4460*/  SHF.R.S32.HI R235, RZ, 0x1f, R229 ;  /* 0x0000001fffeb7819 */ /* 0x000fe200000114e5 */
[----:B------:R-:W-:Y:S01]  /*4470*/  UIMAD UR18, UR18, UR6, URZ ;  /* 0x00000006121272a4 */ /* 0x000fe2000f8e023f */
[----:B------:R-:W-:Y:S01]  /*4480*/  BAR.SYNC.DEFER_BLOCKING 0x0 ;  /* 0x0000000000007b1d */ /* 0x000fe20000010000 */
[----:B------:R-:W-:Y:S02]  /*4490*/  USHF.L.U32 UR19, UR30, 0x6, URZ ;  /* 0x000000061e137899 */ /* 0x000fe4000800063f */
[----:B------:R-:W-:Y:S02]  /*44a0*/  UIMAD UR18, UR25, UR7, UR18 ;  /* 0x00000007191272a4 */ /* 0x000fe4000f8e0212 */
[----:B------:R-:W-:Y:S02]  /*44b0*/  UIADD3 UR20, UP4, UP3, UR26, UR19, UR28 ;  /* 0x000000131a147290 */ /* 0x000fe4000fb9e01c */
[----:B------:R-:W-:Y:S01]  /*44c0*/  UIADD3 UR18, UR31, UR18, URZ ;  /* 0x000000121f127290 */ /* 0x000fe2000fffe03f */
[----:B------:R-:W-:Y:S01]  /*44d0*/  IADD3 R134, P0, R230, UR19, RZ ;  /* 0x00000013e6867c10 */ /* 0x000fe2000ff1e0ff */
[----:B------:R-:W-:Y:S02]  /*44e0*/  ULEA UR21, UP2, UR6, UR19, 0x5 ;  /* 0x0000001306157291 */ /* 0x000fe4000f84283f */
[----:B------:R-:W-:Y:S01]  /*44f0*/  USHF.L.U64.HI UR18, UR30, 0x6, UR18 ;  /* 0x000000061e127899 */ /* 0x000fe20008010212 */
[----:B------:R-:W-:Y:S01]  /*4500*/  LEA R198, P3, R134, c[0x0][0x1f8], 0x1 ;  /* 0x00007e0086c67a11 */ /* 0x000fe200078608ff */
[----:B------:R-:W-:Y:S02]  /*4510*/  UIADD3 UR22, UP1, UP0, UR26, UR21, UR28 ;  /* 0x000000151a167290 */ /* 0x000fe4000f83e01c */
[----:B------:R-:W-:Y:S02]  /*4520*/  UIADD3.X UR19, UR24, UR18, UR23, UP4, UP3 ;  /* 0x0000001218137290 */ /* 0x000fe4000a7e6417 */
[C---:B------:R-:W-:Y:S01]  /*4530*/  IADD3.X R135, R231.reuse, UR18, RZ, P0, !PT ;  /* 0x00000012e7877c10 */ /* 0x040fe200087fe4ff */
[----:B------:R-:W-:Y:S01]  /*4540*/  ULEA.HI.X UR18, UR6, UR18, UR7, 0x5, UP2 ;  /* 0x0000001206127291 */ /* 0x000fe200090f2c07 */
[----:B------:R-:W-:Y:S02]  /*4550*/  IADD3 R133, P0, R230, UR21, RZ ;  /* 0x00000015e6857c10 */ /* 0x000fe4000ff1e0ff */
[----:B------:R-:W-:Y:S01]  /*4560*/  LEA.HI.X R199, R134, c[0x0][0x1fc], R135, 0x1, P3 ;  /* 0x00007f0086c77a11 */ /* 0x000fe200018f0c87 */
[----:B------:R-:W-:Y:S02]  /*4570*/  LDSM.16.M88.4 R64, [R214+0x6100] ;  /* 0x00610000d640783b */ /* 0x000fe40000000200 */
[----:B------:R-:W-:Y:S01]  /*4580*/  IADD3.X R134, R231, UR18, RZ, P0, !PT ;  /* 0x00000012e7867c10 */ /* 0x000fe200087fe4ff */
[----:B------:R-:W-:Y:S02]  /*4590*/  UIADD3.X UR18, UR24, UR18, UR23, UP1, UP0 ;  /* 0x0000001218127290 */ /* 0x000fe40008fe0417 */
[----:B------:R-:W-:Y:S02]  /*45a0*/  UISETP.GT.AND UP0, UPT, UR25, URZ, UPT ;  /* 0x0000003f1900728c */ /* 0x000fe4000bf04270 */
[----:B------:R-:W-:Y:S01]  /*45b0*/  UIADD3 UR25, UR25, -0x1, URZ ;  /* 0xffffffff19197890 */ /* 0x000fe2000fffe03f */
[----:B------:R-:W1:Y:S08]  /*45c0*/  LDSM.16.M88.4 R16, [R139+0x3100] ;  /* 0x003100008b10783b */ /* 0x000e700000000200 */
[----:B------:R-:W-:Y:S01]  /*45d0*/  @UP0 UIMAD.WIDE.U32 UR30, UR25, UR4, URZ ;  /* 0x00000004191e02a5 */ /* 0x000fe2000f8e003f */
[----:B------:R-:W4:Y:S08]  /*45e0*/  LDSM.16.M88.4 R60, [R214+0x7100] ;  /* 0x00710000d63c783b */ /* 0x000f300000000200 */
[----:B------:R-:W5:Y:S08]  /*45f0*/  LDSM.16.M88.4 R32, [R139+0x3500] ;  /* 0x003500008b20783b */ /* 0x000f700000000200 */
[----:B------:R-:W3:Y:S06]  /*4600*/  LDL.64 R236, [R1+0x18] ;  /* 0x0000180001ec7983 */ /* 0x000eec0000100a00 */
[----:B------:R-:W5:Y:S08]  /*4610*/  LDSM.16.M88.4 R48, [R139+0x3900] ;  /* 0x003900008b30783b */ /* 0x000f700000000200 */
[----:B------:R-:W3:Y:S01]  /*4620*/  LDL R234, [R1+0x10] ;  /* 0x0000100001ea7983 */ /* 0x000ee20000100800 */
[-C--:B-1----:R-:W-:Y:S03]  /*4630*/  HMMA.16816.F32 R4, R64, R16.reuse, RZ ;  /* 0x000000104004723c */ /* 0x082fe600000018ff */
[----:B------:R-:W1:Y:S05]  /*4640*/  LDSM.16.M88.4 R172, [R139+0x3d00] ;  /* 0x003d00008bac783b */ /* 0x000e6a0000000200 */
[C---:B----4-:R-:W-:Y:S03]  /*4650*/  HMMA.16816.F32 R8, R60.reuse, R16, RZ ;  /* 0x000000103c08723c */ /* 0x050fe600000018ff */
[----:B------:R-:W-:Y:S05]  /*4660*/  LDSM.16.M88.4 R176, [R215+0x6100] ;  /* 0x00610000d7b0783b */ /* 0x000fea0000000200 */
[-C--:B------:R-:W-:Y:S03]  /*4670*/  HMMA.16816.F32 R12, R60, R18.reuse, RZ ;  /* 0x000000123c0c723c */ /* 0x080fe600000018ff */
[----:B------:R-:W4:Y:S05]  /*4680*/  LDSM.16.M88.4 R180, [R216] ;  /* 0x00000000d8b4783b */ /* 0x000f2a0000000200 */
[C---:B------:R-:W-:Y:S03]  /*4690*/  HMMA.16816.F32 R16, R64.reuse, R18, RZ ;  /* 0x000000124010723c */ /* 0x040fe600000018ff */
[----:B------:R-:W1:Y:S05]  /*46a0*/  LDSM.16.M88.4 R184, [R215+0x7100] ;  /* 0x00710000d7b8783b */ /* 0x000e6a0000000200 */
[-C--:B-----5:R-:W-:Y:S03]  /*46b0*/  HMMA.16816.F32 R20, R64, R32.reuse, RZ ;  /* 0x000000204014723c */ /* 0x0a0fe600000018ff */
[----:B------:R-:W5:Y:S05]  /*46c0*/  LDSM.16.M88.4 R188, [R227] ;  /* 0x00000000e3bc783b */ /* 0x000f6a0000000200 */
[C---:B------:R-:W-:Y:S08]  /*46d0*/  HMMA.16816.F32 R24, R60.reuse, R32, RZ ;  /* 0x000000203c18723c */ /* 0x040ff000000018ff */
[-C--:B------:R-:W-:Y:S08]  /*46e0*/  HMMA.16816.F32 R28, R60, R34.reuse, RZ ;  /* 0x000000223c1c723c */ /* 0x080ff000000018ff */
[C---:B------:R-:W-:Y:S08]  /*46f0*/  HMMA.16816.F32 R32, R64.reuse, R34, RZ ;  /* 0x000000224020723c */ /* 0x040ff000000018ff */
[-C--:B------:R-:W-:Y:S08]  /*4700*/  HMMA.16816.F32 R36, R64, R48.reuse, RZ ;  /* 0x000000304024723c */ /* 0x080ff000000018ff */
[C---:B------:R-:W-:Y:S08]  /*4710*/  HMMA.16816.F32 R40, R60.reuse, R48, RZ ;  /* 0x000000303c28723c */ /* 0x040ff000000018ff */
[-C--:B------:R-:W-:Y:S08]  /*4720*/  HMMA.16816.F32 R44, R60, R50.reuse, RZ ;  /* 0x000000323c2c723c */ /* 0x080ff000000018ff */
[C---:B------:R-:W-:Y:S08]  /*4730*/  HMMA.16816.F32 R48, R64.reuse, R50, RZ ;  /* 0x000000324030723c */ /* 0x040ff000000018ff */
[-C--:B-1----:R-:W-:Y:S08]  /*4740*/  HMMA.16816.F32 R52, R64, R172.reuse, RZ ;  /* 0x000000ac4034723c */ /* 0x082ff000000018ff */
[C---:B------:R-:W-:Y:S08]  /*4750*/  HMMA.16816.F32 R56, R60.reuse, R172, RZ ;  /* 0x000000ac3c38723c */ /* 0x040ff000000018ff */
[-C--:B------:R-:W-:Y:S08]  /*4760*/  HMMA.16816.F32 R60, R60, R174.reuse, RZ ;  /* 0x000000ae3c3c723c */ /* 0x080ff000000018ff */
[----:B------:R-:W-:Y:S01]  /*4770*/  HMMA.16816.F32 R64, R64, R174, RZ ;  /* 0x000000ae4040723c */ /* 0x000fe200000018ff */
[----:B------:R-:W1:Y:S07]  /*4780*/  LDSM.16.M88.4 R172, [R226] ;  /* 0x00000000e2ac783b */ /* 0x000e6e0000000200 */
[-C--:B----4-:R-:W-:Y:S08]  /*4790*/  HMMA.16816.F32 R4, R176, R180.reuse, R4 ;  /* 0x000000b4b004723c */ /* 0x090ff00000001804 */
[C---:B------:R-:W-:Y:S08]  /*47a0*/  HMMA.16816.F32 R8, R184.reuse, R180, R8 ;  /* 0x000000b4b808723c */ /* 0x040ff00000001808 */
[-C--:B------:R-:W-:Y:S08]  /*47b0*/  HMMA.16816.F32 R12, R184, R182.reuse, R12 ;  /* 0x000000b6b80c723c */ /* 0x080ff0000000180c */
[C---:B------:R-:W-:Y:S08]  /*47c0*/  HMMA.16816.F32 R16, R176.reuse, R182, R16 ;  /* 0x000000b6b010723c */ /* 0x040ff00000001810 */
[-C--:B-----5:R-:W-:Y:S08]  /*47d0*/  HMMA.16816.F32 R20, R176, R188.reuse, R20 ;  /* 0x000000bcb014723c */ /* 0x0a0ff00000001814 */
[C---:B------:R-:W-:Y:S08]  /*47e0*/  HMMA.16816.F32 R24, R184.reuse, R188, R24 ;  /* 0x000000bcb818723c */ /* 0x040ff00000001818 */
[-C--:B------:R-:W-:Y:S08]  /*47f0*/  HMMA.16816.F32 R28, R184, R190.reuse, R28 ;  /* 0x000000beb81c723c */ /* 0x080ff0000000181c */
[C---:B------:R-:W-:Y:S08]  /*4800*/  HMMA.16816.F32 R32, R176.reuse, R190, R32 ;  /* 0x000000beb020723c */ /* 0x040ff00000001820 */
[-C--:B-1----:R-:W-:Y:S08]  /*4810*/  HMMA.16816.F32 R36, R176, R172.reuse, R36 ;  /* 0x000000acb024723c */ /* 0x082ff00000001824 */
[C---:B------:R-:W-:Y:S08]  /*4820*/  HMMA.16816.F32 R40, R184.reuse, R172, R40 ;  /* 0x000000acb828723c */ /* 0x040ff00000001828 */
[-C--:B------:R-:W-:Y:S08]  /*4830*/  HMMA.16816.F32 R44, R184, R174.reuse, R44 ;  /* 0x000000aeb82c723c */ /* 0x080ff0000000182c */
[C---:B------:R-:W-:Y:S04]  /*4840*/  HMMA.16816.F32 R48, R176.reuse, R174, R48 ;  /* 0x000000aeb030723c */ /* 0x040fe80000001830 */
[----:B--2---:R-:W-:Y:S04]  /*4850*/  IADD3 R2, P2, P1, R194, UR20, R229 ;  /* 0x00000014c2027c10 */ /* 0x004fe8000f95e0e5 */
[----:B---3--:R-:W-:Y:S01]  /*4860*/  IADD3.X R137, R192, UR19, R235, P2, P1 ;  /* 0x00000013c0897c10 */ /* 0x008fe200097e24eb */
[----:B------:R-:W-:Y:S03]  /*4870*/  @UP0 USHF.L.U32 UR19, UR30, 0x6, URZ ;  /* 0x000000061e130899 */ /* 0x000fe6000800063f */
[C---:B------:R-:W-:Y:S01]  /*4880*/  LEA R136, P1, R2.reuse, c[0x0][0x1f8], 0x1 ;  /* 0x00007e0002887a11 */ /* 0x040fe200078208ff */
[----:B------:R-:W-:Y:S01]  /*4890*/  @UP0 UIADD3 UR21, UP3, UR11, UR19, URZ ;  /* 0x000000130b150290 */ /* 0x000fe2000ff7e03f */
[C---:B------:R-:W-:Y:S01]  /*48a0*/  LEA R196, P2, R133.reuse, c[0x0][0x1f8], 0x1 ;  /* 0x00007e0085c47a11 */ /* 0x040fe200078408ff */
[----:B------:R-:W-:Y:S01]  /*48b0*/  @UP0 UIADD3 UR20, UP5, UP4, UR14, UR19, UR12 ;  /* 0x000000130e140290 */ /* 0x000fe2000fcbe00c */
[----:B------:R-:W-:Y:S02]  /*48c0*/  LEA.HI.X R137, R2, c[0x0][0x1fc], R137, 0x1, P1 ;  /* 0x00007f0002897a11 */ /* 0x000fe400008f0c89 */
[----:B------:R-:W-:Y:S01]  /*48d0*/  IADD3 R2, P1, P0, R194, UR22, R229 ;  /* 0x00000016c2027c10 */ /* 0x000fe2000f83e0e5 */
[----:B------:R-:W-:Y:S01]  /*48e0*/  @UP0 UIADD3 UR22, UP2, UP1, UR14, UR21, UR12 ;  /* 0x000000150e160290 */ /* 0x000fe2000f95e00c */
[----:B------:R-:W-:Y:S02]  /*48f0*/  LEA.HI.X R197, R133, c[0x0][0x1fc], R134, 0x1, P2 ;  /* 0x00007f0085c57a11 */ /* 0x000fe400010f0c86 */
[----:B------:R-:W-:Y:S01]  /*4900*/  IADD3.X R133, R192, UR18, R235, P1, P0 ;  /* 0x00000012c0857c10 */ /* 0x000fe20008fe04eb */
[----:B------:R-:W-:Y:S01]  /*4910*/  @UP0 USHF.R.S32.HI UR18, URZ, 0x1f, UR25 ;  /* 0x0000001f3f120899 */ /* 0x000fe20008011419 */
[----:B------:R-:W1:Y:S01]  /*4920*/  LDSM.16.M88.4 R192, [R225] ;  /* 0x00000000e1c0783b */ /* 0x000e620000000200 */
[C---:B------:R-:W-:Y:S02]  /*4930*/  LEA R134, P2, R2.reuse, c[0x0][0x1f8], 0x1 ;  /* 0x00007e0002867a11 */ /* 0x040fe400078408ff */
[----:B------:R-:W-:Y:S01]  /*4940*/  PLOP3.LUT P0, PT, PT, PT, UP0, 0x80, 0x0 ;  /* 0x000000000000781c */ /* 0x000fe20003f0f008 */
[----:B------:R-:W-:Y:S01]  /*4950*/  @UP0 UIMAD UR18, UR18, UR4, URZ ;  /* 0x00000004121202a4 */ /* 0x000fe2000f8e023f */
[----:B------:R-:W-:Y:S03]  /*4960*/  LEA.HI.X R135, R2, c[0x0][0x1fc], R133, 0x1, P2 ;  /* 0x00007f0002877a11 */ /* 0x000fe600010f0c85 */
[----:B------:R-:W-:Y:S01]  /*4970*/  @!PT LDS RZ, [RZ] ;  /* 0x00000000fffff984 */ /* 0x000fe20000000800 */
[----:B------:R-:W-:Y:S01]  /*4980*/  @!PT LDS RZ, [RZ] ;  /* 0x00000000fffff984 */ /* 0x000fe20000000800 */
[----:B------:R-:W-:Y:S01]  /*4990*/  @!PT LDS RZ, [RZ] ;  /* 0x00000000fffff984 */ /* 0x000fe20000000800 */
[----:B------:R2:W-:Y:S01]  /*49a0*/  LDGSTS.E.BYPASS.LTC128B.128 [R228+0x100], [R198.64], !P6 ;  /* 0x00100000c6e47fae */ /* 0x0005e2000f101d50 */
[----:B------:R-:W-:Y:S04]  /*49b0*/  @UP0 UIMAD UR18, UR25, UR5, UR18 ;  /* 0x00000005191202a4 */ /* 0x000fe8000f8e0212 */
[----:B------:R-:W-:Y:S03]  /*49c0*/  @UP0 UIADD3 UR18, UR31, UR18, URZ ;  /* 0x000000121f120290 */ /* 0x000fe6000fffe03f */
[----:B------:R3:W-:Y:S01]  /*49d0*/  LDGSTS.E.BYPASS.LTC128B.128 [R228+0x1100], [R136.64+0x40], !P5 ;  /* 0x0110004088e47fae */ /* 0x0007e2000e901d50 */
[----:B------:R-:W-:Y:S07]  /*49e0*/  @UP0 USHF.L.U64.HI UR18, UR30, 0x6, UR18 ;  /* 0x000000061e120899 */ /* 0x000fee0008010212 */
[----:B------:R3:W-:Y:S08]  /*49f0*/  LDGSTS.E.BYPASS.LTC128B.128 [R228+0x2100], [R136.64+0x80], !P4 ;  /* 0x0210008088e47fae */ /* 0x0007f0000e101d50 */
[----:B------:R2:W-:Y:S01]  /*4a00*/  LDGSTS.E.BYPASS.LTC128B.128 [R228+0x900], [R196.64], !P6 ;  /* 0x00900000c4e47fae */ /* 0x0005e2000f101d50 */
[-C--:B-1----:R-:W-:Y:S07]  /*4a10*/  HMMA.16816.F32 R52, R176, R192.reuse, R52 ;  /* 0x000000c0b034723c */ /* 0x082fee0000001834 */
[----:B------:R1:W-:Y:S01]  /*4a20*/  LDGSTS.E.BYPASS.LTC128B.128 [R228+0x1900], [R134.64+0x40], !P5 ;  /* 0x0190004086e47fae */ /* 0x0003e2000e901d50 */
[C---:B------:R-:W-:Y:S07]  /*4a30*/  HMMA.16816.F32 R56, R184.reuse, R192, R56 ;  /* 0x000000c0b838723c */ /* 0x040fee0000001838 */
[----:B------:R1:W-:Y:S01]  /*4a40*/  LDGSTS.E.BYPASS.LTC128B.128 [R228+0x2900], [R134.64+0x80], !P4 ;  /* 0x0290008086e47fae */ /* 0x0003e2000e101d50 */
[-C--:B------:R-:W-:Y:S07]  /*4a50*/  HMMA.16816.F32 R60, R184, R194.reuse, R60 ;  /* 0x000000c2b83c723c */ /* 0x080fee000000183c */
[----:B------:R-:W-:Y:S01]  /*4a60*/  LDSM.16.M88.4 R200, [R139+0x4100] ;  /* 0x004100008bc8783b */ /* 0x000fe20000000200 */
[----:B------:R-:W-:Y:S07]  /*4a70*/  HMMA.16816.F32 R64, R176, R194, R64 ;  /* 0x000000c2b040723c */ /* 0x000fee0000001840 */
[----:B--2---:R-:W2:Y:S08]  /*4a80*/  LDSM.16.M88.4 R196, [R214+0x8100] ;  /* 0x00810000d6c4783b */ /* 0x004eb00000000200 */
[----:B------:R-:W4:Y:S08]  /*4a90*/  LDSM.16.M88.4 R204, [R214+0x9100] ;  /* 0x00910000d6cc783b */ /* 0x000f300000000200 */
[----:B------:R-:W5:Y:S08]  /*4aa0*/  LDSM.16.M88.4 R208, [R139+0x4500] ;  /* 0x004500008bd0783b */ /* 0x000f700000000200 */
[----:B------:R-:W0:Y:S08]  /*4ab0*/  LDGDEPBAR ;  /* 0x00000000000079af */ /* 0x000e300000000000 */
[----:B------:R-:W1:Y:S01]  /*4ac0*/  LDSM.16.M88.4 R180, [R139+0x4900] ;  /* 0x004900008bb4783b */ /* 0x000e620000000200 */
[-C--:B--2---:R-:W-:Y:S07]  /*4ad0*/  HMMA.16816.F32 R4, R196, R200.reuse, R4 ;  /* 0x000000c8c404723c */ /* 0x084fee0000001804 */
[----:B------:R-:W2:Y:S01]  /*4ae0*/  LDSM.16.M88.4 R172, [R139+0x4d00] ;  /* 0x004d00008bac783b */ /* 0x000ea20000000200 */
[C---:B----4-:R-:W-:Y:S07]  /*4af0*/  HMMA.16816.F32 R8, R204.reuse, R200, R8 ;  /* 0x000000c8cc08723c */ /* 0x050fee0000001808 */
[----:B------:R-:W-:Y:S01]  /*4b00*/  LDSM.16.M88.4 R176, [R215+0x8100] ;  /* 0x00810000d7b0783b */ /* 0x000fe20000000200 */
[-C--:B------:R-:W-:Y:S07]  /*4b10*/  HMMA.16816.F32 R12, R204, R202.reuse, R12 ;  /* 0x000000cacc0c723c */ /* 0x080fee000000180c */
[----:B------:R-:W4:Y:S01]  /*4b20*/  LDSM.16.M88.4 R184, [R224] ;  /* 0x00000000e0b8783b */ /* 0x000f220000000200 */
[C---:B------:R-:W-:Y:S07]  /*4b30*/  HMMA.16816.F32 R16, R196.reuse, R202, R16 ;  /* 0x000000cac410723c */ /* 0x040fee0000001810 */
[----:B------:R-:W2:Y:S01]  /*4b40*/  LDSM.16.M88.4 R188, [R215+0x9100] ;  /* 0x00910000d7bc783b */ /* 0x000ea20000000200 */
[-C--:B-----5:R-:W-:Y:S07]  /*4b50*/  HMMA.16816.F32 R20, R196, R208.reuse, R20 ;  /* 0x000000d0c414723c */ /* 0x0a0fee0000001814 */
[----:B------:R-:W5:Y:S01]  /*4b60*/  LDSM.16.M88.4 R192, [R223] ;  /* 0x00000000dfc0783b */ /* 0x000f620000000200 */
[C---:B------:R-:W-:Y:S07]  /*4b70*/  HMMA.16816.F32 R24, R204.reuse, R208, R24 ;  /* 0x000000d0cc18723c */ /* 0x040fee0000001818 */
[----:B------:R-:W-:Y:S01]  /*4b80*/  LDSM.16.M88.4 R200, [R221] ;  /* 0x00000000ddc8783b */ /* 0x000fe20000000200 */
[-C--:B------:R-:W-:Y:S08]  /*4b90*/  HMMA.16816.F32 R28, R204, R210.reuse, R28 ;  /* 0x000000d2cc1c723c */ /* 0x080ff0000000181c */
[C---:B------:R-:W-:Y:S01]  /*4ba0*/  HMMA.16816.F32 R32, R196.reuse, R210, R32 ;  /* 0x000000d2c420723c */ /* 0x040fe20000001820 */
[----:B------:R-:W-:Y:S07]  /*4bb0*/  LDSM.16.M88.4 R208, [R139+0x5500] ;  /* 0x005500008bd0783b */ /* 0x000fee0000000200 */
[-C--:B-1----:R-:W-:Y:S08]  /*4bc0*/  HMMA.16816.F32 R36, R196, R180.reuse, R36 ;  /* 0x000000b4c424723c */ /* 0x082ff00000001824 */
[C---:B------:R-:W-:Y:S08]  /*4bd0*/  HMMA.16816.F32 R40, R204.reuse, R180, R40 ;  /* 0x000000b4cc28723c */ /* 0x040ff00000001828 */
[-C--:B------:R-:W-:Y:S08]  /*4be0*/  HMMA.16816.F32 R44, R204, R182.reuse, R44 ;  /* 0x000000b6cc2c723c */ /* 0x080ff0000000182c */
[C---:B------:R-:W-:Y:S01]  /*4bf0*/  HMMA.16816.F32 R48, R196.reuse, R182, R48 ;  /* 0x000000b6c430723c */ /* 0x040fe20000001830 */
[----:B------:R-:W1:Y:S07]  /*4c00*/  LDSM.16.M88.4 R180, [R222] ;  /* 0x00000000deb4783b */ /* 0x000e6e0000000200 */
[-C--:B--2---:R-:W-:Y:S08]  /*4c10*/  HMMA.16816.F32 R52, R196, R172.reuse, R52 ;  /* 0x000000acc434723c */ /* 0x084ff00000001834 */
[C---:B------:R-:W-:Y:S08]  /*4c20*/  HMMA.16816.F32 R56, R204.reuse, R172, R56 ;  /* 0x000000accc38723c */ /* 0x040ff00000001838 */
[-C--:B------:R-:W-:Y:S01]  /*4c30*/  HMMA.16816.F32 R60, R204, R174.reuse, R60 ;  /* 0x000000aecc3c723c */ /* 0x080fe2000000183c */
[----:B------:R-:W-:Y:S07]  /*4c40*/  LDSM.16.M88.4 R204, [R214+0xb100] ;  /* 0x00b10000d6cc783b */ /* 0x000fee0000000200 */
[----:B------:R-:W-:Y:S01]  /*4c50*/  HMMA.16816.F32 R64, R196, R174, R64 ;  /* 0x000000aec440723c */ /* 0x000fe20000001840 */
[----:B------:R-:W-:Y:S07]  /*4c60*/  LDSM.16.M88.4 R172, [R214+0xa100] ;  /* 0x00a10000d6ac783b */ /* 0x000fee0000000200 */
[-C--:B----4-:R-:W-:Y:S01]  /*4c70*/  HMMA.16816.F32 R4, R176, R184.reuse, R4 ;  /* 0x000000b8b004723c */ /* 0x090fe20000001804 */
[----:B------:R-:W2:Y:S07]  /*4c80*/  LDSM.16.M88.4 R196, [R139+0x5100] ;  /* 0x005100008bc4783b */ /* 0x000eae0000000200 */
[C---:B------:R-:W-:Y:S08]  /*4c90*/  HMMA.16816.F32 R8, R188.reuse, R184, R8 ;  /* 0x000000b8bc08723c */ /* 0x040ff00000001808 */
[-C--:B------:R-:W-:Y:S08]  /*4ca0*/  HMMA.16816.F32 R12, R188, R186.reuse, R12 ;  /* 0x000000babc0c723c */ /* 0x080ff0000000180c */
[C---:B------:R-:W-:Y:S01]  /*4cb0*/  HMMA.16816.F32 R16, R176.reuse, R186, R16 ;  /* 0x000000bab010723c */ /* 0x040fe20000001810 */
[----:B------:R-:W-:Y:S07]  /*4cc0*/  LDSM.16.M88.4 R184, [R215+0xa100] ;  /* 0x00a10000d7b8783b */ /* 0x000fee0000000200 */
[-C--:B-----5:R-:W-:Y:S08]  /*4cd0*/  HMMA.16816.F32 R20, R176, R192.reuse, R20 ;  /* 0x000000c0b014723c */ /* 0x0a0ff00000001814 */
[C---:B------:R-:W-:Y:S08]  /*4ce0*/  HMMA.16816.F32 R24, R188.reuse, R192, R24 ;  /* 0x000000c0bc18723c */ /* 0x040ff00000001818 */
[-C--:B------:R-:W-:Y:S08]  /*4cf0*/  HMMA.16816.F32 R28, R188, R194.reuse, R28 ;  /* 0x000000c2bc1c723c */ /* 0x080ff0000000181c */
[C---:B------:R-:W-:Y:S01]  /*4d00*/  HMMA.16816.F32 R32, R176.reuse, R194, R32 ;  /* 0x000000c2b020723c */ /* 0x040fe20000001820 */
[----:B------:R-:W-:Y:S07]  /*4d10*/  LDSM.16.M88.4 R192, [R215+0xb100] ;  /* 0x00b10000d7c0783b */ /* 0x000fee0000000200 */
[-C--:B-1----:R-:W-:Y:S08]  /*4d20*/  HMMA.16816.F32 R36, R176, R180.reuse, R36 ;  /* 0x000000b4b024723c */ /* 0x082ff00000001824 */
[C---:B------:R-:W-:Y:S08]  /*4d30*/  HMMA.16816.F32 R40, R188.reuse, R180, R40 ;  /* 0x000000b4bc28723c */ /* 0x040ff00000001828 */
[-C--:B------:R-:W-:Y:S08]  /*4d40*/  HMMA.16816.F32 R44, R188, R182.reuse, R44 ;  /* 0x000000b6bc2c723c */ /* 0x080ff0000000182c */
[C---:B------:R-:W-:Y:S01]  /*4d50*/  HMMA.16816.F32 R48, R176.reuse, R182, R48 ;  /* 0x000000b6b030723c */ /* 0x040fe20000001830 */
[----:B------:R-:W1:Y:S07]  /*4d60*/  LDSM.16.M88.4 R180, [R139+0x5900] ;  /* 0x005900008bb4783b */ /* 0x000e6e0000000200 */
[-C--:B------:R-:W-:Y:S08]  /*4d70*/  HMMA.16816.F32 R52, R176, R200.reuse, R52 ;  /* 0x000000c8b034723c */ /* 0x080ff00000001834 */
[C---:B------:R-:W-:Y:S08]  /*4d80*/  HMMA.16816.F32 R56, R188.reuse, R200, R56 ;  /* 0x000000c8bc38723c */ /* 0x040ff00000001838 */
[-C--:B------:R-:W-:Y:S01]  /*4d90*/  HMMA.16816.F32 R60, R188, R202.reuse, R60 ;  /* 0x000000cabc3c723c */ /* 0x080fe2000000183c */
[----:B------:R-:W-:Y:S07]  /*4da0*/  LDSM.16.M88.4 R188, [R220] ;  /* 0x00000000dcbc783b */ /* 0x000fee0000000200 */
[----:B------:R-:W-:Y:S01]  /*4db0*/  HMMA.16816.F32 R64, R176, R202, R64 ;  /* 0x000000cab040723c */ /* 0x000fe20000001840 */
[----:B------:R-:W4:Y:S07]  /*4dc0*/  LDSM.16.M88.4 R176, [R139+0x5d00] ;  /* 0x005d00008bb0783b */ /* 0x000f2e0000000200 */
[-C--:B--2---:R-:W-:Y:S01]  /*4dd0*/  HMMA.16816.F32 R4, R172, R196.reuse, R4 ;  /* 0x000000c4ac04723c */ /* 0x084fe20000001804 */
[----:B------:R-:W-:Y:S07]  /*4de0*/  LDSM.16.M88.4 R200, [R217] ;  /* 0x00000000d9c8783b */ /* 0x000fee0000000200 */
[C---:B------:R-:W-:Y:S08]  /*4df0*/  HMMA.16816.F32 R8, R204.reuse, R196, R8 ;  /* 0x000000c4cc08723c */ /* 0x040ff00000001808 */
[-C--:B------:R-:W-:Y:S08]  /*4e00*/  HMMA.16816.F32 R12, R204, R198.reuse, R12 ;  /* 0x000000c6cc0c723c */ /* 0x080ff0000000180c */
[C---:B------:R-:W-:Y:S01]  /*4e10*/  HMMA.16816.F32 R16, R172.reuse, R198, R16 ;  /* 0x000000c6ac10723c */ /* 0x040fe20000001810 */
[----:B------:R-:W2:Y:S07]  /*4e20*/  LDSM.16.M88.4 R196, [R219] ;  /* 0x00000000dbc4783b */ /* 0x000eae0000000200 */
[-C--:B------:R-:W-:Y:S08]  /*4e30*/  HMMA.16816.F32 R20, R172, R208.reuse, R20 ;  /* 0x000000d0ac14723c */ /* 0x080ff00000001814 */
[C---:B------:R-:W-:Y:S08]  /*4e40*/  HMMA.16816.F32 R24, R204.reuse, R208, R24 ;  /* 0x000000d0cc18723c */ /* 0x040ff00000001818 */
[-C--:B------:R-:W-:Y:S08]  /*4e50*/  HMMA.16816.F32 R28, R204, R210.reuse, R28 ;  /* 0x000000d2cc1c723c */ /* 0x080ff0000000181c */
[C---:B------:R-:W-:Y:S08]  /*4e60*/  HMMA.16816.F32 R32, R172.reuse, R210, R32 ;  /* 0x000000d2ac20723c */ /* 0x040ff00000001820 */
[-C--:B-1----:R-:W-:Y:S08]  /*4e70*/  HMMA.16816.F32 R36, R172, R180.reuse, R36 ;  /* 0x000000b4ac24723c */ /* 0x082ff00000001824 */
[C---:B------:R-:W-:Y:S08]  /*4e80*/  HMMA.16816.F32 R40, R204.reuse, R180, R40 ;  /* 0x000000b4cc28723c */ /* 0x040ff00000001828 */
[-C--:B------:R-:W-:Y:S08]  /*4e90*/  HMMA.16816.F32 R44, R204, R182.reuse, R44 ;  /* 0x000000b6cc2c723c */ /* 0x080ff0000000182c */
[C---:B------:R-:W-:Y:S01]  /*4ea0*/  HMMA.16816.F32 R48, R172.reuse, R182, R48 ;  /* 0x000000b6ac30723c */ /* 0x040fe20000001830 */
[----:B------:R-:W1:Y:S01]  /*4eb0*/  LDSM.16.M88.4 R180, [R218] ;  /* 0x00000000dab4783b */ /* 0x000e620000000200 */
[----:B------:R-:W-:Y:S06]  /*4ec0*/  DEPBAR.LE SB0, 0x0 ;  /* 0x000080000000791a */ /* 0x000fec0000000000 */
[-C--:B----4-:R-:W-:Y:S01]  /*4ed0*/  HMMA.16816.F32 R52, R172, R176.reuse, R52 ;  /* 0x000000b0ac34723c */ /* 0x090fe20000001834 */
[----:B------:R-:W-:Y:S07]  /*4ee0*/  BAR.SYNC.DEFER_BLOCKING 0x0 ;  /* 0x0000000000007b1d */ /* 0x000fee0000010000 */
[C---:B------:R-:W-:Y:S08]  /*4ef0*/  HMMA.16816.F32 R56, R204.reuse, R176, R56 ;  /* 0x000000b0cc38723c */ /* 0x040ff00000001838 */
[-C--:B------:R-:W-:Y:S08]  /*4f00*/  HMMA.16816.F32 R60, R204, R178.reuse, R60 ;  /* 0x000000b2cc3c723c */ /* 0x080ff0000000183c */
[----:B------:R-:W-:Y:S08]  /*4f10*/  HMMA.16816.F32 R64, R172, R178, R64 ;  /* 0x000000b2ac40723c */ /* 0x000ff00000001840 */
[-C--:B------:R-:W-:Y:S08]  /*4f20*/  HMMA.16816.F32 R4, R184, R188.reuse, R4 ;  /* 0x000000bcb804723c */ /* 0x080ff00000001804 */
[C---:B------:R-:W-:Y:S08]  /*4f30*/  HMMA.16816.F32 R8, R192.reuse, R188, R8 ;  /* 0x000000bcc008723c */ /* 0x040ff00000001808 */
[-C--:B------:R-:W-:Y:S08]  /*4f40*/  HMMA.16816.F32 R12, R192, R190.reuse, R12 ;  /* 0x000000bec00c723c */ /* 0x080ff0000000180c */
[C---:B------:R-:W-:Y:S04]  /*4f50*/  HMMA.16816.F32 R16, R184.reuse, R190, R16 ;  /* 0x000000beb810723c */ /* 0x040fe80000001810 */
[----:B------:R-:W-:Y:S02]  /*4f60*/  FMNMX.FTZ R2, R4, R0, !PT ;  /* 0x0000000004027209 */ /* 0x000fe40007810000 */
[----:B------:R-:W-:Y:S02]  /*4f70*/  FMNMX.FTZ R133, R6, R3, !PT ;  /* 0x0000000306857209 */ /* 0x000fe40007810000 */
[-C--:B--2---:R-:W-:Y:S04]  /*4f80*/  HMMA.16816.F32 R20, R184, R196.reuse, R20 ;  /* 0x000000c4b814723c */ /* 0x084fe80000001814 */
[----:B------:R-:W-:Y:S02]  /*4f90*/  FMNMX.FTZ R2, R5, R2, !PT ;  /* 0x0000000205027209 */ /* 0x000fe40007810000 */
[----:B------:R-:W-:Y:S02]  /*4fa0*/  FMNMX.FTZ R134, R8, R132, !PT ;  /* 0x0000008408867209 */ /* 0x000fe40007810000 */
[C---:B------:R-:W-:Y:S04]  /*4fb0*/  HMMA.16816.F32 R24, R192.reuse, R196, R24 ;  /* 0x000000c4c018723c */ /* 0x040fe80000001818 */
[----:B------:R-:W-:Y:S02]  /*4fc0*/  FMNMX.FTZ R133, R7, R133, !PT ;  /* 0x0000008507857209 */ /* 0x000fe40007810000 */
[----:B------:R-:W-:Y:S02]  /*4fd0*/  FMNMX.FTZ R134, R9, R134, !PT ;  /* 0x0000008609867209 */ /* 0x000fe40007810000 */
[-C--:B------:R-:W-:Y:S04]  /*4fe0*/  HMMA.16816.F32 R28, R192, R198.reuse, R28 ;  /* 0x000000c6c01c723c */ /* 0x080fe8000000181c */
[----:B------:R-:W-:Y:S02]  /*4ff0*/  FMNMX.FTZ R134, R12, R134, !PT ;  /* 0x000000860c867209 */ /* 0x000fe40007810000 */
[----:B------:R-:W-:Y:S02]  /*5000*/  FMNMX.FTZ R2, R16, R2, !PT ;  /* 0x0000000210027209 */ /* 0x000fe40007810000 */
[C---:B------:R-:W-:Y:S04]  /*5010*/  HMMA.16816.F32 R32, R184.reuse, R198, R32 ;  /* 0x000000c6b820723c */ /* 0x040fe80000001820 */
[----:B------:R-:W-:Y:S02]  /*5020*/  FMNMX.FTZ R135, R13, R134, !PT ;  /* 0x000000860d877209 */ /* 0x000fe40007810000 */
[----:B------:R-:W-:Y:S02]  /*5030*/  FMNMX.FTZ R2, R17, R2, !PT ;  /* 0x0000000211027209 */ /* 0x000fe40007810000 */
[-C--:B-1----:R-:W-:Y:S04]  /*5040*/  HMMA.16816.F32 R36, R184, R180.reuse, R36 ;  /* 0x000000b4b824723c */ /* 0x082fe80000001824 */
        /* <DEDUP_REMOVED lines=10> */
[----:B---3--:R-:W-:Y:S02]  /*50f0*/  FMNMX.FTZ R137, R33, R2, !PT ;  /* 0x0000000221897209 */ /* 0x008fe40007810000 */
[-C--:B------:R-:W-:Y:S04]  /*5100*/  HMMA.16816.F32 R52, R184, R200.reuse, R52 ;  /* 0x000000c8b834723c */ /* 0x080fe80000001834 */
        /* <DEDUP_REMOVED lines=8> */
[----:B------:R-:W-:Y:S04]  /*5190*/  HMMA.16816.F32 R64, R184, R202, R64 ;  /* 0x000000cab840723c */ /* 0x000fe80000001840 */
[----:B------:R-:W-:Y:S02]  /*51a0*/  FMNMX.FTZ R137, R49, R137, !PT ;  /* 0x0000008931897209 */ /* 0x000fe40007810000 */
[----:B------:R-:W-:Y:S02]  /*51b0*/  FMNMX.FTZ R2, R39, R2, !PT ;  /* 0x0000000227027209 */ /* 0x000fe40007810000 */
[----:B------:R-:W-:Y:S04]  /*51c0*/  FMNMX.FTZ R137, R52, R137, !PT ;  /* 0x0000008934897209 */ /* 0x000fe80007810000 */
[----:B------:R-:W-:Y:S02]  /*51d0*/  FMNMX.FTZ R2, R50, R2, !PT ;  /* 0x0000000232027209 */ /* 0x000fe40007810000 */
        /* <DEDUP_REMOVED lines=9> */
[----:B------:R-:W-:Y:S01]  /*5270*/  FMNMX.FTZ R134, R10, R138, !PT ;  /* 0x0000008a0a867209 */ /* 0x000fe20007810000 */
[----:B------:R-:W1:Y:S01]  /*5280*/  SHFL.BFLY PT, R136, R137, 0x2, 0x1f ;  /* 0x0c401f0089887f89 */ /* 0x000e6200000e0000 */
[----:B------:R-:W-:Y:S02]  /*5290*/  FMNMX.FTZ R2, R67, R2, !PT ;  /* 0x0000000243027209 */ /* 0x000fe40007810000 */
[----:B------:R-:W-:Y:S02]  /*52a0*/  FMNMX.FTZ R133, R28, R133, !PT ;  /* 0x000000851c857209 */ /* 0x000fe40007810000 */
[----:B------:R-:W-:Y:S02]  /*52b0*/  FMNMX.FTZ R134, R11, R134, !PT ;  /* 0x000000860b867209 */ /* 0x000fe40007810000 */
[----:B------:R-:W-:Y:S01]  /*52c0*/  FMNMX.FTZ R133, R29, R133, !PT ;  /* 0x000000851d857209 */ /* 0x000fe20007810000 */
[----:B------:R-:W2:Y:S01]  /*52d0*/  SHFL.BFLY PT, R135, R2, 0x2, 0x1f ;  /* 0x0c401f0002877f89 */ /* 0x000ea200000e0000 */
        /* <DEDUP_REMOVED lines=8> */
[----:B-1----:R-:W-:Y:S02]  /*5360*/  FMNMX.FTZ R137, R137, R136, !PT ;  /* 0x0000008889897209 */ /* 0x002fe40007810000 */
[----:B------:R-:W-:Y:S02]  /*5370*/  FMNMX.FTZ R133, R56, R133, !PT ;  /* 0x0000008538857209 */ /* 0x000fe40007810000 */
[----:B------:R-:W-:Y:S01]  /*5380*/  FMNMX.FTZ R134, R30, R134, !PT ;  /* 0x000000861e867209 */ /* 0x000fe20007810000 */
[----:B------:R-:W1:Y:S01]  /*5390*/  SHFL.BFLY PT, R172, R137, 0x1, 0x1f ;  /* 0x0c201f0089ac7f89 */ /* 0x000e6200000e0000 */
[----:B------:R-:W-:Y:S02]  /*53a0*/  FMNMX.FTZ R133, R57, R133, !PT ;  /* 0x0000008539857209 */ /* 0x000fe40007810000 */
[----:B--2---:R-:W-:Y:S02]  /*53b0*/  FMNMX.FTZ R2, R2, R135, !PT ;  /* 0x0000008702027209 */ /* 0x004fe40007810000 */
[----:B------:R-:W-:Y:S02]  /*53c0*/  FMNMX.FTZ R134, R31, R134, !PT ;  /* 0x000000861f867209 */ /* 0x000fe40007810000 */
[----:B------:R-:W-:Y:S01]  /*53d0*/  FMNMX.FTZ R133, R60, R133, !PT ;  /* 0x000000853c857209 */ /* 0x000fe20007810000 */
[----:B------:R-:W2:Y:S01]  /*53e0*/  SHFL.BFLY PT, R136, R2, 0x1, 0x1f ;  /* 0x0c201f0002887f89 */ /* 0x000ea200000e0000 */
[----:B------:R-:W-:Y:S02]  /*53f0*/  FMNMX.FTZ R134, R42, R134, !PT ;  /* 0x000000862a867209 */ /* 0x000fe40007810000 */
[----:B------:R-:W-:Y:S02]  /*5400*/  FMNMX.FTZ R133, R61, R133, !PT ;  /* 0x000000853d857209 */ /* 0x000fe40007810000 */
[----:B------:R-:W-:Y:S03]  /*5410*/  FMNMX.FTZ R134, R43, R134, !PT ;  /* 0x000000862b867209 */ /* 0x000fe60007810000 */
[----:B------:R-:W3:Y:S01]  /*5420*/  SHFL.BFLY PT, R173, R133, 0x2, 0x1f ;  /* 0x0c401f0085ad7f89 */ /* 0x000ee200000e0000 */
[----:B------:R-:W-:Y:S04]  /*5430*/  FMNMX.FTZ R134, R46, R134, !PT ;  /* 0x000000862e867209 */ /* 0x000fe80007810000 */
[----:B------:R-:W-:Y:S02]  /*5440*/  FMNMX.FTZ R134, R47, R134, !PT ;  /* 0x000000862f867209 */ /* 0x000fe40007810000 */
[----:B-1----:R-:W-:Y:S05]  /*5450*/  FMNMX.FTZ R137, R137, R172, !PT ;  /* 0x000000ac89897209 */ /* 0x002fea0007810000 */
[C---:B------:R-:W-:Y:S02]  /*5460*/  FADD.FTZ R0, -R137.reuse, R0 ;  /* 0x0000000089007221 */ /* 0x040fe40000010100 */
[----:B------:R-:W-:Y:S01]  /*5470*/  FMUL.FTZ R180, R137, c[0x0][0x2d0] ;  /* 0x0000b40089b47a20 */ /* 0x000fe20000410000 */
[----:B--2---:R-:W-:Y:S01]  /*5480*/  FMNMX.FTZ R136, R2, R136, !PT ;  /* 0x0000008802887209 */ /* 0x004fe20007810000 */
[----:B------:R-:W-:Y:S01]  /*5490*/  FMUL.FTZ R0, R0, c[0x0][0x2d0] ;  /* 0x0000b40000007a20 */ /* 0x000fe20000410000 */
[----:B------:R-:W-:Y:S01]  /*54a0*/  FMNMX.FTZ R2, R58, R134, !PT ;  /* 0x000000863a027209 */ /* 0x000fe20007810000 */
[--C-:B------:R-:W-:Y:S02]  /*54b0*/  FFMA.FTZ R4, R4, c[0x0][0x2d0], -R180.reuse ;  /* 0x0000b40004047a23 */ /* 0x100fe400000108b4 */
[----:B------:R1:W2:Y:S01]  /*54c0*/  MUFU.EX2 R134, R0 ;  /* 0x0000000000867308 */ /* 0x0002a20000000800 */
[----:B------:R-:W-:Y:S01]  /*54d0*/  FMUL.FTZ R181, R136, c[0x0][0x2d0] ;  /* 0x0000b40088b57a20 */ /* 0x000fe20000410000 */
[----:B---3--:R-:W-:Y:S01]  /*54e0*/  FMNMX.FTZ R133, R133, R173, !PT ;  /* 0x000000ad85857209 */ /* 0x008fe20007810000 */
[--C-:B------:R-:W-:Y:S02]  /*54f0*/  FFMA.FTZ R16, R16, c[0x0][0x2d0], -R180.reuse ;  /* 0x0000b40010107a23 */ /* 0x100fe400000108b4 */
[--C-:B------:R-:W-:Y:S02]  /*5500*/  FFMA.FTZ R7, R7, c[0x0][0x2d0], -R181.reuse ;  /* 0x0000b40007077a23 */ /* 0x100fe400000108b5 */
[----:B------:R-:W3:Y:S01]  /*5510*/  SHFL.BFLY PT, R135, R133, 0x1, 0x1f ;  /* 0x0c201f0085877f89 */ /* 0x000ee200000e0000 */
[--C-:B------:R-:W-:Y:S02]  /*5520*/  FFMA.FTZ R5, R5, c[0x0][0x2d0], -R180.reuse ;  /* 0x0000b40005057a23 */ /* 0x100fe400000108b4 */
[----:B------:R-:W-:Y:S01]  /*5530*/  MUFU.EX2 R246, R4 ;  /* 0x0000000400f67308 */ /* 0x000fe20000000800 */
[--C-:B------:R-:W-:Y:S02]  /*5540*/  FFMA.FTZ R17, R17, c[0x0][0x2d0], -R180.reuse ;  /* 0x0000b40011117a23 */ /* 0x100fe400000108b4 */
[--C-:B------:R-:W-:Y:S02]  /*5550*/  FFMA.FTZ R18, R18, c[0x0][0x2d0], -R181.reuse ;  /* 0x0000b40012127a23 */ /* 0x100fe400000108b5 */
[--C-:B------:R-:W-:Y:S02]  /*5560*/  FFMA.FTZ R6, R6, c[0x0][0x2d0], -R181.reuse ;  /* 0x0000b40006067a23 */ /* 0x100fe400000108b5 */
[--C-:B------:R-:W-:Y:S02]  /*5570*/  FFMA.FTZ R19, R19, c[0x0][0x2d0], -R181.reuse ;  /* 0x0000b40013137a23 */ /* 0x100fe400000108b5 */
[--C-:B------:R-:W-:Y:S01]  /*5580*/  FFMA.FTZ R36, R36, c[0x0][0x2d0], -R180.reuse ;  /* 0x0000b40024247a23 */ /* 0x100fe200000108b4 */
[----:B------:R-:W-:Y:S01]  /*5590*/  MUFU.EX2 R249, R16 ;  /* 0x0000001000f97308 */ /* 0x000fe20000000800 */
[--C-:B------:R-:W-:Y:S02]  /*55a0*/  FFMA.FTZ R37, R37, c[0x0][0x2d0], -R180.reuse ;  /* 0x0000b40025257a23 */ /* 0x100fe400000108b4 */
[----:B------:R-:W-:Y:S01]  /*55b0*/  FFMA.FTZ R38, R38, c[0x0][0x2d0], -R181 ;  /* 0x0000b40026267a23 */ /* 0x000fe200000108b5 */
[----:B-1----:R-:W-:Y:S01]  /*55c0*/  FMNMX.FTZ R0, R59, R2, !PT ;  /* 0x000000023b007209 */ /* 0x002fe20007810000 */
[----:B------:R-:W-:Y:S02]  /*55d0*/  FADD.FTZ R2, -R136, R3 ;  /* 0x0000000388027221 */ /* 0x000fe40000010100 */
[----:B--2---:R-:W-:Y:S01]  /*55e0*/  FMUL.FTZ R68, R134, R68 ;  /* 0x0000004486447220 */ /* 0x004fe20000410000 */
[----:B------:R-:W-:Y:S01]  /*55f0*/  FMNMX.FTZ R0, R62, R0, !PT ;  /* 0x000000003e007209 */ /* 0x000fe20007810000 */
[----:B------:R-:W-:Y:S01]  /*5600*/  FMUL.FTZ R2, R2, c[0x0][0x2d0] ;  /* 0x0000b40002027a20 */ /* 0x000fe20000410000 */
[----:B------:R-:W-:Y:S01]  /*5610*/  MUFU.EX2 R243, R7 ;  /* 0x0000000700f37308 */ /* 0x000fe20000000800 */
[----:B------:R-:W-:Y:S01]  /*5620*/  FMUL.FTZ R69, R134, R69 ;  /* 0x0000004586457220 */ /* 0x000fe20000410000 */
[----:B------:R-:W-:Y:S01]  /*5630*/  FMNMX.FTZ R0, R63, R0, !PT ;  /* 0x000000003f007209 */ /* 0x000fe20007810000 */
[--C-:B------:R-:W-:Y:S01]  /*5640*/  FFMA.FTZ R39, R39, c[0x0][0x2d0], -R181.reuse ;  /* 0x0000b40027277a23 */ /* 0x100fe200000108b5 */
[----:B---3--:R-:W-:Y:S01]  /*5650*/  FMNMX.FTZ R135, R133, R135, !PT ;  /* 0x0000008785877209 */ /* 0x008fe20007810000 */
[--C-:B------:R-:W-:Y:S02]  /*5660*/  FFMA.FTZ R48, R48, c[0x0][0x2d0], -R180.reuse ;  /* 0x0000b40030307a23 */ /* 0x100fe400000108b4 */
[----:B------:R-:W1:Y:S01]  /*5670*/  SHFL.BFLY PT, R3, R0, 0x2, 0x1f ;  /* 0x0c401f0000037f89 */ /* 0x000e6200000e0000 */
[----:B------:R-:W-:Y:S02]  /*5680*/  FFMA.FTZ R49, R49, c[0x0][0x2d0], -R180 ;  /* 0x0000b40031317a23 */ /* 0x000fe400000108b4 */
[----:B------:R2:W3:Y:S01]  /*5690*/  MUFU.EX2 R133, R2 ;  /* 0x0000000200857308 */ /* 0x0004e20000000800 */
[----:B------:R-:W-:Y:S02]  /*56a0*/  FMUL.FTZ R182, R135, c[0x0][0x2d0] ;  /* 0x0000b40087b67a20 */ /* 0x000fe40000410000 */
[--C-:B------:R-:W-:Y:S02]  /*56b0*/  FFMA.FTZ R50, R50, c[0x0][0x2d0], -R181.reuse ;  /* 0x0000b40032327a23 */ /* 0x100fe400000108b5 */
[--C-:B------:R-:W-:Y:S02]  /*56c0*/  FFMA.FTZ R8, R8, c[0x0][0x2d0], -R182.reuse ;  /* 0x0000b40008087a23 */ /* 0x100fe400000108b6 */
[--C-:B------:R-:W-:Y:S02]  /*56d0*/  FFMA.FTZ R9, R9, c[0x0][0x2d0], -R182.reuse ;  /* 0x0000b40009097a23 */ /* 0x100fe400000108b6 */
[--C-:B------:R-:W-:Y:S01]  /*56e0*/  FFMA.FTZ R12, R12, c[0x0][0x2d0], -R182.reuse ;  /* 0x0000b4000c0c7a23 */ /* 0x100fe200000108b6 */
[----:B------:R4:W-:Y:S01]  /*56f0*/  MUFU.EX2 R248, R17 ;  /* 0x0000001100f87308 */ /* 0x0009e20000000800 */
[--C-:B------:R-:W-:Y:S02]  /*5700*/  FFMA.FTZ R13, R13, c[0x0][0x2d0], -R182.reuse ;  /* 0x0000b4000d0d7a23 */ /* 0x100fe400000108b6 */
[----:B------:R-:W-:Y:S02]  /*5710*/  FFMA.FTZ R51, R51, c[0x0][0x2d0], -R181 ;  /* 0x0000b40033337a23 */ /* 0x000fe400000108b5 */
[--C-:B------:R-:W-:Y:S02]  /*5720*/  FFMA.FTZ R44, R44, c[0x0][0x2d0], -R182.reuse ;  /* 0x0000b4002c2c7a23 */ /* 0x100fe400000108b6 */
[----:B------:R-:W-:Y:S02]  /*5730*/  FFMA.FTZ R45, R45, c[0x0][0x2d0], -R182 ;  /* 0x0000b4002d2d7a23 */ /* 0x000fe400000108b6 */
[--C-:B------:R-:W-:Y:S01]  /*5740*/  FFMA.FTZ R52, R52, c[0x0][0x2d0], -R180.reuse ;  /* 0x0000b40034347a23 */ /* 0x100fe200000108b4 */
[----:B------:R-:W-:Y:S01]  /*5750*/  MUFU.EX2 R247, R5 ;  /* 0x0000000500f77308 */ /* 0x000fe20000000800 */
[----:B-1----:R-:W-:Y:S01]  /*5760*/  FMNMX.FTZ R0, R0, R3, !PT ;  /* 0x0000000300007209 */ /* 0x002fe20007810000 */
[----:B------:R-:W-:Y:S01]  /*5770*/  FFMA.FTZ R53, R53, c[0x0][0x2d0], -R180 ;  /* 0x0000b40035357a23 */ /* 0x000fe200000108b4 */
[----:B------:R-:W-:Y:S01]  /*5780*/  @P0 IADD3 R3, P1, R232, UR19, RZ ;  /* 0x00000013e8030c10 */ /* 0x000fe2000ff3e0ff */
[----:B------:R-:W-:Y:S01]  /*5790*/  @UP0 UIADD3.X UR19, UR9, UR18, UR8, UP5, UP4 ;  /* 0x0000001209130290 */ /* 0x000fe2000afe8408 */
[----:B--2---:R-:W-:Y:S02]  /*57a0*/  FADD.FTZ R2, -R135, R132 ;  /* 0x0000008487027221 */ /* 0x004fe40000010100 */
[----:B------:R-:W-:Y:S01]  /*57b0*/  @P0 IADD3.X R4, R233, UR18, RZ, P1, !PT ;  /* 0x00000012e9040c10 */ /* 0x000fe20008ffe4ff */
[----:B------:R-:W-:Y:S01]  /*57c0*/  @UP0 UIADD3.X UR18, UR10, UR18, URZ, UP3, !UPT ;  /* 0x000000120a120290 */ /* 0x000fe20009ffe43f */
[C---:B------:R-:W-:Y:S01]  /*57d0*/  @P0 LEA R16, P3, R3.reuse, c[0x0][0x1c8], 0x1 ;  /* 0x0000720003100a11 */ /* 0x040fe200078608ff */
[----:B------:R1:W-:Y:S01]  /*57e0*/  MUFU.EX2 R245, R18 ;  /* 0x0000001200f57308 */ /* 0x0003e20000000800 */
[----:B------:R-:W-:Y:S01]  /*57f0*/  @P0 IADD3 R7, P2, P1, R236, UR20, R229 ;  /* 0x00000014ec070c10 */ /* 0x000fe2000f95e0e5 */
[----:B------:R-:W-:Y:S01]  /*5800*/  @UP0 UIADD3.X UR20, UR9, UR18, UR8, UP2, UP1 ;  /* 0x0000001209140290 */ /* 0x000fe200097e2408 */
[----:B------:R-:W-:Y:S01]  /*5810*/  FMUL.FTZ R2, R2, c[0x0][0x2d0] ;  /* 0x0000b40002027a20 */ /* 0x000fe20000410000 */
[----:B----4-:R-:W-:Y:S01]  /*5820*/  @P0 LEA.HI.X R17, R3, c[0x0][0x1cc], R4, 0x1, P3 ;  /* 0x0000730003110a11 */ /* 0x010fe200018f0c04 */
[C---:B---3--:R-:W-:Y:S02]  /*5830*/  FMUL.FTZ R70, R133.reuse, R70 ;  /* 0x0000004685467220 */ /* 0x048fe40000410000 */
[----:B------:R-:W-:Y:S02]  /*5840*/  FMUL.FTZ R71, R133, R71 ;  /* 0x0000004785477220 */ /* 0x000fe40000410000 */
[----:B------:R2:W-:Y:S01]  /*5850*/  @P0 LDGSTS.E.BYPASS.LTC128B.128 [R228+0x3100], [R16.64], !P6 ;  /* 0x0310000010e40fae */ /* 0x0005e2000f101d50 */
[----:B------:R-:W-:Y:S01]  /*5860*/  MUFU.EX2 R242, R6 ;  /* 0x0000000600f27308 */ /* 0x000fe20000000800 */
[--C-:B------:R-:W-:Y:S02]  /*5870*/  FFMA.FTZ R54, R54, c[0x0][0x2d0], -R181.reuse ;  /* 0x0000b40036367a23 */ /* 0x100fe400000108b5 */
[----:B------:R-:W-:Y:S02]  /*5880*/  FFMA.FTZ R55, R55, c[0x0][0x2d0], -R181 ;  /* 0x0000b40037377a23 */ /* 0x000fe400000108b5 */
[--C-:B------:R-:W-:Y:S02]  /*5890*/  FFMA.FTZ R56, R56, c[0x0][0x2d0], -R182.reuse ;  /* 0x0000b40038387a23 */ /* 0x100fe400000108b6 */
[----:B------:R-:W-:Y:S02]  /*58a0*/  FFMA.FTZ R57, R57, c[0x0][0x2d0], -R182 ;  /* 0x0000b40039397a23 */ /* 0x000fe400000108b6 */
[--C-:B------:R-:W-:Y:S01]  /*58b0*/  FFMA.FTZ R32, R32, c[0x0][0x2d0], -R180.reuse ;  /* 0x0000b40020207a23 */ /* 0x100fe200000108b4 */
[----:B------:R3:W-:Y:S01]  /*58c0*/  MUFU.EX2 R244, R19 ;  /* 0x0000001300f47308 */ /* 0x0007e20000000800 */
[C---:B------:R-:W-:Y:S02]  /*58d0*/  FMUL.FTZ R84, R134.reuse, R84 ;  /* 0x0000005486547220 */ /* 0x040fe40000410000 */
[----:B------:R-:W-:Y:S01]  /*58e0*/  FMUL.FTZ R85, R134, R85 ;  /* 0x0000005586557220 */ /* 0x000fe20000410000 */
[----:B-1----:R-:W-:Y:S01]  /*58f0*/  @P0 IADD3.X R18, R234, UR19, R235, P2, P1 ;  /* 0x00000013ea120c10 */ /* 0x002fe200097e24eb */
[C---:B------:R-:W-:Y:S01]  /*5900*/  FMUL.FTZ R86, R133.reuse, R86 ;  /* 0x0000005685567220 */ /* 0x040fe20000410000 */
[----:B------:R-:W-:Y:S01]  /*5910*/  @P0 IADD3 R5, P3, P2, R236, UR22, R229 ;  /* 0x00000016ec050c10 */ /* 0x000fe2000fa7e0e5 */
[----:B------:R-:W-:Y:S01]  /*5920*/  FMUL.FTZ R87, R133, R87 ;  /* 0x0000005785577220 */ /* 0x000fe20000410000 */
[----:B------:R-:W-:Y:S01]  /*5930*/  @P0 IADD3 R3, P1, R232, UR21, RZ ;  /* 0x00000015e8030c10 */ /* 0x000fe2000ff3e0ff */
[--C-:B------:R-:W-:Y:S01]  /*5940*/  FFMA.FTZ R20, R20, c[0x0][0x2d0], -R180.reuse ;  /* 0x0000b40014147a23 */ /* 0x100fe200000108b4 */
[----:B------:R1:W-:Y:S01]  /*5950*/  MUFU.EX2 R241, R8 ;  /* 0x0000000800f17308 */ /* 0x0003e20000000800 */
[--C-:B------:R-:W-:Y:S02]  /*5960*/  FFMA.FTZ R21, R21, c[0x0][0x2d0], -R180.reuse ;  /* 0x0000b40015157a23 */ /* 0x100fe400000108b4 */
[----:B------:R-:W-:Y:S02]  /*5970*/  FFMA.FTZ R22, R22, c[0x0][0x2d0], -R181 ;  /* 0x0000b40016167a23 */ /* 0x000fe400000108b5 */
[----:B------:R-:W-:Y:S02]  /*5980*/  FFMA.FTZ R33, R33, c[0x0][0x2d0], -R180 ;  /* 0x0000b40021217a23 */ /* 0x000fe400000108b4 */
[C---:B--2---:R-:W-:Y:S02]  /*5990*/  FMUL.FTZ R16, R134.reuse, R152 ;  /* 0x0000009886107220 */ /* 0x044fe40000410000 */
[C---:B------:R-:W-:Y:S01]  /*59a0*/  FMUL.FTZ R17, R134.reuse, R153 ;  /* 0x0000009986117220 */ /* 0x040fe20000410000 */
[----:B------:R2:W-:Y:S01]  /*59b0*/  MUFU.EX2 R240, R9 ;  /* 0x0000000900f07308 */ /* 0x0005e20000000800 */
[C---:B------:R-:W-:Y:S02]  /*59c0*/  FMUL.FTZ R96, R134.reuse, R96 ;  /* 0x0000006086607220 */ /* 0x040fe40000410000 */
[----:B------:R-:W-:Y:S01]  /*59d0*/  FMUL.FTZ R97, R134, R97 ;  /* 0x0000006186617220 */ /* 0x000fe20000410000 */
[----:B---3--:R-:W-:Y:S01]  /*59e0*/  @P0 IADD3.X R19, R234, UR20, R235, P3, P2 ;  /* 0x00000014ea130c10 */ /* 0x008fe20009fe44eb */
[----:B------:R-:W-:Y:S01]  /*59f0*/  FMUL.FTZ R98, R133, R98 ;  /* 0x0000006285627220 */ /* 0x000fe20000410000 */
[----:B------:R-:W-:Y:S01]  /*5a00*/  @P0 LEA R6, P3, R7, c[0x0][0x1c8], 0x1 ;  /* 0x0000720007060a11 */ /* 0x000fe200078608ff */
[----:B------:R-:W-:Y:S02]  /*5a10*/  FMUL.FTZ R99, R133, R99 ;  /* 0x0000006385637220 */ /* 0x000fe40000410000 */
[C---:B------:R-:W-:Y:S01]  /*5a20*/  FMUL.FTZ R104, R134.reuse, R104 ;  /* 0x0000006886687220 */ /* 0x040fe20000410000 */
[----:B------:R-:W3:Y:S01]  /*5a30*/  MUFU.EX2 R132, R2 ;  /* 0x0000000200847308 */ /* 0x000ee20000000800 */
[----:B------:R-:W-:Y:S01]  /*5a40*/  @P0 LEA.HI.X R7, R7, c[0x0][0x1cc], R18, 0x1, P3 ;  /* 0x0000730007070a11 */ /* 0x000fe200018f0c12 */
[----:B------:R-:W-:Y:S01]  /*5a50*/  FMUL.FTZ R18, R133, R154 ;  /* 0x0000009a85127220 */ /* 0x000fe20000410000 */
[----:B-1----:R-:W-:Y:S01]  /*5a60*/  @P0 LEA R8, P2, R3, c[0x0][0x1c8], 0x1 ;  /* 0x0000720003080a11 */ /* 0x002fe200078408ff */
[C---:B------:R-:W-:Y:S02]  /*5a70*/  FMUL.FTZ R105, R134.reuse, R105 ;  /* 0x0000006986697220 */ /* 0x040fe40000410000 */
[----:B------:R1:W-:Y:S01]  /*5a80*/  @P0 LDGSTS.E.BYPASS.LTC128B.128 [R228+0x4100], [R6.64+0x40], !P5 ;  /* 0x0410004006e40fae */ /* 0x0003e2000e901d50 */
[C---:B------:R-:W-:Y:S02]  /*5a90*/  FMUL.FTZ R106, R133.reuse, R106 ;  /* 0x0000006a856a7220 */ /* 0x040fe40000410000 */
[----:B------:R-:W-:Y:S01]  /*5aa0*/  FMUL.FTZ R107, R133, R107 ;  /* 0x0000006b856b7220 */ /* 0x000fe20000410000 */
[----:B------:R4:W-:Y:S01]  /*5ab0*/  MUFU.EX2 R239, R12 ;  /* 0x0000000c00ef7308 */ /* 0x0009e20000000800 */
[C---:B------:R-:W-:Y:S02]  /*5ac0*/  FMUL.FTZ R108, R134.reuse, R108 ;  /* 0x0000006c866c7220 */ /* 0x040fe40000410000 */
[----:B------:R-:W-:Y:S01]  /*5ad0*/  FMUL.FTZ R109, R134, R109 ;  /* 0x0000006d866d7220 */ /* 0x000fe20000410000 */
[----:B--2---:R-:W-:Y:S01]  /*5ae0*/  @P0 IADD3.X R9, R233, UR18, RZ, P1, !PT ;  /* 0x00000012e9090c10 */ /* 0x004fe20008ffe4ff */
[----:B------:R1:W-:Y:S01]  /*5af0*/  @P0 LDGSTS.E.BYPASS.LTC128B.128 [R228+0x5100], [R6.64+0x80], !P4 ;  /* 0x0510008006e40fae */ /* 0x0003e2000e101d50 */
[----:B------:R-:W-:Y:S01]  /*5b00*/  @P0 LEA R4, P1, R5, c[0x0][0x1c8], 0x1 ;  /* 0x0000720005040a11 */ /* 0x000fe200078208ff */
[----:B------:R-:W-:Y:S01]  /*5b10*/  FMUL.FTZ R110, R133, R110 ;  /* 0x0000006e856e7220 */ /* 0x000fe20000410000 */
[----:B------:R-:W-:Y:S01]  /*5b20*/  @P0 LEA.HI.X R9, R3, c[0x0][0x1cc], R9, 0x1, P2 ;  /* 0x0000730003090a11 */ /* 0x000fe200010f0c09 */
[----:B------:R-:W-:Y:S01]  /*5b30*/  FMUL.FTZ R111, R133, R111 ;  /* 0x0000006f856f7220 */ /* 0x000fe20000410000 */
[----:B------:R-:W-:Y:S01]  /*5b40*/  @P0 LEA.HI.X R5, R5, c[0x0][0x1cc], R19, 0x1, P1 ;  /* 0x0000730005050a11 */ /* 0x000fe200008f0c13 */
[----:B------:R2:W-:Y:S01]  /*5b50*/  MUFU.EX2 R238, R13 ;  /* 0x0000000d00ee7308 */ /* 0x0005e20000000800 */
[C---:B------:R-:W-:Y:S01]  /*5b60*/  FMUL.FTZ R19, R133.reuse, R155 ;  /* 0x0000009b85137220 */ /* 0x040fe20000410000 */
[----:B------:R5:W-:Y:S01]  /*5b70*/  @P0 LDGSTS.E.BYPASS.LTC128B.128 [R228+0x3900], [R8.64], !P6 ;  /* 0x0390000008e40fae */ /* 0x000be2000f101d50 */
[C---:B---3--:R-:W-:Y:S02]  /*5b80*/  FMUL.FTZ R72, R132.reuse, R72 ;  /* 0x0000004884487220 */ /* 0x048fe40000410000 */
[C---:B------:R-:W-:Y:S02]  /*5b90*/  FMUL.FTZ R73, R132.reuse, R73 ;  /* 0x0000004984497220 */ /* 0x040fe40000410000 */
[C---:B------:R-:W-:Y:S02]  /*5ba0*/  FMUL.FTZ R76, R132.reuse, R76 ;  /* 0x0000004c844c7220 */ /* 0x040fe40000410000 */
[C---:B------:R-:W-:Y:S01]  /*5bb0*/  FMUL.FTZ R77, R132.reuse, R77 ;  /* 0x0000004d844d7220 */ /* 0x040fe20000410000 */
[----:B------:R-:W3:Y:S01]  /*5bc0*/  SHFL.BFLY PT, R2, R0, 0x1, 0x1f ;  /* 0x0c201f0000027f89 */ /* 0x000ee200000e0000 */
[----:B------:R-:W-:Y:S01]  /*5bd0*/  MUFU.EX2 R203, R36 ;  /* 0x0000002400cb7308 */ /* 0x000fe20000000800 */
[C---:B------:R-:W-:Y:S02]  /*5be0*/  FMUL.FTZ R88, R132.reuse, R88 ;  /* 0x0000005884587220 */ /* 0x040fe40000410000 */
[C---:B----4-:R-:W-:Y:S02]  /*5bf0*/  FMUL.FTZ R12, R132.reuse, R148 ;  /* 0x00000094840c7220 */ /* 0x050fe40000410000 */
[C---:B------:R-:W-:Y:S02]  /*5c00*/  FMUL.FTZ R89, R132.reuse, R89 ;  /* 0x0000005984597220 */ /* 0x040fe40000410000 */
[----:B------:R4:W-:Y:S01]  /*5c10*/  @P0 LDGSTS.E.BYPASS.LTC128B.128 [R228+0x4900], [R4.64+0x40], !P5 ;  /* 0x0490004004e40fae */ /* 0x0009e2000e901d50 */
[----:B------:R-:W-:Y:S02]  /*5c20*/  FMUL.FTZ R92, R132, R92 ;  /* 0x0000005c845c7220 */ /* 0x000fe40000410000 */
[C---:B-1----:R-:W-:Y:S01]  /*5c30*/  FMUL.FTZ R6, R133.reuse, R146 ;  /* 0x0000009285067220 */ /* 0x042fe20000410000 */
[----:B------:R-:W-:Y:S01]  /*5c40*/  F2FP.PACK_AB R146, R248, R249 ;  /* 0x000000f9f892723e */ /* 0x000fe200000000ff */
[----:B------:R-:W-:Y:S01]  /*5c50*/  FMUL.FTZ R7, R133, R147 ;  /* 0x0000009385077220 */ /* 0x000fe20000410000 */
[----:B------:R-:W-:Y:S01]  /*5c60*/  F2FP.PACK_AB R147, R244, R245 ;  /* 0x000000f5f493723e */ /* 0x000fe200000000ff */
[C---:B--2---:R-:W-:Y:S01]  /*5c70*/  FMUL.FTZ R13, R132.reuse, R149 ;  /* 0x00000095840d7220 */ /* 0x044fe20000410000 */
[----:B------:R4:W-:Y:S01]  /*5c80*/  @P0 LDGSTS.E.BYPASS.LTC128B.128 [R228+0x5900], [R4.64+0x80], !P4 ;  /* 0x0590008004e40fae */ /* 0x0009e2000e101d50 */
[----:B------:R-:W-:Y:S01]  /*5c90*/  MUFU.EX2 R202, R37 ;  /* 0x0000002500ca7308 */ /* 0x000fe20000000800 */
[C---:B------:R-:W-:Y:S02]  /*5ca0*/  FMUL.FTZ R93, R132.reuse, R93 ;  /* 0x0000005d845d7220 */ /* 0x040fe40000410000 */
[----:B-----5:R-:W-:Y:S01]  /*5cb0*/  FMUL.FTZ R8, R132, R140 ;  /* 0x0000008c84087220 */ /* 0x020fe20000410000 */
[----:B------:R-:W-:Y:S01]  /*5cc0*/  F2FP.PACK_AB R140, R240, R241 ;  /* 0x000000f1f08c723e */ /* 0x000fe200000000ff */
[----:B------:R-:W-:Y:S02]  /*5cd0*/  FMUL.FTZ R9, R132, R141 ;  /* 0x0000008d84097220 */ /* 0x000fe40000410000 */
[----:B------:R-:W1:Y:S01]  /*5ce0*/  LDSM.16.MT88.4 R172, [R212+0x100] ;  /* 0x00010000d4ac783b */ /* 0x000e620000004200 */
[----:B---3--:R-:W-:Y:S01]  /*5cf0*/  FMNMX.FTZ R2, R0, R2, !PT ;  /* 0x0000000200027209 */ /* 0x008fe20007810000 */
[C---:B------:R-:W-:Y:S01]  /*5d00*/  FMUL.FTZ R100, R132.reuse, R100 ;  /* 0x0000006484647220 */ /* 0x040fe20000410000 */
[----:B------:R-:W-:Y:S01]  /*5d10*/  MUFU.EX2 R199, R38 ;  /* 0x0000002600c77308 */ /* 0x000fe20000000800 */
[----:B------:R-:W-:Y:S02]  /*5d20*/  FMUL.FTZ R101, R132, R101 ;  /* 0x0000006584657220 */ /* 0x000fe40000410000 */
[C---:B------:R-:W-:Y:S02]  /*5d30*/  FADD.FTZ R0, -R2.reuse, R138 ;  /* 0x0000008a02007221 */ /* 0x040fe40000010100 */
[----:B------:R-:W-:Y:S01]  /*5d40*/  FMUL.FTZ R3, R2, c[0x0][0x2d0] ;  /* 0x0000b40002037a20 */ /* 0x000fe20000410000 */
[----:B------:R-:W2:Y:S01]  /*5d50*/  LDSM.16.MT88.4 R176, [R213+0x100] ;  /* 0x00010000d5b0783b */ /* 0x000ea20000004200 */
[----:B------:R-:W-:Y:S02]  /*5d60*/  FMUL.FTZ R0, R0, c[0x0][0x2d0] ;  /* 0x0000b40000007a20 */ /* 0x000fe40000410000 */
[--C-:B------:R-:W-:Y:S01]  /*5d70*/  FFMA.FTZ R14, R14, c[0x0][0x2d0], -R3.reuse ;  /* 0x0000b4000e0e7a23 */ /* 0x100fe20000010803 */
[----:B------:R3:W-:Y:S01]  /*5d80*/  MUFU.EX2 R197, R39 ;  /* 0x0000002700c57308 */ /* 0x0007e20000000800 */
[--C-:B------:R-:W-:Y:S02]  /*5d90*/  FFMA.FTZ R15, R15, c[0x0][0x2d0], -R3.reuse ;  /* 0x0000b4000f0f7a23 */ /* 0x100fe40000010803 */
[--C-:B------:R-:W-:Y:S01]  /*5da0*/  FFMA.FTZ R10, R10, c[0x0][0x2d0], -R3.reuse ;  /* 0x0000b4000a0a7a23 */ /* 0x100fe20000010803 */
[----:B------:R-:W-:Y:S01]  /*5db0*/  LDSM.16.MT88.4 R152, [R213+0x1100] ;  /* 0x00110000d598783b */ /* 0x000fe20000004200 */
[--C-:B------:R-:W-:Y:S02]  /*5dc0*/  FFMA.FTZ R11, R11, c[0x0][0x2d0], -R3.reuse ;  /* 0x0000b4000b0b7a23 */ /* 0x100fe40000010803 */
[C---:B----4-:R-:W-:Y:S01]  /*5dd0*/  FMUL.FTZ R4, R134.reuse, R144 ;  /* 0x0000009086047220 */ /* 0x050fe20000410000 */
[----:B------:R-:W-:Y:S01]  /*5de0*/  F2FP.PACK_AB R144, R247, R246 ;  /* 0x000000f6f790723e */ /* 0x000fe200000000ff */
[----:B------:R-:W-:Y:S01]  /*5df0*/  FMUL.FTZ R5, R134, R145 ;  /* 0x0000009186057220 */ /* 0x000fe20000410000 */
[----:B------:R-:W4:Y:S01]  /*5e00*/  MUFU.EX2 R0, R0 ;  /* 0x0000000000007308 */ /* 0x000f220000000800 */
[----:B------:R-:W-:Y:S01]  /*5e10*/  F2FP.PACK_AB R145, R243, R242 ;  /* 0x000000f2f391723e */ /* 0x000fe200000000ff */
[----:B------:R-:W0:Y:S01]  /*5e20*/  LDGDEPBAR ;  /* 0x00000000000079af */ /* 0x000e220000000000 */
[--C-:B------:R-:W-:Y:S02]  /*5e30*/  FFMA.FTZ R46, R46, c[0x0][0x2d0], -R3.reuse ;  /* 0x0000b4002e2e7a23 */ /* 0x100fe40000010803 */
[--C-:B------:R-:W-:Y:S02]  /*5e40*/  FFMA.FTZ R47, R47, c[0x0][0x2d0], -R3.reuse ;  /* 0x0000b4002f2f7a23 */ /* 0x100fe40000010803 */
[--C-:B------:R-:W-:Y:S02]  /*5e50*/  FFMA.FTZ R58, R58, c[0x0][0x2d0], -R3.reuse ;  /* 0x0000b4003a3a7a23 */ /* 0x100fe40000010803 */
[----:B------:R-:W-:Y:S01]  /*5e60*/  FFMA.FTZ R59, R59, c[0x0][0x2d0], -R3 ;  /* 0x0000b4003b3b7a23 */ /* 0x000fe20000010803 */
[----:B------:R5:W-:Y:S01]  /*5e70*/  MUFU.EX2 R185, R14 ;  /* 0x0000000e00b97308 */ /* 0x000be20000000800 */
[----:B------:R-:W-:Y:S02]  /*5e80*/  FFMA.FTZ R138, R35, c[0x0][0x2d0], -R181 ;  /* 0x0000b400238a7a23 */ /* 0x000fe400000108b5 */
[----:B------:R-:W-:Y:S01]  /*5e90*/  FFMA.FTZ R26, R26, c[0x0][0x2d0], -R3 ;  /* 0x0000b4001a1a7a23 */ /* 0x000fe20000010803 */
[----:B---3--:R-:W-:Y:S01]  /*5ea0*/  LDSM.16.MT88.4 R36, [R213+0x2500] ;  /* 0x00250000d524783b */ /* 0x008fe20000004200 */
[----:B------:R-:W-:Y:S01]  /*5eb0*/  FMUL.FTZ R112, R132, R112 ;  /* 0x0000007084707220 */ /* 0x000fe20000410000 */
[-C--:B-1----:R-:W-:Y:S04]  /*5ec0*/  HMMA.16816.F32 R4, R144, R172.reuse, R4 ;  /* 0x000000ac9004723c */ /* 0x082fe80000001804 */
[----:B------:R1:W-:Y:S01]  /*5ed0*/  MUFU.EX2 R186, R15 ;  /* 0x0000000f00ba7308 */ /* 0x0003e20000000800 */
[----:B------:R-:W-:Y:S02]  /*5ee0*/  FMUL.FTZ R80, R134, R80 ;  /* 0x0000005086507220 */ /* 0x000fe40000410000 */
[C---:B----4-:R-:W-:Y:S02]  /*5ef0*/  FMUL.FTZ R74, R0.reuse, R74 ;  /* 0x0000004a004a7220 */ /* 0x050fe40000410000 */
[C---:B------:R-:W-:Y:S03]  /*5f00*/  FMUL.FTZ R75, R0.reuse, R75 ;  /* 0x0000004b004b7220 */ /* 0x040fe60000410000 */
[C---:B------:R-:W-:Y:S02]  /*5f10*/  FMUL.FTZ R78, R0.reuse, R78 ;  /* 0x0000004e004e7220 */ /* 0x040fe40000410000 */
[----:B------:R3:W-:Y:S01]  /*5f20*/  MUFU.EX2 R184, R10 ;  /* 0x0000000a00b87308 */ /* 0x0007e20000000800 */
[----:B------:R-:W-:Y:S02]  /*5f30*/  FMUL.FTZ R79, R0, R79 ;  /* 0x0000004f004f7220 */ /* 0x000fe40000410000 */
[----:B------:R-:W-:Y:S02]  /*5f40*/  FMUL.FTZ R81, R134, R81 ;  /* 0x0000005186517220 */ /* 0x000fe40000410000 */
[C---:B-----5:R-:W-:Y:S02]  /*5f50*/  FMUL.FTZ R14, R0.reuse, R150 ;  /* 0x00000096000e7220 */ /* 0x060fe40000410000 */
[C---:B------:R-:W-:Y:S02]  /*5f60*/  FMUL.FTZ R82, R133.reuse, R82 ;  /* 0x0000005285527220 */ /* 0x040fe40000410000 */
[----:B------:R-:W-:Y:S01]  /*5f70*/  FMUL.FTZ R83, R133, R83 ;  /* 0x0000005385537220 */ /* 0x000fe20000410000 */
[----:B------:R-:W4:Y:S01]  /*5f80*/  MUFU.EX2 R183, R11 ;  /* 0x0000000b00b77308 */ /* 0x000f220000000800 */
[C---:B------:R-:W-:Y:S02]  /*5f90*/  FMUL.FTZ R90, R0.reuse, R90 ;  /* 0x0000005a005a7220 */ /* 0x040fe40000410000 */
[C---:B------:R-:W-:Y:S02]  /*5fa0*/  FMUL.FTZ R91, R0.reuse, R91 ;  /* 0x0000005b005b7220 */ /* 0x040fe40000410000 */
[C---:B-1----:R-:W-:Y:S02]  /*5fb0*/  FMUL.FTZ R15, R0.reuse, R151 ;  /* 0x00000097000f7220 */ /* 0x042fe40000410000 */
[----:B------:R-:W1:Y:S01]  /*5fc0*/  LDSM.16.MT88.4 R148, [R212+0x1100] ;  /* 0x00110000d494783b */ /* 0x000e620000004200 */
[C---:B------:R-:W-:Y:S02]  /*5fd0*/  FMUL.FTZ R94, R0.reuse, R94 ;  /* 0x0000005e005e7220 */ /* 0x040fe40000410000 */
[----:B------:R5:W-:Y:S01]  /*5fe0*/  MUFU.EX2 R235, R32 ;  /* 0x0000002000eb7308 */ /* 0x000be20000000800 */
[C---:B------:R-:W-:Y:S02]  /*5ff0*/  FMUL.FTZ R95, R0.reuse, R95 ;  /* 0x0000005f005f7220 */ /* 0x040fe40000410000 */
[C---:B------:R-:W-:Y:S02]  /*6000*/  FMUL.FTZ R102, R0.reuse, R102 ;  /* 0x0000006600667220 */ /* 0x040fe40000410000 */
[----:B---3--:R-:W-:Y:S01]  /*6010*/  FMUL.FTZ R10, R0, R142 ;  /* 0x0000008e000a7220 */ /* 0x008fe20000410000 */
[----:B------:R-:W-:Y:S01]  /*6020*/  F2FP.PACK_AB R142, R238, R239 ;  /* 0x000000efee8e723e */ /* 0x000fe200000000ff */
[C---:B------:R-:W-:Y:S02]  /*6030*/  FMUL.FTZ R103, R0.reuse, R103 ;  /* 0x0000006700677220 */ /* 0x040fe40000410000 */
[----:B------:R-:W-:Y:S01]  /*6040*/  FMUL.FTZ R35, R0, R163 ;  /* 0x000000a300237220 */ /* 0x000fe20000410000 */
[----:B------:R-:W-:Y:S01]  /*6050*/  MUFU.EX2 R201, R48 ;  /* 0x0000003000c97308 */ /* 0x000fe20000000800 */
[----:B------:R-:W-:Y:S02]  /*6060*/  FMUL.FTZ R113, R132, R113 ;  /* 0x0000007184717220 */ /* 0x000fe40000410000 */
[C---:B------:R-:W-:Y:S01]  /*6070*/  FMUL.FTZ R114, R0.reuse, R114 ;  /* 0x0000007200727220 */ /* 0x040fe20000410000 */
[----:B----4-:R-:W-:Y:S01]  /*6080*/  F2FP.PACK_AB R141, R183, R184 ;  /* 0x000000b8b78d723e */ /* 0x010fe200000000ff */
[----:B------:R-:W-:Y:S01]  /*6090*/  FMUL.FTZ R11, R0, R143 ;  /* 0x0000008f000b7220 */ /* 0x000fe20000410000 */
[----:B------:R-:W-:Y:S01]  /*60a0*/  F2FP.PACK_AB R143, R186, R185 ;  /* 0x000000b9ba8f723e */ /* 0x000fe200000000ff */
[----:B------:R-:W-:Y:S02]  /*60b0*/  FMUL.FTZ R115, R0, R115 ;  /* 0x0000007300737220 */ /* 0x000fe40000410000 */
[C---:B------:R-:W-:Y:S01]  /*60c0*/  FMUL.FTZ R116, R132.reuse, R116 ;  /* 0x0000007484747220 */ /* 0x040fe20000410000 */
[----:B------:R-:W-:Y:S01]  /*60d0*/  MUFU.EX2 R200, R49 ;  /* 0x0000003100c87308 */ /* 0x000fe20000000800 */
[----:B------:R-:W-:Y:S02]  /*60e0*/  FMUL.FTZ R117, R132, R117 ;  /* 0x0000007584757220 */ /* 0x000fe40000410000 */
[C---:B------:R-:W-:Y:S04]  /*60f0*/  HMMA.16816.F32 R8, R140.reuse, R172, R8 ;  /* 0x000000ac8c08723c */ /* 0x040fe80000001808 */
[--C-:B-----5:R-:W-:Y:S02]  /*6100*/  FFMA.FTZ R32, R23, c[0x0][0x2d0], -R181.reuse ;  /* 0x0000b40017207a23 */ /* 0x120fe400000108b5 */
[C---:B------:R-:W-:Y:S01]  /*6110*/  FMUL.FTZ R23, R133.reuse, R159 ;  /* 0x0000009f85177220 */ /* 0x040fe20000410000 */
[----:B------:R-:W-:Y:S01]  /*6120*/  MUFU.EX2 R196, R50 ;  /* 0x0000003200c47308 */ /* 0x000fe20000000800 */
[-C--:B------:R-:W-:Y:S04]  /*6130*/  HMMA.16816.F32 R12, R140, R174.reuse, R12 ;  /* 0x000000ae8c0c723c */ /* 0x080fe8000000180c */
[C---:B------:R-:W-:Y:S02]  /*6140*/  FMUL.FTZ R118, R0.reuse, R118 ;  /* 0x0000007600767220 */ /* 0x040fe40000410000 */
[----:B------:R-:W-:Y:S02]  /*6150*/  FMUL.FTZ R119, R0, R119 ;  /* 0x0000007700777220 */ /* 0x000fe40000410000 */
[C---:B------:R-:W-:Y:S01]  /*6160*/  HMMA.16816.F32 R16, R144.reuse, R174, R16 ;  /* 0x000000ae9010723c */ /* 0x040fe20000001810 */
[----:B------:R3:W-:Y:S03]  /*6170*/  MUFU.EX2 R198, R51 ;  /* 0x0000003300c67308 */ /* 0x0007e60000000800 */
[C---:B------:R-:W-:Y:S02]  /*6180*/  FMUL.FTZ R120, R134.reuse, R120 ;  /* 0x0000007886787220 */ /* 0x040fe40000410000 */
[----:B------:R-:W-:Y:S02]  /*6190*/  FMUL.FTZ R121, R134, R121 ;  /* 0x0000007986797220 */ /* 0x000fe40000410000 */
[-C--:B--2---:R-:W-:Y:S03]  /*61a0*/  HMMA.16816.F32 R68, R144, R176.reuse, R68 ;  /* 0x000000b09044723c */ /* 0x084fe60000001844 */
[----:B------:R-:W-:Y:S01]  /*61b0*/  MUFU.EX2 R192, R44 ;  /* 0x0000002c00c07308 */ /* 0x000fe20000000800 */
[C---:B------:R-:W-:Y:S02]  /*61c0*/  FMUL.FTZ R122, R133.reuse, R122 ;  /* 0x0000007a857a7220 */ /* 0x040fe40000410000 */
[----:B------:R-:W-:Y:S02]  /*61d0*/  FMUL.FTZ R123, R133, R123 ;  /* 0x0000007b857b7220 */ /* 0x000fe40000410000 */
[C---:B------:R-:W-:Y:S04]  /*61e0*/  HMMA.16816.F32 R72, R140.reuse, R176, R72 ;  /* 0x000000b08c48723c */ /* 0x040fe80000001848 */
[C---:B------:R-:W-:Y:S01]  /*61f0*/  FMUL.FTZ R124, R132.reuse, R124 ;  /* 0x0000007c847c7220 */ /* 0x040fe20000410000 */
[----:B------:R-:W-:Y:S01]  /*6200*/  MUFU.EX2 R193, R45 ;  /* 0x0000002d00c17308 */ /* 0x000fe20000000800 */
[----:B------:R-:W-:Y:S02]  /*6210*/  FMUL.FTZ R125, R132, R125 ;  /* 0x0000007d847d7220 */ /* 0x000fe40000410000 */
[-C--:B------:R-:W-:Y:S01]  /*6220*/  HMMA.16816.F32 R76, R140, R178.reuse, R76 ;  /* 0x000000b28c4c723c */ /* 0x080fe2000000184c */
[----:B---3--:R-:W-:Y:S03]  /*6230*/  LDSM.16.MT88.4 R48, [R212+0x900] ;  /* 0x00090000d430783b */ /* 0x008fe60000004200 */
[C---:B------:R-:W-:Y:S02]  /*6240*/  FMUL.FTZ R126, R0.reuse, R126 ;  /* 0x0000007e007e7220 */ /* 0x040fe40000410000 */
[----:B------:R-:W-:Y:S01]  /*6250*/  FMUL.FTZ R127, R0, R127 ;  /* 0x0000007f007f7220 */ /* 0x000fe20000410000 */
[----:B------:R-:W-:Y:S01]  /*6260*/  MUFU.EX2 R172, R46 ;  /* 0x0000002e00ac7308 */ /* 0x000fe20000000800 */
[C---:B------:R-:W-:Y:S04]  /*6270*/  HMMA.16816.F32 R80, R144.reuse, R178, R80 ;  /* 0x000000b29050723c */ /* 0x040fe80000001850 */
[C---:B------:R-:W-:Y:S02]  /*6280*/  FMUL.FTZ R128, R132.reuse, R128 ;  /* 0x0000008084807220 */ /* 0x040fe40000410000 */
[----:B------:R-:W-:Y:S02]  /*6290*/  FMUL.FTZ R129, R132, R129 ;  /* 0x0000008184817220 */ /* 0x000fe40000410000 */
[-C--:B-1----:R-:W-:Y:S01]  /*62a0*/  HMMA.16816.F32 R84, R144, R148.reuse, R84 ;  /* 0x000000949054723c */ /* 0x082fe20000001854 */
[----:B------:R1:W-:Y:S03]  /*62b0*/  MUFU.EX2 R237, R20 ;  /* 0x0000001400ed7308 */ /* 0x0003e60000000800 */
[C---:B------:R-:W-:Y:S02]  /*62c0*/  FMUL.FTZ R130, R0.reuse, R130 ;  /* 0x0000008200827220 */ /* 0x040fe40000410000 */
[----:B------:R-:W-:Y:S02]  /*62d0*/  FMUL.FTZ R131, R0, R131 ;  /* 0x0000008300837220 */ /* 0x000fe40000410000 */
[C---:B------:R-:W-:Y:S03]  /*62e0*/  HMMA.16816.F32 R88, R140.reuse, R148, R88 ;  /* 0x000000948c58723c */ /* 0x040fe60000001858 */
[----:B------:R2:W3:Y:S01]  /*62f0*/  MUFU.EX2 R236, R21 ;  /* 0x0000001500ec7308 */ /* 0x0004e20000000800 */
[----:B------:R-:W-:Y:S02]  /*6300*/  FFMA.FTZ R34, R34, c[0x0][0x2d0], -R181 ;  /* 0x0000b40022227a23 */ /* 0x000fe400000108b5 */
[--C-:B------:R-:W-:Y:S02]  /*6310*/  FFMA.FTZ R40, R40, c[0x0][0x2d0], -R182.reuse ;  /* 0x0000b40028287a23 */ /* 0x100fe400000108b6 */
[-C--:B------:R-:W-:Y:S04]  /*6320*/  HMMA.16816.F32 R92, R140, R150.reuse, R92 ;  /* 0x000000968c5c723c */ /* 0x080fe8000000185c */
[--C-:B------:R-:W-:Y:S01]  /*6330*/  FFMA.FTZ R41, R41, c[0x0][0x2d0], -R182.reuse ;  /* 0x0000b40029297a23 */ /* 0x100fe200000108b6 */
[----:B------:R4:W-:Y:S01]  /*6340*/  MUFU.EX2 R211, R22 ;  /* 0x0000001600d37308 */ /* 0x0009e20000000800 */
[--C-:B------:R-:W-:Y:S02]  /*6350*/  FFMA.FTZ R42, R42, c[0x0][0x2d0], -R3.reuse ;  /* 0x0000b4002a2a7a23 */ /* 0x100fe40000010803 */
[C---:B------:R-:W-:Y:S01]  /*6360*/  HMMA.16816.F32 R96, R144.reuse, R150, R96 ;  /* 0x000000969060723c */ /* 0x040fe20000001860 */
[----:B------:R-:W5:Y:S03]  /*6370*/  LDSM.16.MT88.4 R148, [R212+0x2100] ;  /* 0x00210000d494783b */ /* 0x000f660000004200 */
[----:B-1----:R-:W-:Y:S02]  /*6380*/  FMUL.FTZ R20, R134, R156 ;  /* 0x0000009c86147220 */ /* 0x002fe40000410000 */
[--C-:B------:R-:W-:Y:S01]  /*6390*/  FFMA.FTZ R28, R28, c[0x0][0x2d0], -R182.reuse ;  /* 0x0000b4001c1c7a23 */ /* 0x100fe200000108b6 */
[----:B------:R1:W1:Y:S01]  /*63a0*/  MUFU.EX2 R234, R33 ;  /* 0x0000002100ea7308 */ /* 0x0002620000000800 */
[--C-:B------:R-:W-:Y:S04]  /*63b0*/  FFMA.FTZ R24, R24, c[0x0][0x2d0], -R182.reuse ;  /* 0x0000b40018187a23 */ /* 0x100fe800000108b6 */
[----:B--2---:R-:W-:Y:S02]  /*63c0*/  FMUL.FTZ R21, R134, R157 ;  /* 0x0000009d86157220 */ /* 0x004fe40000410000 */
[----:B------:R-:W-:Y:S02]  /*63d0*/  FFMA.FTZ R25, R25, c[0x0][0x2d0], -R182 ;  /* 0x0000b40019197a23 */ /* 0x000fe400000108b6 */
[----:B------:R-:W-:Y:S01]  /*63e0*/  FFMA.FTZ R43, R43, c[0x0][0x2d0], -R3 ;  /* 0x0000b4002b2b7a23 */ /* 0x000fe20000010803 */
[----:B------:R2:W2:Y:S01]  /*63f0*/  MUFU.EX2 R210, R32 ;  /* 0x0000002000d27308 */ /* 0x0004a20000000800 */
[--C-:B------:R-:W-:Y:S02]  /*6400*/  FFMA.FTZ R64, R64, c[0x0][0x2d0], -R180.reuse ;  /* 0x0000b40040407a23 */ /* 0x100fe400000108b4 */
[----:B------:R-:W-:Y:S02]  /*6410*/  FFMA.FTZ R65, R65, c[0x0][0x2d0], -R180 ;  /* 0x0000b40041417a23 */ /* 0x000fe400000108b4 */
[----:B----4-:R-:W-:Y:S02]  /*6420*/  FMUL.FTZ R22, R133, R158 ;  /* 0x0000009e85167220 */ /* 0x010fe40000410000 */
[----:B------:R-:W-:Y:S01]  /*6430*/  LDSM.16.MT88.4 R156, [R213+0x500] ;  /* 0x00050000d59c783b */ /* 0x000fe20000004200 */
[----:B------:R-:W-:Y:S02]  /*6440*/  FFMA.FTZ R67, R67, c[0x0][0x2d0], -R181 ;  /* 0x0000b40043437a23 */ /* 0x000fe400000108b5 */
[----:B------:R4:W-:Y:S01]  /*6450*/  MUFU.EX2 R209, R34 ;  /* 0x0000002200d17308 */ /* 0x0009e20000000800 */
[--C-:B------:R-:W-:Y:S01]  /*6460*/  FFMA.FTZ R61, R61, c[0x0][0x2d0], -R182.reuse ;  /* 0x0000b4003d3d7a23 */ /* 0x100fe200000108b6 */
[-C--:B------:R-:W-:Y:S03]  /*6470*/  HMMA.16816.F32 R20, R144, R152.reuse, R20 ;  /* 0x000000989014723c */ /* 0x080fe60000001814 */
[----:B-1----:R-:W-:Y:S02]  /*6480*/  FMUL.FTZ R33, R132, R161 ;  /* 0x000000a184217220 */ /* 0x002fe40000410000 */
[--C-:B------:R-:W-:Y:S02]  /*6490*/  FFMA.FTZ R29, R29, c[0x0][0x2d0], -R182.reuse ;  /* 0x0000b4001d1d7a23 */ /* 0x100fe400000108b6 */
[--C-:B------:R-:W-:Y:S01]  /*64a0*/  FFMA.FTZ R30, R30, c[0x0][0x2d0], -R3.reuse ;  /* 0x0000b4001e1e7a23 */ /* 0x100fe20000010803 */
[C---:B------:R-:W-:Y:S01]  /*64b0*/  HMMA.16816.F32 R100, R140.reuse, R152, R100 ;  /* 0x000000988c64723c */ /* 0x040fe20000001864 */
[----:B------:R1:W-:Y:S03]  /*64c0*/  MUFU.EX2 R205, R28 ;  /* 0x0000001c00cd7308 */ /* 0x0003e60000000800 */
[----:B--2---:R-:W-:Y:S02]  /*64d0*/  FMUL.FTZ R32, R132, R160 ;  /* 0x000000a084207220 */ /* 0x004fe40000410000 */
[----:B------:R-:W-:Y:S02]  /*64e0*/  FFMA.FTZ R31, R31, c[0x0][0x2d0], -R3 ;  /* 0x0000b4001f1f7a23 */ /* 0x000fe40000010803 */
[----:B------:R-:W-:Y:S03]  /*64f0*/  FFMA.FTZ R60, R60, c[0x0][0x2d0], -R182 ;  /* 0x0000b4003c3c7a23 */ /* 0x000fe600000108b6 */
[----:B------:R2:W-:Y:S01]  /*6500*/  MUFU.EX2 R207, R24 ;  /* 0x0000001800cf7308 */ /* 0x0005e20000000800 */
[----:B------:R-:W-:Y:S02]  /*6510*/  FFMA.FTZ R66, R66, c[0x0][0x2d0], -R181 ;  /* 0x0000b40042427a23 */ /* 0x000fe400000108b5 */
[----:B----4-:R-:W-:Y:S02]  /*6520*/  FMUL.FTZ R34, R0, R162 ;  /* 0x000000a200227220 */ /* 0x010fe40000410000 */
[----:B------:R-:W-:Y:S02]  /*6530*/  FFMA.FTZ R62, R62, c[0x0][0x2d0], -R3 ;  /* 0x0000b4003e3e7a23 */ /* 0x000fe40000010803 */
[----:B------:R-:W-:Y:S03]  /*6540*/  FFMA.FTZ R132, R132, R252, R241 ;  /* 0x000000fc84847223 */ /* 0x000fe600000100f1 */
[-C--:B------:R-:W-:Y:S01]  /*6550*/  HMMA.16816.F32 R32, R140, R154.reuse, R32 ;  /* 0x0000009a8c20723c */ /* 0x080fe20000001820 */
[----:B------:R-:W-:Y:S02]  /*6560*/  MUFU.EX2 R190, R52 ;  /* 0x0000003400be7308 */ /* 0x000fe40000000800 */
[--C-:B-1----:R-:W-:Y:S02]  /*6570*/  FFMA.FTZ R28, R27, c[0x0][0x2d0], -R3.reuse ;  /* 0x0000b4001b1c7a23 */ /* 0x102fe40000010803 */
[----:B------:R-:W-:Y:S03]  /*6580*/  FMUL.FTZ R27, R133, R167 ;  /* 0x000000a7851b7220 */ /* 0x000fe60000410000 */
[C---:B------:R-:W-:Y:S01]  /*6590*/  HMMA.16816.F32 R104, R144.reuse, R154, R104 ;  /* 0x0000009a9068723c */ /* 0x040fe20000001868 */
[----:B------:R-:W1:Y:S02]  /*65a0*/  LDSM.16.MT88.4 R152, [R213+0x2100] ;  /* 0x00210000d598783b */ /* 0x000e640000004200 */
[----:B------:R4:W-:Y:S01]  /*65b0*/  MUFU.EX2 R206, R25 ;  /* 0x0000001900ce7308 */ /* 0x0009e20000000800 */
[----:B------:R-:W-:Y:S02]  /*65c0*/  FFMA.FTZ R3, R63, c[0x0][0x2d0], -R3 ;  /* 0x0000b4003f037a23 */ /* 0x000fe40000010803 */
[C---:B--2---:R-:W-:Y:S02]  /*65d0*/  FMUL.FTZ R24, R134.reuse, R164 ;  /* 0x000000a486187220 */ /* 0x044fe40000410000 */
[-C--:B-----5:R-:W-:Y:S05]  /*65e0*/  HMMA.16816.F32 R108, R144, R148.reuse, R108 ;  /* 0x00000094906c723c */ /* 0x0a0fea000000186c */
[----:B------:R2:W-:Y:S03]  /*65f0*/  MUFU.EX2 R176, R26 ;  /* 0x0000001a00b07308 */ /* 0x0005e60000000800 */
[C---:B------:R-:W-:Y:S07]  /*6600*/  HMMA.16816.F32 R112, R140.reuse, R148, R112 ;  /* 0x000000948c70723c */ /* 0x040fee0000001870 */
[----:B------:R-:W5:Y:S01]  /*6610*/  MUFU.EX2 R191, R53 ;  /* 0x0000003500bf7308 */ /* 0x000f620000000800 */
[-C--:B------:R-:W-:Y:S04]  /*6620*/  HMMA.16816.F32 R116, R140, R150.reuse, R116 ;  /* 0x000000968c74723c */ /* 0x080fe80000001874 */
[C---:B----4-:R-:W-:Y:S04]  /*6630*/  FMUL.FTZ R25, R134.reuse, R165 ;  /* 0x000000a586197220 */ /* 0x050fe80000410000 */
[C---:B------:R-:W-:Y:S01]  /*6640*/  HMMA.16816.F32 R120, R144.reuse, R150, R120 ;  /* 0x000000969078723c */ /* 0x040fe20000001878 */
[----:B------:R-:W4:Y:S01]  /*6650*/  LDSM.16.MT88.4 R148, [R212+0x500] ;  /* 0x00050000d494783b */ /* 0x000f220000004200 */
[----:B------:R3:W-:Y:S02]  /*6660*/  MUFU.EX2 R204, R29 ;  /* 0x0000001d00cc7308 */ /* 0x0007e40000000800 */
[----:B--2---:R-:W-:Y:S05]  /*6670*/  FMUL.FTZ R26, R133, R166 ;  /* 0x000000a6851a7220 */ /* 0x004fea0000410000 */
[----:B------:R-:W2:Y:S02]  /*6680*/  LDL.LU R166, [R1] ;  /* 0x0000000001a67983 */ /* 0x000ea40000300800 */
[-C--:B-1----:R-:W-:Y:S01]  /*6690*/  HMMA.16816.F32 R24, R144, R152.reuse, R24 ;  /* 0x000000989018723c */ /* 0x082fe20000001818 */
[----:B------:R1:W-:Y:S07]  /*66a0*/  MUFU.EX2 R165, R28 ;  /* 0x0000001c00a57308 */ /* 0x0003ee0000000800 */
[C---:B------:R-:W-:Y:S03]  /*66b0*/  HMMA.16816.F32 R124, R140.reuse, R152, R124 ;  /* 0x000000988c7c723c */ /* 0x040fe6000000187c */
[----:B------:R4:W-:Y:S01]  /*66c0*/  MUFU.EX2 R164, R30 ;  /* 0x0000001e00a47308 */ /* 0x0009e20000000800 */
[----:B---3--:R-:W-:Y:S04]  /*66d0*/  FMUL.FTZ R29, R134, R169 ;  /* 0x000000a9861d7220 */ /* 0x008fe80000410000 */
[-C--:B------:R-:W-:Y:S05]  /*66e0*/  HMMA.16816.F32 R128, R140, R154.reuse, R128 ;  /* 0x0000009a8c80723c */ /* 0x080fea0000001880 */
[----:B------:R3:W-:Y:S02]  /*66f0*/  MUFU.EX2 R175, R31 ;  /* 0x0000001f00af7308 */ /* 0x0007e40000000800 */
[----:B------:R-:W-:Y:S01]  /*6700*/  F2FP.PACK_AB R140, R236, R237 ;  /* 0x000000edec8c723e */ /* 0x000fe200000000ff */
[----:B-1----:R-:W-:Y:S01]  /*6710*/  FMUL.FTZ R28, R134, R168 ;  /* 0x000000a8861c7220 */ /* 0x002fe20000410000 */
[----:B------:R-:W-:Y:S03]  /*6720*/  F2FP.PACK_AB R142, R234, R235 ;  /* 0x000000ebea8e723e */ /* 0x000fe600000000ff */
[----:B------:R-:W-:Y:S01]  /*6730*/  FFMA.FTZ R134, R134, R250, R246 ;  /* 0x000000fa86867223 */ /* 0x000fe200000100f6 */
[----:B------:R-:W-:Y:S02]  /*6740*/  F2FP.PACK_AB R141, R210, R211 ;  /* 0x000000d3d28d723e */ /* 0x000fe400000000ff */
[----:B------:R-:W1:Y:S01]  /*6750*/  MUFU.EX2 R208, R138 ;  /* 0x0000008a00d07308 */ /* 0x000e620000000800 */
[----:B-----5:R-:W-:Y:S01]  /*6760*/  F2FP.PACK_AB R168, R191, R190 ;  /* 0x000000bebfa8723e */ /* 0x020fe200000000ff */
[C---:B----4-:R-:W-:Y:S08]  /*6770*/  FMUL.FTZ R30, R133.reuse, R170 ;  /* 0x000000aa851e7220 */ /* 0x050ff00000410000 */
[----:B------:R4:W-:Y:S01]  /*6780*/  MUFU.EX2 R138, R47 ;  /* 0x0000002f008a7308 */ /* 0x0009e20000000800 */
[C---:B---3--:R-:W-:Y:S02]  /*6790*/  FMUL.FTZ R31, R133.reuse, R171 ;  /* 0x000000ab851f7220 */ /* 0x048fe40000410000 */
[----:B------:R-:W-:Y:S07]  /*67a0*/  FFMA.FTZ R133, R133, R251, R242 ;  /* 0x000000fb85857223 */ /* 0x000fee00000100f2 */
[----:B------:R-:W-:Y:S01]  /*67b0*/  MUFU.EX2 R187, R54 ;  /* 0x0000003600bb7308 */ /* 0x000fe20000000800 */
[----:B------:R-:W-:Y:S01]  /*67c0*/  HMMA.16816.F32 R28, R144, R154, R28 ;  /* 0x0000009a901c723c */ /* 0x000fe2000000181c */
[----:B------:R-:W3:Y:S03]  /*67d0*/  LDSM.16.MT88.4 R152, [R212+0x1500] ;  /* 0x00150000d498783b */ /* 0x000ee60000004200 */
[----:B-1----:R-:W-:Y:S03]  /*67e0*/  F2FP.PACK_AB R143, R208, R209 ;  /* 0x000000d1d08f723e */ /* 0x002fe600000000ff */
[----:B------:R-:W-:Y:S02]  /*67f0*/  F2FP.PACK_AB R144, R206, R207 ;  /* 0x000000cfce90723e */ /* 0x000fe400000000ff */
[----:B------:R1:W5:Y:S02]  /*6800*/  MUFU.EX2 R180, R55 ;  /* 0x0000003700b47308 */ /* 0x0003640000000800 */
[-C--:B------:R-:W-:Y:S01]  /*6810*/  HMMA.16816.F32 R4, R140, R148.reuse, R4 ;  /* 0x000000948c04723c */ /* 0x080fe20000001804 */
[----:B----4-:R-:W-:Y:S04]  /*6820*/  LDSM.16.MT88.4 R44, [R213+0x900] ;  /* 0x00090000d52c783b */ /* 0x010fe80000004200 */
[----:B------:R-:W-:Y:S02]  /*6830*/  F2FP.PACK_AB R146, R204, R205 ;  /* 0x000000cdcc92723e */ /* 0x000fe400000000ff */
[----:B------:R-:W-:Y:S01]  /*6840*/  F2FP.PACK_AB R145, R165, R176 ;  /* 0x000000b0a591723e */ /* 0x000fe200000000ff */
[----:B------:R-:W-:Y:S01]  /*6850*/  MUFU.EX2 R177, R56 ;  /* 0x0000003800b17308 */ /* 0x000fe20000000800 */
[----:B------:R-:W-:Y:S07]  /*6860*/  F2FP.PACK_AB R147, R175, R164 ;  /* 0x000000a4af93723e */ /* 0x000fee00000000ff */
[C---:B------:R-:W-:Y:S02]  /*6870*/  HMMA.16816.F32 R8, R144.reuse, R148, R8 ;  /* 0x000000949008723c */ /* 0x040fe40000001808 */
[----:B------:R-:W-:Y:S01]  /*6880*/  MUFU.EX2 R194, R40 ;  /* 0x0000002800c27308 */ /* 0x000fe20000000800 */
[----:B-1----:R-:W-:Y:S01]  /*6890*/  LDSM.16.MT88.4 R52, [R213+0x2900] ;  /* 0x00290000d534783b */ /* 0x002fe20000004200 */
[----:B-----5:R-:W-:Y:S04]  /*68a0*/  F2FP.PACK_AB R169, R180, R187 ;  /* 0x000000bbb4a9723e */ /* 0x020fe800000000ff */
[-C--:B------:R-:W-:Y:S04]  /*68b0*/  HMMA.16816.F32 R12, R144, R150.reuse, R12 ;  /* 0x00000096900c723c */ /* 0x080fe8000000180c */
[----:B------:R-:W1:Y:S04]  /*68c0*/  MUFU.EX2 R195, R41 ;  /* 0x0000002900c37308 */ /* 0x000e680000000800 */
[C---:B------:R-:W-:Y:S01]  /*68d0*/  HMMA.16816.F32 R16, R140.reuse, R150, R16 ;  /* 0x000000968c10723c */ /* 0x040fe20000001810 */
[----:B------:R-:W4:Y:S05]  /*68e0*/  LDSM.16.MT88.4 R148, [R213+0x1500] ;  /* 0x00150000d594783b */ /* 0x000f2a0000004200 */
[----:B------:R5:W-:Y:S02]  /*68f0*/  MUFU.EX2 R173, R42 ;  /* 0x0000002a00ad7308 */ /* 0x000be40000000800 */
[-C--:B------:R-:W-:Y:S08]  /*6900*/  HMMA.16816.F32 R68, R140, R156.reuse, R68 ;  /* 0x0000009c8c44723c */ /* 0x080ff00000001844 */
[C---:B------:R-:W-:Y:S01]  /*6910*/  HMMA.16816.F32 R72, R144.reuse, R156, R72 ;  /* 0x0000009c9048723c */ /* 0x040fe20000001848 */
[----:B------:R-:W4:Y:S03]  /*6920*/  MUFU.EX2 R174, R43 ;  /* 0x0000002b00ae7308 */ /* 0x000f260000000800 */
[----:B-1----:R-:W-:Y:S04]  /*6930*/  F2FP.PACK_AB R40, R195, R194 ;  /* 0x000000c2c328723e */ /* 0x002fe800000000ff */
[-C--:B------:R-:W-:Y:S03]  /*6940*/  HMMA.16816.F32 R76, R144, R158.reuse, R76 ;  /* 0x0000009e904c723c */ /* 0x080fe6000000184c */
[----:B------:R-:W-:Y:S01]  /*6950*/  MUFU.EX2 R189, R64 ;  /* 0x0000004000bd7308 */ /* 0x000fe20000000800 */
[----:B-----5:R-:W-:Y:S04]  /*6960*/  F2FP.PACK_AB R42, R193, R192 ;  /* 0x000000c0c12a723e */ /* 0x020fe800000000ff */
[C---:B------:R-:W-:Y:S01]  /*6970*/  HMMA.16816.F32 R80, R140.reuse, R158, R80 ;  /* 0x0000009e8c50723c */ /* 0x040fe20000001850 */
[----:B------:R-:W1:Y:S04]  /*6980*/  LDSM.16.MT88.4 R156, [R212+0x2500] ;  /* 0x00250000d49c783b */ /* 0x000e680000004200 */
[----:B------:R-:W-:Y:S03]  /*6990*/  MUFU.EX2 R64, R58 ;  /* 0x0000003a00407308 */ /* 0x000fe60000000800 */
[-C--:B---3--:R-:W-:Y:S04]  /*69a0*/  HMMA.16816.F32 R84, R140, R152.reuse, R84 ;  /* 0x000000988c54723c */ /* 0x088fe80000001854 */
[----:B----4-:R-:W-:Y:S02]  /*69b0*/  F2FP.PACK_AB R41, R174, R173 ;  /* 0x000000adae29723e */ /* 0x010fe400000000ff */
[----:B------:R-:W-:Y:S01]  /*69c0*/  F2FP.PACK_AB R43, R138, R172 ;  /* 0x000000ac8a2b723e */ /* 0x000fe200000000ff */
[----:B------:R-:W-:Y:S01]  /*69d0*/  MUFU.EX2 R178, R67 ;  /* 0x0000004300b27308 */ /* 0x000fe20000000800 */
[C---:B------:R-:W-:Y:S08]  /*69e0*/  HMMA.16816.F32 R88, R144.reuse, R152, R88 ;  /* 0x000000989058723c */ /* 0x040ff00000001858 */
[-C--:B------:R-:W-:Y:S01]  /*69f0*/  HMMA.16816.F32 R92, R144, R154.reuse, R92 ;  /* 0x0000009a905c723c */ /* 0x080fe2000000185c */
[----:B------:R-:W-:Y:S07]  /*6a00*/  MUFU.EX2 R67, R57 ;  /* 0x0000003900437308 */ /* 0x000fee0000000800 */
[C---:B------:R-:W-:Y:S01]  /*6a10*/  HMMA.16816.F32 R96, R140.reuse, R154, R96 ;  /* 0x0000009a8c60723c */ /* 0x040fe20000001860 */
[----:B------:R-:W-:Y:S02]  /*6a20*/  LDSM.16.MT88.4 R152, [R212+0xd00] ;  /* 0x000d0000d498783b */ /* 0x000fe40000004200 */
[----:B------:R-:W3:Y:S05]  /*6a30*/  MUFU.EX2 R188, R65 ;  /* 0x0000004100bc7308 */ /* 0x000eea0000000800 */
[-C--:B------:R-:W-:Y:S05]  /*6a40*/  HMMA.16816.F32 R20, R140, R148.reuse, R20 ;  /* 0x000000948c14723c */ /* 0x080fea0000001814 */
[----:B------:R-:W-:Y:S03]  /*6a50*/  MUFU.EX2 R65, R61 ;  /* 0x0000003d00417308 */ /* 0x000fe60000000800 */
[C---:B------:R-:W-:Y:S07]  /*6a60*/  HMMA.16816.F32 R100, R144.reuse, R148, R100 ;  /* 0x000000949064723c */ /* 0x040fee0000001864 */
[----:B------:R4:W-:Y:S01]  /*6a70*/  MUFU.EX2 R61, R59 ;  /* 0x0000003b003d7308 */ /* 0x0009e20000000800 */
[-C--:B------:R-:W-:Y:S04]  /*6a80*/  HMMA.16816.F32 R32, R144, R150.reuse, R32 ;  /* 0x000000969020723c */ /* 0x080fe80000001820 */
[----:B---3--:R-:W-:Y:S04]  /*6a90*/  F2FP.PACK_AB R170, R188, R189 ;  /* 0x000000bdbcaa723e */ /* 0x008fe800000000ff */
[C---:B------:R-:W-:Y:S01]  /*6aa0*/  HMMA.16816.F32 R104, R140.reuse, R150, R104 ;  /* 0x000000968c68723c */ /* 0x040fe20000001868 */
[----:B------:R-:W3:Y:S07]  /*6ab0*/  MUFU.EX2 R179, R66 ;  /* 0x0000004200b37308 */ /* 0x000eee0000000800 */
[-C--:B-1----:R-:W-:Y:S03]  /*6ac0*/  HMMA.16816.F32 R108, R140, R156.reuse, R108 ;  /* 0x0000009c8c6c723c */ /* 0x082fe6000000186c */
[----:B------:R-:W1:Y:S01]  /*6ad0*/  MUFU.EX2 R66, R60 ;  /* 0x0000003c00427308 */ /* 0x000e620000000800 */
[----:B----4-:R-:W-:Y:S04]  /*6ae0*/  LDSM.16.MT88.4 R56, [R213+0x1d00] ;  /* 0x001d0000d538783b */ /* 0x010fe80000004200 */
[C---:B------:R-:W-:Y:S05]  /*6af0*/  HMMA.16816.F32 R112, R144.reuse, R156, R112 ;  /* 0x0000009c9070723c */ /* 0x040fea0000001870 */
[----:B------:R4:W-:Y:S03]  /*6b00*/  MUFU.EX2 R60, R3 ;  /* 0x00000003003c7308 */ /* 0x0009e60000000800 */
[-C--:B------:R-:W-:Y:S04]  /*6b10*/  HMMA.16816.F32 R116, R144, R158.reuse, R116 ;  /* 0x0000009e9074723c */ /* 0x080fe80000001874 */
[----:B---3--:R-:W-:Y:S03]  /*6b20*/  F2FP.PACK_AB R171, R178, R179 ;  /* 0x000000b3b2ab723e */ /* 0x008fe600000000ff */
[----:B------:R-:W3:Y:S01]  /*6b30*/  MUFU.EX2 R62, R62 ;  /* 0x0000003e003e7308 */ /* 0x000ee20000000800 */
[C---:B------:R-:W-:Y:S08]  /*6b40*/  HMMA.16816.F32 R120, R140.reuse, R158, R120 ;  /* 0x0000009e8c78723c */ /* 0x040ff00000001878 */
[-C--:B------:R-:W-:Y:S08]  /*6b50*/  HMMA.16816.F32 R24, R140, R36.reuse, R24 ;  /* 0x000000248c18723c */ /* 0x080ff00000001818 */
[C---:B------:R-:W-:Y:S07]  /*6b60*/  HMMA.16816.F32 R124, R144.reuse, R36, R124 ;  /* 0x00000024907c723c */ /* 0x040fee000000187c */
[----:B------:R-:W-:Y:S01]  /*6b70*/  F2FP.PACK_AB R36, R202, R203 ;  /* 0x000000cbca24723e */ /* 0x000fe200000000ff */
[-C--:B------:R-:W-:Y:S04]  /*6b80*/  HMMA.16816.F32 R128, R144, R38.reuse, R128 ;  /* 0x000000269080723c */ /* 0x080fe80000001880 */
[----:B------:R-:W-:Y:S04]  /*6b90*/  F2FP.PACK_AB R37, R197, R199 ;  /* 0x000000c7c525723e */ /* 0x000fe800000000ff */
[----:B------:R-:W-:Y:S01]  /*6ba0*/  HMMA.16816.F32 R28, R140, R38, R28 ;  /* 0x000000268c1c723c */ /* 0x000fe2000000181c */
[----:B------:R-:W5:Y:S06]  /*6bb0*/  LDSM.16.MT88.4 R140, [R212+0x1900] ;  /* 0x00190000d48c783b */ /* 0x000f6c0000004200 */
[----:B------:R-:W-:Y:S02]  /*6bc0*/  F2FP.PACK_AB R38, R200, R201 ;  /* 0x000000c9c826723e */ /* 0x000fe400000000ff */
[----:B------:R-:W-:Y:S07]  /*6bd0*/  F2FP.PACK_AB R39, R198, R196 ;  /* 0x000000c4c627723e */ /* 0x000fee00000000ff */
[-C--:B------:R-:W-:Y:S08]  /*6be0*/  HMMA.16816.F32 R4, R36, R48.reuse, R4 ;  /* 0x000000302404723c */ /* 0x080ff00000001804 */
[C---:B------:R-:W-:Y:S08]  /*6bf0*/  HMMA.16816.F32 R8, R40.reuse, R48, R8 ;  /* 0x000000302808723c */ /* 0x040ff00000001808 */
[-C--:B------:R-:W-:Y:S08]  /*6c00*/  HMMA.16816.F32 R12, R40, R50.reuse, R12 ;  /* 0x00000032280c723c */ /* 0x080ff0000000180c */
[C---:B------:R-:W-:Y:S01]  /*6c10*/  HMMA.16816.F32 R16, R36.reuse, R50, R16 ;  /* 0x000000322410723c */ /* 0x040fe20000001810 */
[----:B------:R-:W1:Y:S03]  /*6c20*/  LDSM.16.MT88.4 R48, [R213+0x1900] ;  /* 0x00190000d530783b */ /* 0x000e660000004200 */
[----:B--2---:R-:W-:Y:S04]  /*6c30*/  FFMA.FTZ R0, R0, R166, R184 ;  /* 0x000000a600007223 */ /* 0x004fe800000100b8 */
[-C--:B------:R-:W-:Y:S04]  /*6c40*/  HMMA.16816.F32 R68, R36, R44.reuse, R68 ;  /* 0x0000002c2444723c */ /* 0x080fe80000001844 */
[----:B------:R-:W-:Y:S04]  /*6c50*/  FADD.FTZ R0, R183, R0 ;  /* 0x00000000b7007221 */ /* 0x000fe80000010000 */
[C---:B------:R-:W-:Y:S04]  /*6c60*/  HMMA.16816.F32 R72, R40.reuse, R44, R72 ;  /* 0x0000002c2848723c */ /* 0x040fe80000001848 */
[----:B----4-:R-:W-:Y:S04]  /*6c70*/  FADD.FTZ R3, R185, R0 ;  /* 0x00000000b9037221 */ /* 0x010fe80000010000 */
[-C--:B------:R-:W-:Y:S08]  /*6c80*/  HMMA.16816.F32 R76, R40, R46.reuse, R76 ;  /* 0x0000002e284c723c */ /* 0x080ff0000000184c */
[C---:B------:R-:W-:Y:S01]  /*6c90*/  HMMA.16816.F32 R80, R36.reuse, R46, R80 ;  /* 0x0000002e2450723c */ /* 0x040fe20000001850 */
[----:B------:R-:W2:Y:S07]  /*6ca0*/  LDSM.16.MT88.4 R44, [R212+0x2900] ;  /* 0x00290000d42c783b */ /* 0x000eae0000004200 */
[-C--:B-----5:R-:W-:Y:S08]  /*6cb0*/  HMMA.16816.F32 R84, R36, R140.reuse, R84 ;  /* 0x0000008c2454723c */ /* 0x0a0ff00000001854 */
[C---:B------:R-:W-:Y:S08]  /*6cc0*/  HMMA.16816.F32 R88, R40.reuse, R140, R88 ;  /* 0x0000008c2858723c */ /* 0x040ff00000001858 */
[-C--:B------:R-:W-:Y:S08]  /*6cd0*/  HMMA.16816.F32 R92, R40, R142.reuse, R92 ;  /* 0x0000008e285c723c */ /* 0x080ff0000000185c */
[C---:B------:R-:W-:Y:S08]  /*6ce0*/  HMMA.16816.F32 R96, R36.reuse, R142, R96 ;  /* 0x0000008e2460723c */ /* 0x040ff00000001860 */
[-C--:B-1----:R-:W-:Y:S08]  /*6cf0*/  HMMA.16816.F32 R20, R36, R48.reuse, R20 ;  /* 0x000000302414723c */ /* 0x082ff00000001814 */
[C---:B------:R-:W-:Y:S08]  /*6d00*/  HMMA.16816.F32 R100, R40.reuse, R48, R100 ;  /* 0x000000302864723c */ /* 0x040ff00000001864 */
[-C--:B------:R-:W-:Y:S08]  /*6d10*/  HMMA.16816.F32 R32, R40, R50.reuse, R32 ;  /* 0x000000322820723c */ /* 0x080ff00000001820 */
[C---:B------:R-:W-:Y:S01]  /*6d20*/  HMMA.16816.F32 R104, R36.reuse, R50, R104 ;  /* 0x000000322468723c */ /* 0x040fe20000001868 */
[----:B------:R-:W-:Y:S07]  /*6d30*/  LDSM.16.MT88.4 R48, [R212+0x1d00] ;  /* 0x001d0000d430783b */ /* 0x000fee0000004200 */
[-C--:B--2---:R-:W-:Y:S08]  /*6d40*/  HMMA.16816.F32 R108, R36, R44.reuse, R108 ;  /* 0x0000002c246c723c */ /* 0x084ff0000000186c */
[C---:B------:R-:W-:Y:S08]  /*6d50*/  HMMA.16816.F32 R112, R40.reuse, R44, R112 ;  /* 0x0000002c2870723c */ /* 0x040ff00000001870 */
[-C--:B------:R-:W-:Y:S08]  /*6d60*/  HMMA.16816.F32 R116, R40, R46.reuse, R116 ;  /* 0x0000002e2874723c */ /* 0x080ff00000001874 */
[C---:B------:R-:W-:Y:S01]  /*6d70*/  HMMA.16816.F32 R120, R36.reuse, R46, R120 ;  /* 0x0000002e2478723c */ /* 0x040fe20000001878 */
[----:B------:R-:W1:Y:S07]  /*6d80*/  LDSM.16.MT88.4 R44, [R213+0xd00] ;  /* 0x000d0000d52c783b */ /* 0x000e6e0000004200 */
[-C--:B------:R-:W-:Y:S08]  /*6d90*/  HMMA.16816.F32 R24, R36, R52.reuse, R24 ;  /* 0x000000342418723c */ /* 0x080ff00000001818 */
[C---:B------:R-:W-:Y:S08]  /*6da0*/  HMMA.16816.F32 R124, R40.reuse, R52, R124 ;  /* 0x00000034287c723c */ /* 0x040ff0000000187c */
[-C--:B------:R-:W-:Y:S01]  /*6db0*/  HMMA.16816.F32 R128, R40, R54.reuse, R128 ;  /* 0x000000362880723c */ /* 0x080fe20000001880 */
[----:B------:R-:W2:Y:S07]  /*6dc0*/  LDSM.16.MT88.4 R40, [R212+0x2d00] ;  /* 0x002d0000d428783b */ /* 0x000eae0000004200 */
[----:B------:R-:W-:Y:S07]  /*6dd0*/  HMMA.16816.F32 R28, R36, R54, R28 ;  /* 0x00000036241c723c */ /* 0x000fee000000181c */
[----:B------:R-:W-:Y:S01]  /*6de0*/  F2FP.PACK_AB R36, R67, R177 ;  /* 0x000000b14324723e */ /* 0x000fe200000000ff */
[-C--:B------:R-:W-:Y:S01]  /*6df0*/  HMMA.16816.F32 R144, R168, R152.reuse, R4 ;  /* 0x00000098a890723c */ /* 0x080fe20000001804 */
[----:B------:R-:W4:Y:S04]  /*6e00*/  LDSM.16.MT88.4 R4, [R213+0x2d00] ;  /* 0x002d0000d504783b */ /* 0x000f280000004200 */
[----:B------:R-:W-:Y:S02]  /*6e10*/  F2FP.PACK_AB R38, R65, R66 ;  /* 0x000000424126723e */ /* 0x000fe400000000ff */
[----:B------:R-:W-:Y:S02]  /*6e20*/  F2FP.PACK_AB R37, R61, R64 ;  /* 0x000000403d25723e */ /* 0x000fe400000000ff */
[----:B---3--:R-:W-:Y:S07]  /*6e30*/  F2FP.PACK_AB R39, R60, R62 ;  /* 0x0000003e3c27723e */ /* 0x008fee00000000ff */
[C---:B------:R-:W-:Y:S07]  /*6e40*/  HMMA.16816.F32 R140, R36.reuse, R152, R8 ;  /* 0x00000098248c723c */ /* 0x040fee0000001808 */
[----:B------:R-:W-:Y:S01]  /*6e50*/  FADD.FTZ R10, R186, R3 ;  /* 0x00000003ba0a7221 */ /* 0x000fe20000010000 */
[-C--:B------:R-:W-:Y:S04]  /*6e60*/  HMMA.16816.F32 R148, R36, R154.reuse, R12 ;  /* 0x0000009a2494723c */ /* 0x080fe8000000180c */
[----:B------:R-:W-:Y:S02]  /*6e70*/  FADD.FTZ R9, R247, R134 ;  /* 0x00000086f7097221 */ /* 0x000fe40000010000 */
[----:B------:R-:W-:Y:S01]  /*6e80*/  FADD.FTZ R8, R240, R132 ;  /* 0x00000084f0087221 */ /* 0x000fe20000010000 */
[----:B------:R-:W-:Y:S01]  /*6e90*/  MOV R132, R135 ;  /* 0x0000008700847202 */ /* 0x000fe20000000f00 */
[C---:B------:R-:W-:Y:S04]  /*6ea0*/  HMMA.16816.F32 R152, R168.reuse, R154, R16 ;  /* 0x0000009aa898723c */ /* 0x040fe80000001810 */
[----:B------:R-:W-:Y:S02]  /*6eb0*/  FADD.FTZ R9, R249, R9 ;  /* 0x00000009f9097221 */ /* 0x000fe40000010000 */
[----:B------:R-:W-:Y:S02]  /*6ec0*/  FADD.FTZ R8, R239, R8 ;  /* 0x00000008ef087221 */ /* 0x000fe40000010000 */
[-C--:B-1----:R-:W-:Y:S04]  /*6ed0*/  HMMA.16816.F32 R68, R168, R44.reuse, R68 ;  /* 0x0000002ca844723c */ /* 0x082fe80000001844 */
[----:B------:R-:W-:Y:S02]  /*6ee0*/  FADD.FTZ R0, R248, R9 ;  /* 0x00000009f8007221 */ /* 0x000fe40000010000 */
[----:B------:R-:W-:Y:S02]  /*6ef0*/  FADD.FTZ R11, R238, R8 ;  /* 0x00000008ee0b7221 */ /* 0x000fe40000010000 */
[C---:B------:R-:W-:Y:S04]  /*6f00*/  HMMA.16816.F32 R72, R36.reuse, R44, R72 ;  /* 0x0000002c2448723c */ /* 0x040fe80000001848 */
[----:B------:R-:W-:Y:S02]  /*6f10*/  FADD.FTZ R9, R237, R0 ;  /* 0x00000000ed097221 */ /* 0x000fe40000010000 */
[----:B------:R-:W-:Y:S02]  /*6f20*/  FADD.FTZ R0, R176, R10 ;  /* 0x0000000ab0007221 */ /* 0x000fe40000010000 */
[-C--:B------:R-:W-:Y:S04]  /*6f30*/  HMMA.16816.F32 R76, R36, R46.reuse, R76 ;  /* 0x0000002e244c723c */ /* 0x080fe8000000184c */
[----:B------:R-:W-:Y:S02]  /*6f40*/  FADD.FTZ R3, R207, R11 ;  /* 0x0000000bcf037221 */ /* 0x000fe40000010000 */
[----:B------:R-:W-:Y:S02]  /*6f50*/  FADD.FTZ R12, R243, R133 ;  /* 0x00000085f30c7221 */ /* 0x000fe40000010000 */
[C---:B------:R-:W-:Y:S04]  /*6f60*/  HMMA.16816.F32 R80, R168.reuse, R46, R80 ;  /* 0x0000002ea850723c */ /* 0x040fe80000001850 */
[----:B------:R-:W-:Y:S02]  /*6f70*/  FADD.FTZ R10, R206, R3 ;  /* 0x00000003ce0a7221 */ /* 0x000fe40000010000 */
[----:B------:R-:W-:Y:S02]  /*6f80*/  FADD.FTZ R12, R245, R12 ;  /* 0x0000000cf50c7221 */ /* 0x000fe40000010000 */
[-C--:B------:R-:W-:Y:S04]  /*6f90*/  HMMA.16816.F32 R84, R168, R48.reuse, R84 ;  /* 0x00000030a854723c */ /* 0x080fe80000001854 */
[----:B------:R-:W-:Y:S04]  /*6fa0*/  FADD.FTZ R12, R244, R12 ;  /* 0x0000000cf40c7221 */ /* 0x000fe80000010000 */
        /* <DEDUP_REMOVED lines=21> */
[-C--:B--2---:R-:W-:Y:S04]  /*7100*/  HMMA.16816.F32 R108, R168, R40.reuse, R108 ;  /* 0x00000028a86c723c */ /* 0x084fe8000000186c */
[----:B------:R-:W-:Y:S02]  /*7110*/  FADD.FTZ R10, R173, R8 ;  /* 0x00000008ad0a7221 */ /* 0x000fe40000010000 */
[----:B------:R-:W-:Y:S02]  /*7120*/  FADD.FTZ R11, R194, R9 ;  /* 0x00000009c20b7221 */ /* 0x000fe40000010000 */
[C---:B------:R-:W-:Y:S04]  /*7130*/  HMMA.16816.F32 R112, R36.reuse, R40, R112 ;  /* 0x000000282470723c */ /* 0x040fe80000001870 */
[----:B------:R-:W-:Y:S02]  /*7140*/  FADD.FTZ R9, R202, R3 ;  /* 0x00000003ca097221 */ /* 0x000fe40000010000 */
[----:B------:R-:W-:Y:S02]  /*7150*/  FADD.FTZ R8, R197, R0 ;  /* 0x00000000c5087221 */ /* 0x000fe40000010000 */
[----:B------:R-:W-:Y:S01]  /*7160*/  FADD.FTZ R3, R174, R10 ;  /* 0x0000000aae037221 */ /* 0x000fe20000010000 */
[-C--:B------:R-:W-:Y:S03]  /*7170*/  HMMA.16816.F32 R116, R36, R42.reuse, R116 ;  /* 0x0000002a2474723c */ /* 0x080fe60000001874 */
[----:B------:R-:W-:Y:S02]  /*7180*/  FADD.FTZ R0, R201, R9 ;  /* 0x00000009c9007221 */ /* 0x000fe40000010000 */
[----:B------:R-:W-:Y:S02]  /*7190*/  FADD.FTZ R10, R196, R8 ;  /* 0x00000008c40a7221 */ /* 0x000fe40000010000 */
[----:B------:R-:W-:Y:S01]  /*71a0*/  FADD.FTZ R9, R200, R0 ;  /* 0x00000000c8097221 */ /* 0x000fe20000010000 */
[C---:B------:R-:W-:Y:S04]  /*71b0*/  HMMA.16816.F32 R120, R168.reuse, R42, R120 ;  /* 0x0000002aa878723c */ /* 0x040fe80000001878 */
[----:B------:R-:W-:Y:S04]  /*71c0*/  FADD.FTZ R9, R190, R9 ;  /* 0x00000009be097221 */ /* 0x000fe80000010000 */
[-C--:B----4-:R-:W-:Y:S08]  /*71d0*/  HMMA.16816.F32 R164, R168, R4.reuse, R24 ;  /* 0x00000004a8a4723c */ /* 0x090ff00000001818 */
[C---:B------:R-:W-:Y:S07]  /*71e0*/  HMMA.16816.F32 R124, R36.reuse, R4, R124 ;  /* 0x00000004247c723c */ /* 0x040fee000000187c */
[----:B------:R-:W-:Y:S01]  /*71f0*/  FADD.FTZ R4, R195, R11 ;  /* 0x0000000bc3047221 */ /* 0x000fe20000010000 */
[-C--:B------:R-:W-:Y:S04]  /*7200*/  HMMA.16816.F32 R128, R36, R6.reuse, R128 ;  /* 0x000000062480723c */ /* 0x080fe80000001880 */
[----:B------:R-:W-:Y:S02]  /*7210*/  FADD.FTZ R5, R172, R3 ;  /* 0x00000003ac057221 */ /* 0x000fe40000010000 */
[----:B------:R-:W-:Y:S02]  /*7220*/  FADD.FTZ R8, R192, R4 ;  /* 0x00000004c0087221 */ /* 0x000fe40000010000 */
[----:B------:R-:W-:Y:S01]  /*7230*/  FADD.FTZ R4, R198, R10 ;  /* 0x0000000ac6047221 */ /* 0x000fe20000010000 */
[----:B------:R-:W-:Y:S04]  /*7240*/  HMMA.16816.F32 R168, R168, R6, R28 ;  /* 0x00000006a8a8723c */ /* 0x000fe8000000181c */
[----:B------:R-:W-:Y:S01]  /*7250*/  FADD.FTZ R0, R138, R5 ;  /* 0x000000058a007221 */ /* 0x000fe20000010000 */
[----:B------:R-:W-:Y:S01]  /*7260*/  MOV R138, R2 ;  /* 0x00000002008a7202 */ /* 0x000fe20000000f00 */
[----:B------:R-:W-:Y:S02]  /*7270*/  FADD.FTZ R3, R193, R8 ;  /* 0x00000008c1037221 */ /* 0x000fe40000010000 */
[----:B------:R-:W-:Y:S04]  /*7280*/  FADD.FTZ R8, R187, R4 ;  /* 0x00000004bb087221 */ /* 0x000fe80000010000 */
[----:B------:R-:W-:Y:S02]  /*7290*/  FADD.FTZ R4, R64, R0 ;  /* 0x0000000040047221 */ /* 0x000fe40000010000 */
[----:B------:R-:W-:Y:S02]  /*72a0*/  FADD.FTZ R0, R180, R8 ;  /* 0x00000008b4007221 */ /* 0x000fe40000010000 */
[----:B------:R-:W-:Y:S02]  /*72b0*/  FADD.FTZ R7, R61, R4 ;  /* 0x000000043d077221 */ /* 0x000fe40000010000 */
[----:B------:R-:W-:Y:S02]  /*72c0*/  FADD.FTZ R4, R179, R0 ;  /* 0x00000000b3047221 */ /* 0x000fe40000010000 */
[----:B------:R-:W-:Y:S02]  /*72d0*/  FADD.FTZ R0, R62, R7 ;  /* 0x000000073e007221 */ /* 0x000fe40000010000 */
[----:B------:R-:W-:Y:S02]  /*72e0*/  FADD.FTZ R5, R177, R3 ;  /* 0x00000003b1057221 */ /* 0x000fe40000010000 */
[----:B------:R-:W-:Y:S02]  /*72f0*/  FADD.FTZ R0, R60, R0 ;  /* 0x000000003c007221 */ /* 0x000fe40000010000 */
[----:B------:R-:W-:Y:S02]  /*7300*/  FADD.FTZ R3, R191, R9 ;  /* 0x00000009bf037221 */ /* 0x000fe40000010000 */
[----:B------:R-:W-:Y:S01]  /*7310*/  FADD.FTZ R5, R67, R5 ;  /* 0x0000000543057221 */ /* 0x000fe20000010000 */
[----:B------:R1:W-:Y:S01]  /*7320*/  STL [R1], R0 ;  /* 0x0000000001007387 */ /* 0x0003e20000100800 */
[----:B------:R-:W-:Y:S02]  /*7330*/  FADD.FTZ R6, R189, R3 ;  /* 0x00000003bd067221 */ /* 0x000fe40000010000 */
[----:B------:R-:W-:Y:S02]  /*7340*/  FADD.FTZ R3, R66, R5 ;  /* 0x0000000542037221 */ /* 0x000fe40000010000 */
[----:B------:R-:W-:Y:S02]  /*7350*/  FADD.FTZ R250, R188, R6 ;  /* 0x00000006bcfa7221 */ /* 0x000fe40000010000 */
[----:B------:R-:W-:Y:S02]  /*7360*/  FADD.FTZ R251, R178, R4 ;  /* 0x00000004b2fb7221 */ /* 0x000fe40000010000 */
[----:B------:R-:W-:Y:S01]  /*7370*/  FADD.FTZ R252, R65, R3 ;  /* 0x0000000341fc7221 */ /* 0x000fe20000010000 */
[----:B------:R-:W-:Y:S02]  /*7380*/  MOV R3, R136 ;  /* 0x0000008800037202 */ /* 0x000fe40000000f00 */
[----:B-1----:R-:W-:Y:S01]  /*7390*/  MOV R0, R137 ;  /* 0x0000008900007202 */ /* 0x002fe20000000f00 */
[----:B------:R-:W-:-:S05]  /*73a0*/  @P0 BRA `(.L_x_2) ;  /* 0xffffd06000000947 */ /* 0x000fca000383ffff */
.L_x_1:
[----:B-1----:R-:W2:Y:S04]  /*73b0*/  LDL.LU R4, [R1] ;  /* 0x0000000001047983 */ /* 0x002ea80000300800 */
[----:B------:R-:W3:Y:S01]  /*73c0*/  LDL.LU R22, [R1+0x28] ;  /* 0x0000280001167983 */ /* 0x000ee20000300800 */
[----:B------:R-:W-:-:S03]  /*73d0*/  MOV R66, c[0x0][0x4e8] ;  /* 0x00013a0000427a02 */ /* 0x000fc60000000f00 */
[----:B------:R-:W4:Y:S01]  /*73e0*/  LDL.LU R67, [R1+0x2c] ;  /* 0x00002c0001437983 */ /* 0x000f220000300800 */
[----:B------:R-:W-:-:S03]  /*73f0*/  ISETP.NE.AND P0, PT, R66, 0x1, PT ;  /* 0x000000014200780c */ /* 0x000fc60003f05270 */
[----:B------:R-:W1:Y:S04]  /*7400*/  SHFL.BFLY PT, R9, R251, 0x2, 0x1f ;  /* 0x0c401f00fb097f89 */ /* 0x000e6800000e0000 */
[----:B------:R-:W5:Y:S04]  /*7410*/  SHFL.BFLY PT, R11, R250, 0x2, 0x1f ;  /* 0x0c401f00fa0b7f89 */ /* 0x000f6800000e0000 */
[----:B------:R-:W5:Y:S04]  /*7420*/  SHFL.BFLY PT, R7, R252, 0x2, 0x1f ;  /* 0x0c401f00fc077f89 */ /* 0x000f6800000e0000 */
[----:B------:R-:W5:Y:S04]  /*7430*/  S2R R10, SR_CTAID.Y ;  /* 0x00000000000a7919 */ /* 0x000f680000002600 */
[----:B------:R-:W5:Y:S01]  /*7440*/  S2R R8, SR_TID.X ;  /* 0x0000000000087919 */ /* 0x000f620000002100 */
[----:B-1----:R-:W-:-:S02]  /*7450*/  FADD.FTZ R9, R9, R251 ;  /* 0x000000fb09097221 */ /* 0x002fc40000010000 */
[----:B-----5:R-:W-:-:S03]  /*7460*/  FADD.FTZ R11, R11, R250 ;  /* 0x000000fa0b0b7221 */ /* 0x020fc60000010000 */
[----:B------:R-:W1:Y:S01]  /*7470*/  SHFL.BFLY PT, R3, R9, 0x1, 0x1f ;  /* 0x0c201f0009037f89 */ /* 0x000e6200000e0000 */
[----:B------:R-:W-:-:S03]  /*7480*/  FADD.FTZ R7, R7, R252 ;  /* 0x000000fc07077221 */ /* 0x000fc60000010000 */
[----:B------:R-:W5:Y:S01]  /*7490*/  SHFL.BFLY PT, R0, R11, 0x1, 0x1f ;  /* 0x0c201f000b007f89 */ /* 0x000f6200000e0000 */
[----:B------:R-:W-:-:S04]  /*74a0*/  IMAD.WIDE.U32 R18, R10, c[0x0][0x490], RZ ;  /* 0x000124000a127a25 */ /* 0x000fc800078e00ff */
[----:B------:R-:W-:Y:S01]  /*74b0*/  IMAD.WIDE.U32 R20, R10, c[0x0][0x3e8], RZ ;  /* 0x0000fa000a147a25 */ /* 0x000fe200078e00ff */
[----:B------:R-:W-:-:S04]  /*74c0*/  SHF.R.S32.HI R65, RZ, 0x1f, R8 ;  /* 0x0000001fff417819 */ /* 0x000fc80000011408 */
[CC--:B------:R-:W-:Y:S02]  /*74d0*/  LEA.HI R31, R65.reuse, R8.reuse, RZ, 0x2 ;  /* 0x00000008411f7211 */ /* 0x0c0fe400078f10ff */
[-C--:B------:R-:W-:Y:S02]  /*74e0*/  LEA.HI R65, R65, R8.reuse, RZ, 0x5 ;  /* 0x0000000841417211 */ /* 0x080fe400078f28ff */
[----:B------:R-:W-:Y:S02]  /*74f0*/  MOV R62, 0xff800000 ;  /* 0xff800000003e7802 */ /* 0x000fe40000000f00 */
[----:B------:R-:W-:Y:S01]  /*7500*/  LOP3.LUT R15, R31, 0xfffffffc, RZ, 0xc0, !PT ;  /* 0xfffffffc1f0f7812 */ /* 0x000fe200078ec0ff */
[----:B-1----:R-:W-:Y:S01]  /*7510*/  FADD.FTZ R9, R9, R3 ;  /* 0x0000000309097221 */ /* 0x002fe20000010000 */
[----:B------:R-:W-:Y:S02]  /*7520*/  SHF.R.S32.HI R3, RZ, 0x1f, R10 ;  /* 0x0000001fff037819 */ /* 0x000fe4000001140a */
[----:B------:R-:W-:Y:S01]  /*7530*/  IADD3 R15, -R15, R8, RZ ;  /* 0x000000080f0f7210 */ /* 0x000fe20007ffe1ff */
[----:B-----5:R-:W-:Y:S01]  /*7540*/  FADD.FTZ R11, R11, R0 ;  /* 0x000000000b0b7221 */ /* 0x020fe20000010000 */
[----:B------:R-:W-:Y:S01]  /*7550*/  FSETP.NE.FTZ.AND P4, PT, R9, RZ, PT ;  /* 0x000000ff0900720b */ /* 0x000fe20003f95000 */
[C---:B------:R-:W-:Y:S01]  /*7560*/  IMAD R16, R3.reuse, c[0x0][0x490], RZ ;  /* 0x0001240003107a24 */ /* 0x040fe200078e02ff */
[----:B------:R-:W-:Y:S01]  /*7570*/  MOV R0, RZ ;  /* 0x000000ff00007202 */ /* 0x000fe20000000f00 */
[----:B------:R-:W-:Y:S01]  /*7580*/  IMAD R12, R3, c[0x0][0x3e8], RZ ;  /* 0x0000fa00030c7a24 */ /* 0x000fe200078e02ff */
[----:B------:R-:W-:Y:S01]  /*7590*/  FSETP.NE.FTZ.AND P5, PT, R11, RZ, PT ;  /* 0x000000ff0b00720b */ /* 0x000fe20003fb5000 */
[----:B------:R-:W-:-:S02]  /*75a0*/  IMAD R16, R10, c[0x0][0x494], R16 ;  /* 0x000125000a107a24 */ /* 0x000fc400078e0210 */
[----:B------:R-:W-:-:S03]  /*75b0*/  IMAD R12, R10, c[0x0][0x3ec], R12 ;  /* 0x0000fb000a0c7a24 */ /* 0x000fc600078e020c */
[----:B------:R-:W-:Y:S02]  /*75c0*/  IADD3 R17, R19, R16, RZ ;  /* 0x0000001013117210 */ /* 0x000fe40007ffe0ff */
[----:B------:R-:W-:Y:S02]  /*75d0*/  IADD3 R13, R21, R12, RZ ;  /* 0x0000000c150d7210 */ /* 0x000fe40007ffe0ff */
[----:B------:R-:W-:Y:S02]  /*75e0*/  MOV R12, R20 ;  /* 0x00000014000c7202 */ /* 0x000fe40000000f00 */
[----:B------:R-:W-:Y:S01]  /*75f0*/  MOV R16, R18 ;  /* 0x0000001200107202 */ /* 0x000fe20000000f00 */
[----:B------:R-:W1:Y:S02]  /*7600*/  @P5 MUFU.RCP R0, R11 ;  /* 0x0000000b00005308 */ /* 0x000e640000001000 */
[C---:B-1----:R-:W-:Y:S02]  /*7610*/  FMUL.FTZ R145, R0.reuse, R145 ;  /* 0x0000009100917220 */ /* 0x042fe40000410000 */
[----:B------:R-:W-:-:S02]  /*7620*/  FMUL.FTZ R144, R0, R144 ;  /* 0x0000009000907220 */ /* 0x000fc40000410000 */
[C---:B------:R-:W-:Y:S02]  /*7630*/  FMUL.FTZ R153, R0.reuse, R153 ;  /* 0x0000009900997220 */ /* 0x040fe40000410000 */
[C---:B------:R-:W-:Y:S02]  /*7640*/  FMUL.FTZ R47, R0.reuse, R152 ;  /* 0x00000098002f7220 */ /* 0x040fe40000410000 */
[C---:B------:R-:W-:Y:S02]  /*7650*/  FMUL.FTZ R69, R0.reuse, R69 ;  /* 0x0000004500457220 */ /* 0x040fe40000410000 */
[C---:B------:R-:W-:Y:S02]  /*7660*/  FMUL.FTZ R53, R0.reuse, R68 ;  /* 0x0000004400357220 */ /* 0x040fe40000410000 */
[C---:B------:R-:W-:Y:S02]  /*7670*/  FMUL.FTZ R81, R0.reuse, R81 ;  /* 0x0000005100517220 */ /* 0x040fe40000410000 */
        /* <DEDUP_REMOVED lines=16> */
[----:B------:R-:W-:Y:S01]  /*7780*/  FMUL.FTZ R168, R0, R168 ;  /* 0x000000a800a87220 */ /* 0x000fe20000410000 */
[----:B------:R-:W-:Y:S02]  /*7790*/  MOV R0, RZ ;  /* 0x000000ff00007202 */ /* 0x000fe40000000f00 */
[----:B------:R-:W-:Y:S01]  /*77a0*/  F2FP.PACK_AB R53, R69, R53 ;  /* 0x000000354535723e */ /* 0x000fe200000000ff */
[----:B--2---:R-:W1:Y:S01]  /*77b0*/  SHFL.BFLY PT, R6, R4, 0x2, 0x1f ;  /* 0x0c401f0004067f89 */ /* 0x004e6200000e0000 */
[----:B---3--:R-:W-:Y:S01]  /*77c0*/  @P0 IMAD.HI.U32 R3, R22, c[0x0][0x4ec], RZ ;  /* 0x00013b0016030a27 */ /* 0x008fe200078e00ff */
[----:B------:R-:W-:-:S04]  /*77d0*/  MOV R14, R22 ;  /* 0x00000016000e7202 */ /* 0x000fc80000000f00 */
[----:B------:R-:W-:-:S05]  /*77e0*/  @P0 SHF.R.U32.HI R14, RZ, c[0x0][0x4f0], R3 ;  /* 0x00013c00ff0e0a19 */ /* 0x000fca0000011603 */
[----:B------:R-:W-:-:S04]  /*77f0*/  IMAD.MOV R3, RZ, RZ, -R14 ;  /* 0x000000ffff037224 */ /* 0x000fc800078e0a0e */
[----:B------:R-:W-:Y:S02]  /*7800*/  IMAD R63, R3, c[0x0][0x4e8], R22 ;  /* 0x00013a00033f7a24 */ /* 0x000fe400078e0216 */
[----:B-1----:R-:W-:Y:S02]  /*7810*/  FADD.FTZ R6, R6, R4 ;  /* 0x0000000406067221 */ /* 0x002fe40000010000 */
[----:B------:R-:W1:Y:S04]  /*7820*/  SHFL.BFLY PT, R4, R7, 0x1, 0x1f ;  /* 0x0c201f0007047f89 */ /* 0x000e6800000e0000 */
[----:B------:R-:W2:Y:S01]  /*7830*/  SHFL.BFLY PT, R5, R6, 0x1, 0x1f ;  /* 0x0c201f0006057f89 */ /* 0x000ea200000e0000 */
[----:B-1----:R-:W-:Y:S01]  /*7840*/  FADD.FTZ R7, R7, R4 ;  /* 0x0000000407077221 */ /* 0x002fe20000010000 */
[----:B------:R-:W-:Y:S01]  /*7850*/  MOV R4, RZ ;  /* 0x000000ff00047202 */ /* 0x000fe20000000f00 */
[----:B--2---:R-:W-:-:S03]  /*7860*/  FADD.FTZ R6, R6, R5 ;  /* 0x0000000506067221 */ /* 0x004fc60000010000 */
[----:B------:R-:W-:Y:S02]  /*7870*/  FSETP.NE.FTZ.AND P2, PT, R7, RZ, PT ;  /* 0x000000ff0700720b */ /* 0x000fe40003f55000 */
[----:B------:R-:W1:Y:S01]  /*7880*/  @P4 MUFU.RCP R4, R9 ;  /* 0x0000000900044308 */ /* 0x000e620000001000 */
[----:B------:R-:W-:Y:S02]  /*7890*/  MOV R3, RZ ;  /* 0x000000ff00037202 */ /* 0x000fe40000000f00 */
[----:B------:R-:W-:Y:S02]  /*78a0*/  FSETP.NE.FTZ.AND P1, PT, R6, RZ, PT ;  /* 0x000000ff0600720b */ /* 0x000fe40003f35000 */
[----:B------:R-:W-:-:S04]  /*78b0*/  LOP3.LUT R5, R65, 0xffffffe0, RZ, 0xc0, !PT ;  /* 0xffffffe041057812 */ /* 0x000fc800078ec0ff */
[----:B------:R-:W-:Y:S01]  /*78c0*/  IADD3 R5, -R5, R8, RZ ;  /* 0x0000000805057210 */ /* 0x000fe20007ffe1ff */
[C---:B-1----:R-:W-:Y:S02]  /*78d0*/  FMUL.FTZ R147, R4.reuse, R147 ;  /* 0x0000009304937220 */ /* 0x042fe40000410000 */
        /* <DEDUP_REMOVED lines=22> */
[----:B------:R-:W-:Y:S01]  /*7a40*/  FMUL.FTZ R30, R4, R170 ;  /* 0x000000aa041e7220 */ /* 0x000fe20000410000 */
[----:B------:R-:W1:Y:S01]  /*7a50*/  @P2 MUFU.RCP R3, R7 ;  /* 0x0000000700032308 */ /* 0x000e620000001000 */
[----:B------:R-:W2:Y:S01]  /*7a60*/  S2R R4, SR_CTAID.Z ;  /* 0x0000000000047919 */ /* 0x000ea20000002700 */
[----:B------:R-:W-:-:S06]  /*7a70*/  LOP3.LUT P3, RZ, R5, 0x3, RZ, 0xc0, !PT ;  /* 0x0000000305ff7812 */ /* 0x000fcc000786c0ff */
[----:B------:R-:W3:Y:S08]  /*7a80*/  @P1 MUFU.RCP R0, R6 ;  /* 0x0000000600001308 */ /* 0x000ef00000001000 */
[----:B------:R-:W5:Y:S01]  /*7a90*/  @P2 MUFU.LG2 R7, R7 ;  /* 0x0000000700072308 */ /* 0x000f620000000c00 */
        /* <DEDUP_REMOVED lines=24> */
[----:B--2---:R-:W-:Y:S01]  /*7c20*/  SHF.R.S32.HI R3, RZ, 0x1f, R4 ;  /* 0x0000001fff037819 */ /* 0x004fe20000011404 */
[C---:B---3--:R-:W-:Y:S02]  /*7c30*/  FMUL.FTZ R143, R0.reuse, R143 ;  /* 0x0000008f008f7220 */ /* 0x048fe40000410000 */
[----:B------:R-:W-:-:S02]  /*7c40*/  FMUL.FTZ R142, R0, R142 ;  /* 0x0000008e008e7220 */ /* 0x000fc40000410000 */
[C---:B------:R-:W-:Y:S02]  /*7c50*/  IMAD R64, R3.reuse, c[0x0][0x498], RZ ;  /* 0x0001260003407a24 */ /* 0x040fe400078e02ff */
[----:B------:R-:W-:Y:S01]  /*7c60*/  IMAD R60, R3, c[0x0][0x3f0], RZ ;  /* 0x0000fc00033c7a24 */ /* 0x000fe200078e02ff */
[----:B------:R-:W-:Y:S01]  /*7c70*/  @P4 MOV R3, 0x3f317218 ;  /* 0x3f31721800034802 */ /* 0x000fe20000000f00 */
        /* <DEDUP_REMOVED lines=22> */
[----:B------:R-:W-:Y:S01]  /*7de0*/  @P2 MOV R0, 0x3f317218 ;  /* 0x3f31721800002802 */ /* 0x000fe20000000f00 */
[----:B------:R-:W-:-:S02]  /*7df0*/  @P4 FMUL.FTZ R5, R3, c[0x0][0x2d0] ;  /* 0x0000b40003054a20 */ /* 0x000fc40000410000 */
[----:B-----5:R-:W-:Y:S02]  /*7e00*/  @P2 FMUL.FTZ R7, R7, 0.69314718246459960938 ;  /* 0x3f31721807072820 */ /* 0x020fe40000410000 */
[----:B------:R-:W-:-:S04]  /*7e10*/  @P2 FMUL.FTZ R3, R0, c[0x0][0x2d0] ;  /* 0x0000b40000032a20 */ /* 0x000fc80000410000 */
[----:B------:R-:W-:Y:S01]  /*7e20*/  @P2 FFMA.FTZ R62, R3, R135, R7 ;  /* 0x00000087033e2223 */ /* 0x000fe20000010007 */
[----:B----4-:R-:W-:Y:S02]  /*7e30*/  SHF.R.S32.HI R7, RZ, 0x2, R67 ;  /* 0x00000002ff077819 */ /* 0x010fe40000011443 */
[----:B------:R-:W2:Y:S04]  /*7e40*/  LDL.LU R67, [R1+0x24] ;  /* 0x0000240001437983 */ /* 0x000ea80000300800 */
[----:B------:R-:W3:Y:S01]  /*7e50*/  LDL R69, [R1+0x20] ;  /* 0x0000200001457983 */ /* 0x000ee20000100800 */
[----:B------:R-:W1:Y:S01]  /*7e60*/  @P1 MUFU.LG2 R6, R6 ;  /* 0x0000000600061308 */ /* 0x000e620000000c00 */
[C---:B------:R-:W-:Y:S02]  /*7e70*/  IMAD R64, R4.reuse, c[0x0][0x49c], R64 ;  /* 0x0001270004407a24 */ /* 0x040fe400078e0240 */
[----:B------:R-:W-:-:S02]  /*7e80*/  IMAD R60, R4, c[0x0][0x3f4], R60 ;  /* 0x0000fd00043c7a24 */ /* 0x000fc400078e023c */
[----:B------:R-:W-:-:S04]  /*7e90*/  IMAD.WIDE.U32 R56, R4, c[0x0][0x498], R16 ;  /* 0x0001260004387a25 */ /* 0x000fc800078e0010 */
[----:B------:R-:W-:Y:S01]  /*7ea0*/  IMAD.WIDE.U32 R12, R4, c[0x0][0x3f0], R12 ;  /* 0x0000fc00040c7a25 */ /* 0x000fe200078e000c */
[----:B------:R-:W-:-:S03]  /*7eb0*/  @P5 MOV R4, 0x3f317218 ;  /* 0x3f31721800045802 */ /* 0x000fc60000000f00 */
[----:B------:R-:W-:Y:S02]  /*7ec0*/  @P1 IMAD.MOV.U32 R8, RZ, RZ, 0x3f317218 ;  /* 0x3f317218ff081424 */ /* 0x000fe400078e00ff */
[----:B------:R-:W-:Y:S02]  /*7ed0*/  @P5 FMUL.FTZ R10, R4, c[0x0][0x2d0] ;  /* 0x0000b400040a5a20 */ /* 0x000fe40000410000 */
[----:B-1----:R-:W-:Y:S02]  /*7ee0*/  @P1 FMUL.FTZ R4, R6, 0.69314718246459960938 ;  /* 0x3f31721806041820 */ /* 0x002fe40000410000 */
[----:B------:R-:W-:Y:S01]  /*7ef0*/  @P1 FMUL.FTZ R0, R8, c[0x0][0x2d0] ;  /* 0x0000b40008001a20 */ /* 0x000fe20000410000 */
[----:B------:R-:W-:-:S03]  /*7f00*/  MOV R61, 0xff800000 ;  /* 0xff800000003d7802 */ /* 0x000fc60000000f00 */
[----:B------:R-:W-:Y:S01]  /*7f10*/  @P1 FFMA.FTZ R61, R0, R2, R4 ;  /* 0x00000002003d1223 */ /* 0x000fe20000010004 */
[----:B------:R-:W-:Y:S01]  /*7f20*/  SHF.R.S32.HI R2, RZ, 0x2, R31 ;  /* 0x00000002ff027819 */ /* 0x000fe2000001141f */
[----:B------:R-:W1:Y:S03]  /*7f30*/  @P4 MUFU.LG2 R9, R9 ;  /* 0x0000000900094308 */ /* 0x000e660000000c00 */
[----:B------:R-:W-:Y:S02]  /*7f40*/  SHF.R.S32.HI R3, RZ, 0x1f, R2 ;  /* 0x0000001fff037819 */ /* 0x000fe40000011402 */
[----:B------:R-:W-:Y:S02]  /*7f50*/  SHF.R.S32.HI R0, RZ, 0x5, R65 ;  /* 0x00000005ff007819 */ /* 0x000fe40000011441 */
[----:B------:R-:W-:Y:S02]  /*7f60*/  LEA.HI R3, R3, R2, RZ, 0x3 ;  /* 0x0000000203037211 */ /* 0x000fe400078f18ff */
[----:B------:R-:W-:-:S02]  /*7f70*/  SHF.R.S32.HI R4, RZ, 0x1f, R0 ;  /* 0x0000001fff047819 */ /* 0x000fc40000011400 */
[----:B------:R-:W-:Y:S01]  /*7f80*/  LOP3.LUT R3, R3, 0xfffffff8, RZ, 0xc0, !PT ;  /* 0xfffffff803037812 */ /* 0x000fe200078ec0ff */
[----:B------:R-:W4:Y:S01]  /*7f90*/  @P5 MUFU.LG2 R11, R11 ;  /* 0x0000000b000b5308 */ /* 0x000f220000000c00 */
[----:B------:R-:W5:Y:S02]  /*7fa0*/  S2R R65, SR_CTAID.X ;  /* 0x0000000000417919 */ /* 0x000f640000002500 */
[----:B------:R-:W-:Y:S02]  /*7fb0*/  IADD3 R8, R2, -R3, RZ ;  /* 0x8000000302087210 */ /* 0x000fe40007ffe0ff */
[----:B------:R-:W-:Y:S02]  /*7fc0*/  LEA.HI R3, R4, R0, RZ, 0x2 ;  /* 0x0000000004037211 */ /* 0x000fe400078f10ff */
[----:B------:R-:W-:Y:S01]  /*7fd0*/  LEA.HI R2, R15, R15, RZ, 0x1 ;  /* 0x0000000f0f027211 */ /* 0x000fe200078f08ff */
[----:B-1----:R-:W-:Y:S01]  /*7fe0*/  @P4 FMUL.FTZ R9, R9, 0.69314718246459960938 ;  /* 0x3f31721809094820 */ /* 0x002fe20000410000 */
[----:B------:R-:W-:-:S02]  /*7ff0*/  LOP3.LUT R4, R3, 0xffffffc, RZ, 0xc0, !PT ;  /* 0x0ffffffc03047812 */ /* 0x000fc400078ec0ff */
[C---:B------:R-:W-:Y:S02]  /*8000*/  LOP3.LUT R3, R2.reuse, 0x1ffffffe, RZ, 0xc0, !PT ;  /* 0x1ffffffe02037812 */ /* 0x040fe400078ec0ff */
[----:B------:R-:W-:Y:S02]  /*8010*/  SHF.L.U32 R2, R2, 0x5, RZ ;  /* 0x0000000502027819 */ /* 0x000fe400000006ff */
[----:B------:R-:W-:Y:S01]  /*8020*/  MOV R58, 0xff800000 ;  /* 0xff800000003a7802 */ /* 0x000fe20000000f00 */
[----:B------:R-:W-:Y:S01]  /*8030*/  @P4 FFMA.FTZ R58, R5, R136, R9 ;  /* 0x00000088053a4223 */ /* 0x000fe20000010009 */
[----:B------:R-:W-:Y:S02]  /*8040*/  IADD3 R4, R0, -R4, RZ ;  /* 0x8000000400047210 */ /* 0x000fe40007ffe0ff */
[----:B------:R-:W-:Y:S02]  /*8050*/  SHF.R.S32.HI R5, RZ, 0x1f, R14 ;  /* 0x0000001fff057819 */ /* 0x000fe4000001140e */
[----:B------:R-:W-:-:S02]  /*8060*/  IADD3 R6, R15, -R3, RZ ;  /* 0x800000030f067210 */ /* 0x000fc40007ffe0ff */
[----:B------:R-:W-:Y:S01]  /*8070*/  LOP3.LUT R2, R2, 0xffffffc0, RZ, 0xc0, !PT ;  /* 0xffffffc002027812 */ /* 0x000fe200078ec0ff */
[----:B------:R-:W-:Y:S01]  /*8080*/  IMAD R7, R4, 0x10, R7 ;  /* 0x0000001004077824 */ /* 0x000fe200078e0207 */
[----:B------:R-:W-:Y:S01]  /*8090*/  LEA R9, R0, R15, 0x8 ;  /* 0x0000000f00097211 */ /* 0x000fe200078e40ff */
[----:B----4-:R-:W-:Y:S01]  /*80a0*/  @P5 FMUL.FTZ R11, R11, 0.69314718246459960938 ;  /* 0x3f3172180b0b5820 */ /* 0x010fe20000410000 */
[----:B------:R-:W-:Y:S01]  /*80b0*/  LEA R6, R6, R2, 0x3 ;  /* 0x0000000206067211 */ /* 0x000fe200078e18ff */
[----:B------:R-:W-:Y:S01]  /*80c0*/  IMAD R4, R5, c[0x0][0x3e0], RZ ;  /* 0x0000f80005047a24 */ /* 0x000fe200078e02ff */
[----:B------:R-:W-:Y:S02]  /*80d0*/  IADD3 R3, R13, R60, RZ ;  /* 0x0000003c0d037210 */ /* 0x000fe40007ffe0ff */
[----:B------:R-:W-:Y:S02]  /*80e0*/  MOV R2, R12 ;  /* 0x0000000c00027202 */ /* 0x000fe40000000f00 */
[----:B------:R-:W-:Y:S01]  /*80f0*/  LEA.HI R0, R8, R8, RZ, 0x1 ;  /* 0x0000000808007211 */ /* 0x000fe200078f08ff */
[----:B------:R-:W-:-:S02]  /*8100*/  IMAD.MOV.U32 R59, RZ, RZ, -0x800000 ;  /* 0xff800000ff3b7424 */ /* 0x000fc400078e00ff */
[----:B------:R-:W-:Y:S02]  /*8110*/  @P5 FFMA.FTZ R59, R10, R137, R11 ;  /* 0x000000890a3b5223 */ /* 0x000fe4000001000b */
[----:B------:R-:W-:Y:S01]  /*8120*/  IMAD R12, R14, c[0x0][0x3e4], R4 ;  /* 0x0000f9000e0c7a24 */ /* 0x000fe200078e0204 */
[----:B------:R-:W-:Y:S01]  /*8130*/  LOP3.LUT R4, R0, 0x3fffffe, RZ, 0xc0, !PT ;  /* 0x03fffffe00047812 */ /* 0x000fe200078ec0ff */
[----:B------:R-:W-:Y:S01]  /*8140*/  IMAD.WIDE.U32 R10, R14, c[0x0][0x3e0], R2 ;  /* 0x0000f8000e0a7a25 */ /* 0x000fe200078e0002 */
[----:B------:R-:W-:Y:S02]  /*8150*/  IADD3 R2, R7, R6, RZ ;  /* 0x0000000607027210 */ /* 0x000fe40007ffe0ff */
[----:B------:R-:W-:Y:S02]  /*8160*/  IADD3 R4, R8, -R4, RZ ;  /* 0x8000000408047210 */ /* 0x000fe40007ffe0ff */
[----:B-----5:R-:W-:Y:S02]  /*8170*/  LEA R8, R65, R2, 0x7 ;  /* 0x0000000241087211 */ /* 0x020fe400078e38ff */
[----:B------:R-:W-:-:S02]  /*8180*/  SHF.R.S32.HI R5, RZ, 0x1, R0 ;  /* 0x00000001ff057819 */ /* 0x000fc40000011400 */
[----:B------:R-:W-:Y:S01]  /*8190*/  LEA R0, R65, R7, 0x7 ;  /* 0x0000000741007211 */ /* 0x000fe200078e38ff */
[----:B------:R-:W-:Y:S01]  /*81a0*/  @P0 IMAD.HI.U32 R7, R8, c[0x0][0x4ec], RZ ;  /* 0x00013b0008070a27 */ /* 0x000fe200078e00ff */
[C---:B------:R-:W-:Y:S02]  /*81b0*/  SHF.L.U32 R2, R5.reuse, 0x6, RZ ;  /* 0x0000000605027819 */ /* 0x040fe400000006ff */
[----:B------:R-:W-:Y:S01]  /*81c0*/  LOP3.LUT R3, R5, 0x1, RZ, 0xc0, !PT ;  /* 0x0000000105037812 */ /* 0x000fe200078ec0ff */
[----:B------:R-:W-:Y:S01]  /*81d0*/  IMAD R65, R66, c[0x0][0x388], RZ ;  /* 0x0000e20042417a24 */ /* 0x000fe200078e02ff */
[----:B------:R-:W-:Y:S01]  /*81e0*/  IADD3 R6, R0, 0x8, RZ ;  /* 0x0000000800067810 */ /* 0x000fe20007ffe0ff */
[----:B------:R-:W-:Y:S01]  /*81f0*/  IMAD R9, R4, 0x10, R9 ;  /* 0x0000001004097824 */ /* 0x000fe200078e0209 */
[----:B------:R-:W-:Y:S02]  /*8200*/  MOV R4, R8 ;  /* 0x0000000800047202 */ /* 0x000fe40000000f00 */
[----:B------:R-:W-:-:S02]  /*8210*/  @P0 SHF.R.U32.HI R4, RZ, c[0x0][0x4f0], R7 ;  /* 0x00013c00ff040a19 */ /* 0x000fc40000011607 */
[----:B------:R-:W-:Y:S02]  /*8220*/  LOP3.LUT R2, R2, 0xc0, RZ, 0xc0, !PT ;  /* 0x000000c002027812 */ /* 0x000fe400078ec0ff */
[----:B------:R-:W-:Y:S02]  /*8230*/  ISETP.NE.U32.AND P2, PT, R3, 0x1, PT ;  /* 0x000000010300780c */ /* 0x000fe40003f45070 */
[-C--:B------:R-:W-:Y:S02]  /*8240*/  ISETP.GE.OR P5, PT, R6, R65.reuse, P3 ;  /* 0x000000410600720c */ /* 0x080fe40001fa6670 */
[C---:B------:R-:W-:Y:S02]  /*8250*/  IADD3 R3, R0.reuse, 0x40, RZ ;  /* 0x0000004000037810 */ /* 0x040fe40007ffe0ff */
[C---:B------:R-:W-:Y:S02]  /*8260*/  ISETP.GE.OR P6, PT, R0.reuse, R65, P3 ;  /* 0x000000410000720c */ /* 0x040fe40001fc6670 */
[----:B------:R-:W-:-:S02]  /*8270*/  IADD3 R6, R0, 0x48, RZ ;  /* 0x0000004800067810 */ /* 0x000fc40007ffe0ff */
[----:B------:R-:W-:Y:S02]  /*8280*/  LOP3.LUT P1, RZ, R5, 0x2, RZ, 0xc0, !PT ;  /* 0x0000000205ff7812 */ /* 0x000fe4000782c0ff */
[----:B------:R-:W-:Y:S02]  /*8290*/  IADD3 R0, -R4, RZ, RZ ;  /* 0x000000ff04007210 */ /* 0x000fe40007ffe1ff */
[----:B------:R-:W-:Y:S02]  /*82a0*/  LEA.HI R5, R2, R2, RZ, 0x1d ;  /* 0x0000000202057211 */ /* 0x000fe400078fe8ff */
[-C--:B------:R-:W-:Y:S02]  /*82b0*/  ISETP.GE.OR P4, PT, R3, R65.reuse, P3 ;  /* 0x000000410300720c */ /* 0x080fe40001f86670 */
[----:B------:R-:W-:Y:S02]  /*82c0*/  IADD3 R3, R11, R12, RZ ;  /* 0x0000000c0b037210 */ /* 0x000fe40007ffe0ff */
[----:B------:R-:W-:Y:S01]  /*82d0*/  ISETP.GE.OR P3, PT, R6, R65, P3 ;  /* 0x000000410600720c */ /* 0x000fe20001f66670 */
[----:B------:R-:W-:Y:S01]  /*82e0*/  IMAD R6, R0, c[0x0][0x4e8], R8 ;  /* 0x00013a0000067a24 */ /* 0x000fe200078e0208 */
[----:B------:R-:W-:-:S02]  /*82f0*/  MOV R2, R10 ;  /* 0x0000000a00027202 */ /* 0x000fc40000000f00 */
[----:B------:R-:W-:Y:S02]  /*8300*/  SHF.R.S32.HI R7, RZ, 0x1f, R63 ;  /* 0x0000001fff077819 */ /* 0x000fe4000001143f */
[----:B------:R-:W-:Y:S01]  /*8310*/  LEA R9, R9, R5, 0x1 ;  /* 0x0000000509097211 */ /* 0x000fe200078e08ff */
[----:B------:R-:W-:Y:S01]  /*8320*/  IMAD.WIDE.U32 R14, R63, c[0x0][0x3d8], R2 ;  /* 0x0000f6003f0e7a25 */ /* 0x000fe200078e0002 */
[----:B------:R-:W-:Y:S02]  /*8330*/  SHF.R.S32.HI R5, RZ, 0x1f, R4 ;  /* 0x0000001fff057819 */ /* 0x000fe40000011404 */
[----:B------:R-:W-:Y:S01]  /*8340*/  IADD3 R4, P0, R4, R56, RZ ;  /* 0x0000003804047210 */ /* 0x000fe20007f1e0ff */
[----:B------:R-:W-:Y:S01]  /*8350*/  IMAD R7, R7, c[0x0][0x3d8], RZ ;  /* 0x0000f60007077a24 */ /* 0x000fe200078e02ff */
[----:B------:R-:W-:Y:S01]  /*8360*/  SHF.R.S32.HI R3, RZ, 0x1f, R6 ;  /* 0x0000001fff037819 */ /* 0x000fe20000011406 */
[----:B------:R-:W-:Y:S01]  /*8370*/  IMAD.SHL.U32 R0, R9, 0x2, RZ ;  /* 0x0000000209007824 */ /* 0x000fe200078e00ff */
[----:B------:R-:W-:Y:S01]  /*8380*/  IADD3.X R5, R5, R57, R64, P0, !PT ;  /* 0x0000003905057210 */ /* 0x000fe200007fe440 */
[----:B------:R-:W-:-:S02]  /*8390*/  IMAD R60, R63, c[0x0][0x3dc], R7 ;  /* 0x0000f7003f3c7a24 */ /* 0x000fc400078e0207 */
[----:B------:R-:W-:Y:S01]  /*83a0*/  IMAD R3, R3, c[0x0][0x488], RZ ;  /* 0x0001220003037a24 */ /* 0x000fe200078e02ff */
[----:B------:R-:W-:Y:S01]  /*83b0*/  IADD3 R7, R0, 0x80, RZ ;  /* 0x0000008000077810 */ /* 0x000fe20007ffe0ff */
[----:B------:R-:W-:Y:S01]  /*83c0*/  IMAD.WIDE.U32 R4, R6, c[0x0][0x488], R4 ;  /* 0x0001220006047a25 */ /* 0x000fe200078e0004 */
[----:B------:R-:W-:Y:S02]  /*83d0*/  IADD3 R2, R0, 0x70, RZ ;  /* 0x0000007000027810 */ /* 0x000fe40007ffe0ff */
[----:B------:R-:W-:Y:S01]  /*83e0*/  @P2 IADD3 R2, R7, 0x10, RZ ;  /* 0x0000001007022810 */ /* 0x000fe20007ffe0ff */
[----:B------:R-:W-:Y:S01]  /*83f0*/  IMAD R3, R6, c[0x0][0x48c], R3 ;  /* 0x0001230006037a24 */ /* 0x000fe200078e0203 */
[----:B------:R-:W-:Y:S02]  /*8400*/  MOV R7, 0x20 ;  /* 0x0000002000077802 */ /* 0x000fe40000000f00 */
[----:B------:R-:W-:Y:S01]  /*8410*/  F2FP.PACK_AB R17, R145, R144 ;  /* 0x000000909111723e */ /* 0x000fe200000000ff */
[----:B------:R-:W-:Y:S01]  /*8420*/  BAR.SYNC.DEFER_BLOCKING 0x1, 0x80 ;  /* 0x0042000000007b1d */ /* 0x000fe20000010000 */
[----:B------:R-:W-:-:S02]  /*8430*/  F2FP.PACK_AB R16, R147, R146 ;  /* 0x000000929310723e */ /* 0x000fc400000000ff */
[----:B------:R-:W-:Y:S02]  /*8440*/  SEL R7, R7, 0xffffffe0, !P1 ;  /* 0xffffffe007077807 */ /* 0x000fe40004800000 */
[----:B------:R-:W-:Y:S02]  /*8450*/  LEA R6, P0, R4, c[0x0][0x450], 0x2 ;  /* 0x0001140004067a11 */ /* 0x000fe400078010ff */
[----:B------:R-:W-:Y:S02]  /*8460*/  IADD3 R5, R5, R3, RZ ;  /* 0x0000000305057210 */ /* 0x000fe40007ffe0ff */
[----:B------:R-:W-:Y:S02]  /*8470*/  F2FP.PACK_AB R47, R153, R47 ;  /* 0x0000002f992f723e */ /* 0x000fe400000000ff */
[----:B------:R-:W-:Y:S02]  /*8480*/  F2FP.PACK_AB R46, R155, R46 ;  /* 0x0000002e9b2e723e */ /* 0x000fe400000000ff */
[----:B------:R-:W-:-:S02]  /*8490*/  F2FP.PACK_AB R54, R141, R54 ;  /* 0x000000368d36723e */ /* 0x000fc400000000ff */
[----:B------:R-:W-:Y:S02]  /*84a0*/  F2FP.PACK_AB R142, R143, R142 ;  /* 0x0000008e8f8e723e */ /* 0x000fe400000000ff */
[----:B------:R-:W-:Y:S02]  /*84b0*/  F2FP.PACK_AB R55, R149, R55 ;  /* 0x000000379537723e */ /* 0x000fe400000000ff */
[----:B------:R-:W-:Y:S02]  /*84c0*/  F2FP.PACK_AB R150, R151, R150 ;  /* 0x000000969796723e */ /* 0x000fe400000000ff */
[----:B------:R-:W-:Y:S02]  /*84d0*/  F2FP.PACK_AB R52, R71, R52 ;  /* 0x000000344734723e */ /* 0x000fe400000000ff */
[----:B------:R-:W-:Y:S01]  /*84e0*/  IADD3 R3, R0, R7, RZ ;  /* 0x0000000700037210 */ /* 0x000fe20007ffe0ff */
[----:B------:R-:W-:Y:S01]  /*84f0*/  STS [R0+0x80], R17 ;  /* 0x0000801100007388 */ /* 0x000fe20000000800 */
[----:B------:R-:W-:-:S02]  /*8500*/  LEA.HI.X R5, R4, c[0x0][0x454], R5, 0x2, P0 ;  /* 0x0001150004057a11 */ /* 0x000fc400000f1405 */
[----:B------:R-:W-:Y:S01]  /*8510*/  F2FP.PACK_AB R50, R81, R50 ;  /* 0x000000325132723e */ /* 0x000fe200000000ff */
[----:B------:R-:W-:Y:S01]  /*8520*/  STS [R0+0x280], R16 ;  /* 0x0002801000007388 */ /* 0x000fe20000000800 */
[----:B------:R-:W-:Y:S02]  /*8530*/  F2FP.PACK_AB R49, R83, R49 ;  /* 0x000000315331723e */ /* 0x000fe400000000ff */
[----:B------:R-:W-:Y:S01]  /*8540*/  IADD3 R4, R7, R2, RZ ;  /* 0x0000000207047210 */ /* 0x000fe20007ffe0ff */
[----:B------:R-:W-:Y:S01]  /*8550*/  STS [R2], R47 ;  /* 0x0000002f02007388 */ /* 0x000fe20000000800 */
[----:B------:R-:W-:Y:S02]  /*8560*/  F2FP.PACK_AB R51, R73, R51 ;  /* 0x000000334933723e */ /* 0x000fe400000000ff */
[----:B------:R-:W-:Y:S01]  /*8570*/  F2FP.PACK_AB R74, R75, R74 ;  /* 0x0000004a4b4a723e */ /* 0x000fe200000000ff */
[----:B------:R-:W-:Y:S01]  /*8580*/  STS [R2+0x200], R46 ;  /* 0x0002002e02007388 */ /* 0x000fe20000000800 */
[----:B------:R-:W-:-:S02]  /*8590*/  F2FP.PACK_AB R48, R77, R48 ;  /* 0x000000304d30723e */ /* 0x000fc400000000ff */
[----:B------:R-:W-:Y:S01]  /*85a0*/  F2FP.PACK_AB R78, R79, R78 ;  /* 0x0000004e4f4e723e */ /* 0x000fe200000000ff */
[----:B------:R-:W-:Y:S01]  /*85b0*/  STS [R0+0x1080], R54 ;  /* 0x0010803600007388 */ /* 0x000fe20000000800 */
[----:B------:R-:W-:Y:S02]  /*85c0*/  F2FP.PACK_AB R45, R85, R45 ;  /* 0x0000002d552d723e */ /* 0x000fe400000000ff */
[----:B------:R-:W-:Y:S01]  /*85d0*/  F2FP.PACK_AB R44, R87, R44 ;  /* 0x0000002c572c723e */ /* 0x000fe200000000ff */
[----:B------:R-:W-:Y:S01]  /*85e0*/  STS [R0+0x1280], R142 ;  /* 0x0012808e00007388 */ /* 0x000fe20000000800 */
[----:B------:R-:W-:Y:S02]  /*85f0*/  F2FP.PACK_AB R27, R97, R27 ;  /* 0x0000001b611b723e */ /* 0x000fe400000000ff */
[----:B------:R-:W-:Y:S01]  /*8600*/  F2FP.PACK_AB R26, R99, R26 ;  /* 0x0000001a631a723e */ /* 0x000fe200000000ff */
[----:B------:R-:W-:Y:S01]  /*8610*/  STS [R2+0x1000], R55 ;  /* 0x0010003702007388 */ /* 0x000fe20000000800 */
[----:B------:R-:W-:-:S03]  /*8620*/  F2FP.PACK_AB R43, R89, R43 ;  /* 0x0000002b592b723e */ /* 0x000fc600000000ff */
[----:B------:R-:W-:Y:S01]  /*8630*/  STS [R2+0x1200], R150 ;  /* 0x0012009602007388 */ /* 0x000fe20000000800 */
[----:B------:R-:W-:-:S03]  /*8640*/  F2FP.PACK_AB R90, R91, R90 ;  /* 0x0000005a5b5a723e */ /* 0x000fc600000000ff */
[----:B------:R-:W-:Y:S01]  /*8650*/  STS [R3+0x80], R53 ;  /* 0x0000803503007388 */ /* 0x000fe20000000800 */
[----:B------:R-:W-:-:S03]  /*8660*/  F2FP.PACK_AB R25, R93, R25 ;  /* 0x000000195d19723e */ /* 0x000fc600000000ff */
[----:B------:R-:W-:Y:S01]  /*8670*/  STS [R3+0x280], R52 ;  /* 0x0002803403007388 */ /* 0x000fe20000000800 */
[----:B------:R-:W-:-:S03]  /*8680*/  F2FP.PACK_AB R94, R95, R94 ;  /* 0x0000005e5f5e723e */ /* 0x000fc600000000ff */
[----:B------:R-:W-:Y:S01]  /*8690*/  STS [R4], R50 ;  /* 0x0000003204007388 */ /* 0x000fe20000000800 */
[----:B------:R-:W-:-:S03]  /*86a0*/  F2FP.PACK_AB R23, R157, R23 ;  /* 0x000000179d17723e */ /* 0x000fc600000000ff */
        /* <DEDUP_REMOVED lines=46> */
[----:B------:R-:W-:Y:S04]  /*8990*/  STS [R2+0x4000], R39 ;  /* 0x0040002702007388 */ /* 0x000fe80000000800 */
[----:B------:R-:W-:Y:S04]  /*89a0*/  STS [R2+0x4200], R38 ;  /* 0x0042002602007388 */ /* 0x000fe80000000800 */
[----:B------:R-:W-:Y:S04]  /*89b0*/  STS [R0+0x5080], R41 ;  /* 0x0050802900007388 */ /* 0x000fe80000000800 */
[----:B------:R2:W-:Y:S04]  /*89c0*/  STS [R0+0x5280], R40 ;  /* 0x0052802800007388 */ /* 0x0005e80000000800 */
[----:B------:R-:W-:Y:S04]  /*89d0*/  STS [R2+0x5000], R37 ;  /* 0x0050002502007388 */ /* 0x000fe80000000800 */
        /* <DEDUP_REMOVED lines=9> */
[----:B------:R-:W-:Y:S04]  /*8a70*/  SHFL.IDX PT, R10, R6, RZ, 0x1c1f ;  /* 0x001c1fff060a7589 */ /* 0x000fe800000e0000 */
[----:B------:R-:W1:Y:S04]  /*8a80*/  SHFL.IDX PT, R11, R5, RZ, 0x1c1f ;  /* 0x001c1fff050b7589 */ /* 0x000e6800000e0000 */
[----:B------:R-:W-:Y:S06]  /*8a90*/  BAR.SYNC.DEFER_BLOCKING 0x1, 0x80 ;  /* 0x0042000000007b1d */ /* 0x000fec0000010000 */
[----:B------:R-:W-:Y:S04]  /*8aa0*/  SHFL.IDX PT, R8, R6, 0x1, 0x1c1f ;  /* 0x003c1f0006087f89 */ /* 0x000fe800000e0000 */
[----:B------:R-:W4:Y:S04]  /*8ab0*/  SHFL.IDX PT, R9, R5, 0x1, 0x1c1f ;  /* 0x003c1f0005097f89 */ /* 0x000f2800000e0000 */
[----:B------:R-:W-:Y:S04]  /*8ac0*/  SHFL.IDX PT, R12, R6, 0x2, 0x1c1f ;  /* 0x005c1f00060c7f89 */ /* 0x000fe800000e0000 */
[----:B------:R-:W5:Y:S04]  /*8ad0*/  SHFL.IDX PT, R13, R5, 0x2, 0x1c1f ;  /* 0x005c1f00050d7f89 */ /* 0x000f6800000e0000 */
[----:B------:R-:W-:Y:S04]  /*8ae0*/  SHFL.IDX PT, R6, R6, 0x3, 0x1c1f ;  /* 0x007c1f0006067f89 */ /* 0x000fe800000e0000 */
[----:B------:R-:W3:Y:S01]  /*8af0*/  SHFL.IDX PT, R7, R5, 0x3, 0x1c1f ;  /* 0x007c1f0005077f89 */ /* 0x000ee200000e0000 */
[----:B--2---:R-:W-:-:S03]  /*8b00*/  SHF.L.U32 R0, R67, 0x1, RZ ;  /* 0x0000000143007819 */ /* 0x004fc600000006ff */
[----:B-1----:R1:W-:Y:S04]  /*8b10*/  @!P6 ST.E [R10.64], R59 ;  /* 0x0000003b0a00e985 */ /* 0x0023e8000c101910 */
[----:B----4-:R1:W-:Y:S04]  /*8b20*/  @!P5 ST.E [R8.64], R58 ;  /* 0x0000003a0800d985 */ /* 0x0103e8000c101910 */
[----:B-----5:R1:W-:Y:S04]  /*8b30*/  @!P4 ST.E [R12.64], R62 ;  /* 0x0000003e0c00c985 */ /* 0x0203e8000c101910 */
[----:B---3--:R1:W-:Y:S04]  /*8b40*/  @!P3 ST.E [R6.64], R61 ;  /* 0x0000003d0600b985 */ /* 0x0083e8000c101910 */
[----:B------:R1:W2:Y:S04]  /*8b50*/  LDS.128 R32, [R0+0x880] ;  /* 0x0008800000207984 */ /* 0x0002a80000000c00 */
[----:B------:R1:W3:Y:S04]  /*8b60*/  LDS.128 R44, [R0+0x1080] ;  /* 0x00108000002c7984 */ /* 0x0002e80000000c00 */
[----:B------:R1:W4:Y:S04]  /*8b70*/  LDS.128 R52, [R0+0x1880] ;  /* 0x0018800000347984 */ /* 0x0003280000000c00 */
[----:B------:R1:W1:Y:S04]  /*8b80*/  LDS.128 R28, [R0+0x2880] ;  /* 0x00288000001c7984 */ /* 0x0002680000000c00 */
[----:B------:R1:W1:Y:S04]  /*8b90*/  LDS.128 R40, [R0+0x3080] ;  /* 0x0030800000287984 */ /* 0x0002680000000c00 */
[----:B------:R1:W1:Y:S04]  /*8ba0*/  LDS.128 R48, [R0+0x3880] ;  /* 0x0038800000307984 */ /* 0x0002680000000c00 */
[----:B------:R1:W1:Y:S04]  /*8bb0*/  LDS.128 R24, [R0+0x4880] ;  /* 0x0048800000187984 */ /* 0x0002680000000c00 */
[----:B------:R1:W1:Y:S04]  /*8bc0*/  LDS.128 R36, [R0+0x5080] ;  /* 0x0050800000247984 */ /* 0x0002680000000c00 */
[----:B------:R1:W1:Y:S01]  /*8bd0*/  LDS.128 R56, [R0+0x5880] ;  /* 0x0058800000387984 */ /* 0x0002620000000c00 */
[----:B------:R-:W-:-:S02]  /*8be0*/  IADD3 R2, R15, R60, RZ ;  /* 0x0000003c0f027210 */ /* 0x000fc40007ffe0ff */
[----:B------:R-:W-:-:S04]  /*8bf0*/  LEA R21, P0, R14, c[0x0][0x380], 0x1 ;  /* 0x0000e0000e157a11 */ /* 0x000fc800078008ff */
[----:B------:R-:W-:Y:S02]  /*8c00*/  LEA.HI.X R20, R14, c[0x0][0x384], R2, 0x1, P0 ;  /* 0x0000e1000e147a11 */ /* 0x000fe400000f0c02 */
[----:B------:R-:W-:Y:S01]  /*8c10*/  ISETP.GE.AND P0, PT, R69, R65, PT ;  /* 0x000000414500720c */ /* 0x000fe20003f06270 */
[----:B------:R1:W1:Y:S01]  /*8c20*/  SHFL.IDX PT, R2, R21, RZ, 0x1c1f ;  /* 0x001c1fff15027589 */ /* 0x00026200000e0000 */
[----:B------:R-:W-:Y:S03]  /*8c30*/  BSSY B0, `(.L_x_3) ;  /* 0x0000017000007945 */ /* 0x000fe60003800000 */
[----:B------:R1:W1:Y:S01]  /*8c40*/  SHFL.IDX PT, R3, R20, RZ, 0x1c1f ;  /* 0x001c1fff14037589 */ /* 0x00026200000e0000 */
[C---:B------:R-:W-:Y:S02]  /*8c50*/  IADD3 R67, R229.reuse, 0x40, RZ ;  /* 0x00000040e5437810 */ /* 0x040fe40007ffe0ff */
[----:B------:R-:W-:-:S05]  /*8c60*/  IADD3 R68, R229, 0x20, RZ ;  /* 0x00000020e5447810 */ /* 0x000fca0007ffe0ff */
[----:B------:R-:W-:Y:S05]  /*8c70*/  @P0 BRA `(.L_x_4) ;  /* 0x0000012000000947 */ /* 0x000fea0003800000 */
[----:B--234-:R-:W2:Y:S01]  /*8c80*/  LDS.128 R16, [R0+0x80] ;  /* 0x0000800000107984 */ /* 0x01cea20000000c00 */
[----:B------:R-:W-:Y:S02]  /*8c90*/  ISETP.GE.AND P1, PT, R68, c[0x0][0x3c8], PT ;  /* 0x0000f20044007a0c */ /* 0x000fe40003f26270 */
[----:B------:R-:W-:Y:S01]  /*8ca0*/  ISETP.GE.AND P0, PT, R67, c[0x0][0x3c8], PT ;  /* 0x0000f20043007a0c */ /* 0x000fe20003f06270 */
[----:B-1----:R-:W1:Y:S01]  /*8cb0*/  LDS.128 R12, [R0+0x2080] ;  /* 0x00208000000c7984 */ /* 0x002e620000000c00 */
[----:B------:R-:W-:-:S03]  /*8cc0*/  ISETP.GE.AND P2, PT, R229, c[0x0][0x3c8], PT ;  /* 0x0000f200e5007a0c */ /* 0x000fc60003f46270 */
[----:B------:R3:W4:Y:S06]  /*8cd0*/  LDS.128 R8, [R0+0x4080] ;  /* 0x0040800000087984 */ /* 0x00072c0000000c00 */
[----:B------:R-:W-:-:S04]  /*8ce0*/  @!P1 SHF.R.S32.HI R4, RZ, 0x1f, R68 ;  /* 0x0000001fff049819 */ /* 0x000fc80000011444 */
[----:B------:R-:W-:Y:S01]  /*8cf0*/  @!P1 LEA.HI R4, R4, R68, RZ, 0x3 ;  /* 0x0000004404049211 */ /* 0x000fe200078f18ff */
[----:B------:R-:W-:-:S03]  /*8d00*/  @!P2 IMAD.WIDE R6, R229, 0x2, R2 ;  /* 0x00000002e506a825 */ /* 0x000fc600078e0202 */
[----:B------:R-:W-:-:S05]  /*8d10*/  @!P1 LOP3.LUT R4, R4, 0xfffffff8, RZ, 0xc0, !PT ;  /* 0xfffffff804049812 */ /* 0x000fca00078ec0ff */
[----:B------:R-:W-:Y:S01]  /*8d20*/  @!P1 IMAD.WIDE R4, R4, 0x2, R2 ;  /* 0x0000000204049825 */ /* 0x000fe200078e0202 */
[----:B---3--:R-:W-:-:S04]  /*8d30*/  @!P0 SHF.R.S32.HI R0, RZ, 0x1f, R67 ;  /* 0x0000001fff008819 */ /* 0x008fc80000011443 */
[----:B------:R-:W-:-:S04]  /*8d40*/  @!P0 LEA.HI R0, R0, R67, RZ, 0x3 ;  /* 0x0000004300008211 */ /* 0x000fc800078f18ff */
[----:B------:R-:W-:Y:S01]  /*8d50*/  @!P0 LOP3.LUT R0, R0, 0xfffffff8, RZ, 0xc0, !PT ;  /* 0xfffffff800008812 */ /* 0x000fe200078ec0ff */
[----:B--2---:R2:W-:Y:S04]  /*8d60*/  @!P2 ST.E.128 [R6.64], R16 ;  /* 0x000000100600a985 */ /* 0x0045e8000c101d10 */
[----:B------:R-:W-:Y:S01]  /*8d70*/  @!P0 IMAD.WIDE R2, R0, 0x2, R2 ;  /* 0x0000000200028825 */ /* 0x000fe200078e0202 */
[----:B-1----:R2:W-:Y:S04]  /*8d80*/  @!P1 ST.E.128 [R4.64], R12 ;  /* 0x0000000c04009985 */ /* 0x0025e8000c101d10 */
[----:B----4-:R2:W-:Y:S02]  /*8d90*/  @!P0 ST.E.128 [R2.64], R8 ;  /* 0x0000000802008985 */ /* 0x0105e4000c101d10 */
.L_x_4:
[----:B--234-:R-:W-:Y:S05]  /*8da0*/  BSYNC B0 ;  /* 0x0000000000007941 */ /* 0x01cfea0003800000 */
.L_x_3:
[----:B-1----:R-:W-:Y:S01]  /*8db0*/  IADD3 R0, R69, 0x20, RZ ;  /* 0x0000002045007810 */ /* 0x002fe20007ffe0ff */
[----:B------:R1:W2:Y:S01]  /*8dc0*/  SHFL.IDX PT, R3, R20, 0x1, 0x1c1f ;  /* 0x003c1f0014037f89 */ /* 0x0002a200000e0000 */
[----:B------:R-:W-:Y:S02]  /*8dd0*/  BSSY B0, `(.L_x_5) ;  /* 0x0000013000007945 */ /* 0x000fe40003800000 */
[----:B------:R-:W-:Y:S01]  /*8de0*/  ISETP.GE.AND P0, PT, R0, R65, PT ;  /* 0x000000410000720c */ /* 0x000fe20003f06270 */
[----:B------:R1:W3:-:S12]  /*8df0*/  SHFL.IDX PT, R2, R21, 0x1, 0x1c1f ;  /* 0x003c1f0015027f89 */ /* 0x0002d800000e0000 */
[----:B------:R-:W-:Y:S05]  /*8e00*/  @P0 BRA `(.L_x_6) ;  /* 0x000000f000000947 */ /* 0x000fea0003800000 */
[----:B------:R-:W-:Y:S02]  /*8e10*/  ISETP.GE.AND P1, PT, R68, c[0x0][0x3c8], PT ;  /* 0x0000f20044007a0c */ /* 0x000fe40003f26270 */
[----:B------:R-:W-:Y:S02]  /*8e20*/  ISETP.GE.AND P0, PT, R67, c[0x0][0x3c8], PT ;  /* 0x0000f20043007a0c */ /* 0x000fe40003f06270 */
[----:B------:R-:W-:-:S09]  /*8e30*/  ISETP.GE.AND P2, PT, R229, c[0x0][0x3c8], PT ;  /* 0x0000f200e5007a0c */ /* 0x000fd20003f46270 */
[----:B------:R-:W-:Y:S02]  /*8e40*/  @!P1 SHF.R.S32.HI R4, RZ, 0x1f, R68 ;  /* 0x0000001fff049819 */ /* 0x000fe40000011444 */
[----:B------:R-:W-:Y:S02]  /*8e50*/  @!P0 SHF.R.S32.HI R0, RZ, 0x1f, R67 ;  /* 0x0000001fff008819 */ /* 0x000fe40000011443 */
[----:B------:R-:W-:Y:S01]  /*8e60*/  @!P1 LEA.HI R4, R4, R68, RZ, 0x3 ;  /* 0x0000004404049211 */ /* 0x000fe200078f18ff */
[--C-:B--23--:R-:W-:Y:S01]  /*8e70*/  @!P2 IMAD.WIDE R6, R229, 0x2, R2.reuse ;  /* 0x00000002e506a825 */ /* 0x10cfe200078e0202 */
[----:B------:R-:W-:Y:S02]  /*8e80*/  @!P0 LEA.HI R0, R0, R67, RZ, 0x3 ;  /* 0x0000004300008211 */ /* 0x000fe400078f18ff */
[----:B------:R-:W-:Y:S02]  /*8e90*/  @!P1 LOP3.LUT R4, R4, 0xfffffff8, RZ, 0xc0, !PT ;  /* 0xfffffff804049812 */ /* 0x000fe400078ec0ff */
[----:B------:R-:W-:Y:S01]  /*8ea0*/  @!P0 LOP3.LUT R0, R0, 0xfffffff8, RZ, 0xc0, !PT ;  /* 0xfffffff800008812 */ /* 0x000fe200078ec0ff */
[----:B------:R2:W-:Y:S02]  /*8eb0*/  @!P2 ST.E.128 [R6.64], R32 ;  /* 0x000000200600a985 */ /* 0x0005e4000c101d10 */
[----:B------:R-:W-:-:S04]  /*8ec0*/  @!P1 IMAD.WIDE R4, R4, 0x2, R2 ;  /* 0x0000000204049825 */ /* 0x000fc800078e0202 */
[----:B------:R-:W-:Y:S01]  /*8ed0*/  @!P0 IMAD.WIDE R2, R0, 0x2, R2 ;  /* 0x0000000200028825 */ /* 0x000fe200078e0202 */
[----:B------:R2:W-:Y:S04]  /*8ee0*/  @!P1 ST.E.128 [R4.64], R28 ;  /* 0x0000001c04009985 */ /* 0x0005e8000c101d10 */
[----:B------:R2:W-:Y:S02]  /*8ef0*/  @!P0 ST.E.128 [R2.64], R24 ;  /* 0x0000001802008985 */ /* 0x0005e4000c101d10 */
.L_x_6:
[----:B------:R-:W-:Y:S05]  /*8f00*/  BSYNC B0 ;  /* 0x0000000000007941 */ /* 0x000fea0003800000 */
.L_x_5:
[----:B------:R-:W-:Y:S01]  /*8f10*/  IADD3 R0, R69, 0x40, RZ ;  /* 0x0000004045007810 */ /* 0x000fe20007ffe0ff */
[----:B--2---:R2:W4:Y:S01]  /*8f20*/  SHFL.IDX PT, R3, R20, 0x2, 0x1c1f ;  /* 0x005c1f0014037f89 */ /* 0x00452200000e0000 */
[----:B------:R-:W-:Y:S02]  /*8f30*/  BSSY B0, `(.L_x_7) ;  /* 0x0000013000007945 */ /* 0x000fe40003800000 */
[----:B------:R-:W-:Y:S01]  /*8f40*/  ISETP.GE.AND P0, PT, R0, R65, PT ;  /* 0x000000410000720c */ /* 0x000fe20003f06270 */
[----:B---3--:R2:W3:-:S12]  /*8f50*/  SHFL.IDX PT, R2, R21, 0x2, 0x1c1f ;  /* 0x005c1f0015027f89 */ /* 0x0084d800000e0000 */
[----:B------:R-:W-:Y:S05]  /*8f60*/  @P0 BRA `(.L_x_8) ;  /* 0x000000f000000947 */ /* 0x000fea0003800000 */
[----:B------:R-:W-:Y:S02]  /*8f70*/  ISETP.GE.AND P1, PT, R68, c[0x0][0x3c8], PT ;  /* 0x0000f20044007a0c */ /* 0x000fe40003f26270 */
[----:B------:R-:W-:Y:S02]  /*8f80*/  ISETP.GE.AND P0, PT, R67, c[0x0][0x3c8], PT ;  /* 0x0000f20043007a0c */ /* 0x000fe40003f06270 */
[----:B------:R-:W-:-:S09]  /*8f90*/  ISETP.GE.AND P2, PT, R229, c[0x0][0x3c8], PT ;  /* 0x0000f200e5007a0c */ /* 0x000fd20003f46270 */
[----:B------:R-:W-:Y:S02]  /*8fa0*/  @!P1 SHF.R.S32.HI R4, RZ, 0x1f, R68 ;  /* 0x0000001fff049819 */ /* 0x000fe40000011444 */
[----:B------:R-:W-:Y:S02]  /*8fb0*/  @!P0 SHF.R.S32.HI R0, RZ, 0x1f, R67 ;  /* 0x0000001fff008819 */ /* 0x000fe40000011443 */
[----:B------:R-:W-:Y:S01]  /*8fc0*/  @!P1 LEA.HI R4, R4, R68, RZ, 0x3 ;  /* 0x0000004404049211 */ /* 0x000fe200078f18ff */
[--C-:B---34-:R-:W-:Y:S01]  /*8fd0*/  @!P2 IMAD.WIDE R6, R229, 0x2, R2.reuse ;  /* 0x00000002e506a825 */ /* 0x118fe200078e0202 */
        /* <DEDUP_REMOVED lines=8> */
.L_x_8:
[----:B------:R-:W-:Y:S05]  /*9060*/  BSYNC B0 ;  /* 0x0000000000007941 */ /* 0x000fea0003800000 */
.L_x_7:
[----:B------:R-:W-:Y:S01]  /*9070*/  IADD3 R0, R69, 0x60, RZ ;  /* 0x0000006045007810 */ /* 0x000fe20007ffe0ff */
[----:B---34-:R3:W4:Y:S03]  /*9080*/  SHFL.IDX PT, R3, R20, 0x3, 0x1c1f ;  /* 0x007c1f0014037f89 */ /* 0x01872600000e0000 */
[----:B------:R-:W-:Y:S01]  /*9090*/  ISETP.GE.AND P0, PT, R0, R65, PT ;  /* 0x000000410000720c */ /* 0x000fe20003f06270 */
[----:B------:R3:W1:-:S12]  /*90a0*/  SHFL.IDX PT, R2, R21, 0x3, 0x1c1f ;  /* 0x007c1f0015027f89 */ /* 0x00065800000e0000 */
[----:B------:R-:W-:Y:S05]  /*90b0*/  @P0 EXIT ;  /* 0x000000000000094d */ /* 0x000fea0003800000 */
[----:B------:R-:W-:Y:S02]  /*90c0*/  ISETP.GE.AND P0, PT, R68, c[0x0][0x3c8], PT ;  /* 0x0000f20044007a0c */ /* 0x000fe40003f06270 */
[----:B------:R-:W-:-:S11]  /*90d0*/  ISETP.GE.AND P1, PT, R229, c[0x0][0x3c8], PT ;  /* 0x0000f200e5007a0c */ /* 0x000fd60003f26270 */
[----:B------:R-:W-:Y:S02]  /*90e0*/  @!P0 SHF.R.S32.HI R0, RZ, 0x1f, R68 ;  /* 0x0000001fff008819 */ /* 0x000fe40000011444 */
[----:B-1--4-:R-:W-:Y:S02]  /*90f0*/  @!P1 IMAD.WIDE R6, R229, 0x2, R2 ;  /* 0x00000002e5069825 */ /* 0x012fe400078e0202 */
[----:B------:R-:W-:-:S03]  /*9100*/  @!P0 LEA.HI R0, R0, R68, RZ, 0x3 ;  /* 0x0000004400008211 */ /* 0x000fc600078f18ff */
[----:B------:R1:W-:Y:S01]  /*9110*/  @!P1 ST.E.128 [R6.64], R52 ;  /* 0x0000003406009985 */ /* 0x0003e2000c101d10 */
[----:B------:R-:W-:-:S05]  /*9120*/  @!P0 LOP3.LUT R0, R0, 0xfffffff8, RZ, 0xc0, !PT ;  /* 0xfffffff800008812 */ /* 0x000fca00078ec0ff */
[----:B------:R-:W-:-:S05]  /*9130*/  @!P0 IMAD.WIDE R4, R0, 0x2, R2 ;  /* 0x0000000200048825 */ /* 0x000fca00078e0202 */
[----:B------:R1:W-:Y:S01]  /*9140*/  @!P0 ST.E.128 [R4.64], R48 ;  /* 0x0000003004008985 */ /* 0x0003e2000c101d10 */
[----:B------:R-:W-:-:S13]  /*9150*/  ISETP.GE.AND P0, PT, R67, c[0x0][0x3c8], PT ;  /* 0x0000f20043007a0c */ /* 0x000fda0003f06270 */
[----:B------:R-:W-:Y:S05]  /*9160*/  @P0 EXIT ;  /* 0x000000000000094d */ /* 0x000fea0003800000 */
[----:B------:R-:W-:-:S04]  /*9170*/  SHF.R.S32.HI R0, RZ, 0x1f, R67 ;  /* 0x0000001fff007819 */ /* 0x000fc80000011443 */
[----:B------:R-:W-:-:S04]  /*9180*/  LEA.HI R0, R0, R67, RZ, 0x3 ;  /* 0x0000004300007211 */ /* 0x000fc800078f18ff */
[----:B------:R-:W-:-:S05]  /*9190*/  LOP3.LUT R0, R0, 0xfffffff8, RZ, 0xc0, !PT ;  /* 0xfffffff800007812 */ /* 0x000fca00078ec0ff */
[----:B------:R-:W-:-:S05]  /*91a0*/  IMAD.WIDE R2, R0, 0x2, R2 ;  /* 0x0000000200027825 */ /* 0x000fca00078e0202 */
[----:B------:R-:W-:Y:S01]  /*91b0*/  ST.E.128 [R2.64], R56 ;  /* 0x0000003802007985 */ /* 0x000fe2000c101d10 */
[----:B------:R-:W-:Y:S05]  /*91c0*/  EXIT ;  /* 0x000000000000794d */ /* 0x000fea0003800000 */
.L_x_9:
[----:B------:R-:W-:-:S00]  /*91d0*/  BRA `(.L_x_9) ;  /* 0xfffffff000007947 */ /* 0x000fc0000383ffff */
[----:B------:R-:W-:-:S00]  /*91e0*/  NOP ;  /* 0x0000000000007918 */ /* 0x000fc00000000000 */
        /* <DEDUP_REMOVED lines=9> */
.L_x_754:


//--------------------- .text._ZN7cutlass13device_kernelIN5flash19enable_sm80_to_sm89INS1_16FlashAttnFwdSm80INS1_25CollectiveMainloopFwdSm80ILi4ELi1ELb0EN4cute5tupleIJNS5_1CILi128EEENS7_ILi64EEENS7_ILi96EEEEEELi96ENS_6half_tEfNS_4arch4Sm80ELb0ELb0ELb0ELb1ELb0ELb0ELb1ELb0EEENS1_21CollectiveEpilogueFwdINS6_IJS8_SA_S9_EEENS6_IJNS7_ILi1EEESI_SI_EEESC_SE_Li128ELb1ELb1ELb0ELb0EEENS1_19SingleTileSchedulerILb1ELb0ELb1ELi128EEEEEEEEEvNT_6ParamsE --------------------------
	.section	.text._ZN7cutlass13device_kernelIN5flash19enable_sm80_to_sm89INS1_16FlashAttnFwdSm80INS1_25CollectiveMainloopFwdSm80ILi4ELi1ELb0EN4cute5tupleIJNS5_1CILi128EEENS7_ILi64EEENS7_ILi96EEEEEELi96ENS_6half_tEfNS_4arch4Sm80ELb0ELb0ELb0ELb1ELb0ELb0ELb1ELb0EEENS1_21CollectiveEpilogueFwdINS6_IJS8_SA_S9_EEENS6_IJNS7_ILi1EEESI_SI_EEESC_SE_Li128ELb1ELb1ELb0ELb0EEENS1_19SingleTileSchedulerILb1ELb0ELb1ELi128EEEEEEEEEvNT_6ParamsE,"ax",@progbits
	.sectioninfo	@"SHI_REGISTERS=255"
	.align	128
.text._ZN7cutlass13device_kernelIN5flash19enable_sm80_to_sm89INS1_16FlashAttnFwdSm80INS1_25CollectiveMainloopFwdSm80ILi4ELi1ELb0EN4cute5tupleIJNS5_1CILi128EEENS7_ILi64EEENS7_ILi96EEEEEELi96ENS_6half_tEfNS_4arch4Sm80ELb0ELb0ELb0ELb1ELb0ELb0ELb1ELb0EEENS1_21CollectiveEpilogueFwdINS6_IJS8_SA_S9_EEENS6_IJNS7_ILi1EEESI_SI_EEESC_SE_Li128ELb1ELb1ELb0ELb0EEENS1_19SingleTileSchedulerILb1ELb0ELb1ELi128EEEEEEEEEvNT_6ParamsE:
        .type           _ZN7cutlass13device_kernelIN5flash19enable_sm80_to_sm89INS1_16FlashAttnFwdSm80INS1_25CollectiveMainloopFwdSm80ILi4ELi1ELb0EN4cute5tupleIJNS5_1CILi128EEENS7_ILi64EEENS7_ILi96EEEEEELi96ENS_6half_tEfNS_4arch4Sm80ELb0ELb0ELb0ELb1ELb0ELb0ELb1ELb0EEENS1_21CollectiveEpilogueFwdINS6_IJS8_SA_S9_EEENS6_IJNS7_ILi1EEESI_SI_EEESC_SE_Li128ELb1ELb1ELb0ELb0EEENS1_19SingleTileSchedulerILb1ELb0ELb1ELi128EEEEEEEEEvNT_6ParamsE,@function
        .size           _ZN7cutlass13device_kernelIN5flash19enable_sm80_to_sm89INS1_16FlashAttnFwdSm80INS1_25CollectiveMainloopFwdSm80ILi4ELi1ELb0EN4cute5tupleIJNS5_1CILi128EEENS7_ILi64EEENS7_ILi96EEEEEELi96ENS_6half_tEfNS_4arch4Sm80ELb0ELb0ELb0ELb1ELb0ELb0ELb1ELb0EEENS1_21CollectiveEpilogueFwdINS6_IJS8_SA_S9_EEENS6_IJNS7_ILi1EEESI_SI_EEESC_SE_Li128ELb1ELb1ELb0ELb0EEENS1_19SingleTileSchedulerILb1ELb0ELb1ELi128EEEEEEEEEvNT_6ParamsE,(.L_x_755 - _ZN7cutlass13device_kernelIN5flash19enable_sm80_to_sm89INS1_16FlashAttnFwdSm80INS1_25CollectiveMainloopFwdSm80ILi4ELi1ELb0EN4cute5tupleIJNS5_1CILi128EEENS7_ILi64EEENS7_ILi96EEEEEELi96ENS_6half_tEfNS_4arch4Sm80ELb0ELb0ELb0ELb1ELb0ELb0ELb1ELb0EEENS1_21CollectiveEpilogueFwdINS6_IJS8_SA_S9_EEENS6_IJNS7_ILi1EEESI_SI_EEESC_SE_Li128ELb1ELb1ELb0ELb0EEENS1_19SingleTileSchedulerILb1ELb0ELb1ELi128EEEEEEEEEvNT_6ParamsE)
        .other          _ZN7cutlass13device_kernelIN5flash19enable_sm80_to_sm89INS1_16FlashAttnFwdSm80INS1_25CollectiveMainloopFwdSm80ILi4ELi1ELb0EN4cute5tupleIJNS5_1CILi128EEENS7_ILi64EEENS7_ILi96EEEEEELi96ENS_6half_tEfNS_4arch4Sm80ELb0ELb0ELb0ELb1ELb0ELb0ELb1ELb0EEENS1_21CollectiveEpilogueFwdINS6_IJS8_SA_S9_EEENS6_IJNS7_ILi1EEESI_SI_EEESC_SE_Li128ELb1ELb1ELb0ELb0EEENS1_19SingleTileSchedulerILb1ELb0ELb1ELi128EEEEEEEEEvNT_6ParamsE,@"STO_CUDA_ENTRY STV_DEFAULT"
_ZN7cutlass13device_kernelIN5flash19enable_sm80_to_sm89INS1_16FlashAttnFwdSm80INS1_25CollectiveMainloopFwdSm80ILi4ELi1ELb0EN4cute5tupleIJNS5_1CILi128EEENS7_ILi64EEENS7_ILi96EEEEEELi96ENS_6half_tEfNS_4arch4Sm80ELb0ELb0ELb0ELb1ELb0ELb0ELb1ELb0EEENS1_21CollectiveEpilogueFwdINS6_IJS8_SA_S9_EEENS6_IJNS7_ILi1EEESI_SI_EEESC_SE_Li128ELb1ELb1ELb0ELb0EEENS1_19SingleTileSchedulerILb1ELb0ELb1ELi128EEEEEEEEEvNT_6ParamsE:
[----:B------:R-:W-:Y:S02]  /*0000*/  MOV R1, c[0x0][0x28] ;  /* 0x00000a0000017a02 */ /* 0x000fe40000000f00 */
[----:B------:R-:W1:Y:S01]  /*0010*/  S2R R138, SR_TID.X ;  /* 0x00000000008a7919 */ /* 0x000e620000002100 */
[----:B------:R-:W-:Y:S01]  /*0020*/  IMAD.MOV.U32 R13, RZ, RZ, 0x4 ;  /* 0x00000004ff0d7424 */ /* 0x000fe200078e00ff */
[----:B------:R-:W-:Y:S01]  /*0030*/  ULDC.64 UR4, c[0x0][0x118] ;  /* 0x0000460000047ab9 */ /* 0x000fe20000000a00 */
[----:B------:R-:W-:Y:S01]  /*0040*/  IADD3 R1, R1, -0x40, RZ ;  /* 0xffffffc001017810 */ /* 0x000fe20007ffe0ff */
[----:B------:R-:W2:Y:S04]  /*0050*/  S2R R5, SR_CTAID.Z ;  /* 0x0000000000057919 */ /* 0x000ea80000002700 */
[----:B------:R-:W3:Y:S01]  /*0060*/  S2R R48, SR_CTAID.X ;  /* 0x0000000000307919 */ /* 0x000ee20000002500 */
[----:B-1----:R-:W-:Y:S01]  /*0070*/  SHF.R.U32.HI R0, RZ, 0x5, R138 ;  /* 0x00000005ff007819 */ /* 0x002fe2000001168a */
[----:B--2---:R-:W-:-:S05]  /*0080*/  IMAD.WIDE R2, R5, R13, c[0x0][0x568] ;  /* 0x00015a0005027625 */ /* 0x004fca00078e020d */
[----:B------:R-:W1:Y:S02]  /*0090*/  SHFL.IDX PT, R0, R0, RZ, 0x1f ;  /* 0x00001fff00007589 */ /* 0x000e6400000e0000 */
[----:B-1----:R-:W-:-:S13]  /*00a0*/  ISETP.NE.AND P0, PT, R0, RZ, PT ;  /* 0x000000ff0000720c */ /* 0x002fda0003f05270 */
[----:B------:R-:W-:Y:S05]  /*00b0*/  @!P0 BRA `(.L_x_10) ;  /* 0x0000014000008947 */ /* 0x000fea0003800000 */
[----:B---3--:R-:W-:-:S04]  /*00c0*/  ISETP.NE.U32.AND P0, PT, RZ, c[0x0][0x568], PT ;  /* 0x00015a00ff007a0c */ /* 0x008fc80003f05070 */
[----:B------:R-:W-:-:S13]  /*00d0*/  ISETP.NE.AND.EX P0, PT, RZ, c[0x0][0x56c], PT, P0 ;  /* 0x00015b00ff007a0c */ /* 0x000fda0003f05300 */
[----:B------:R-:W-:Y:S05]  /*00e0*/  @!P0 BRA `(.L_x_11) ;  /* 0x0000002000008947 */ /* 0x000fea0003800000 */
[----:B------:R1:W5:Y:S01]  /*00f0*/  LDG.E R0, [R2.64] ;  /* 0x0000000402007981 */ /* 0x000362000c1e1900 */
[----:B------:R-:W-:Y:S05]  /*0100*/  BRA `(.L_x_12) ;  /* 0x0000009000007947 */ /* 0x000fea0003800000 */
.L_x_11:
[----:B------:R-:W-:-:S04]  /*0110*/  ISETP.NE.U32.AND P0, PT, RZ, c[0x0][0x560], PT ;  /* 0x00015800ff007a0c */ /* 0x000fc80003f05070 */
[----:B------:R-:W-:-:S13]  /*0120*/  ISETP.NE.AND.EX P0, PT, RZ, c[0x0][0x564], PT, P0 ;  /* 0x00015900ff007a0c */ /* 0x000fda0003f05300 */
[----:B------:R-:W-:Y:S05]  /*0130*/  @!P0 BRA `(.L_x_13) ;  /* 0x0000005000008947 */ /* 0x000fea0003800000 */
[----:B------:R-:W-:-:S05]  /*0140*/  IMAD.WIDE R2, R5, R13, c[0x0][0x560] ;  /* 0x0001580005027625 */ /* 0x000fca00078e020d */
[----:B------:R-:W2:Y:S04]  /*0150*/  LDG.E R4, [R2.64] ;  /* 0x0000000402047981 */ /* 0x000ea8000c1e1900 */
[----:B------:R-:W2:Y:S02]  /*0160*/  LDG.E R0, [R2.64+0x4] ;  /* 0x0000040402007981 */ /* 0x000ea4000c1e1900 */
[----:B--2---:R-:W-:Y:S01]  /*0170*/  IADD3 R0, -R4, R0, RZ ;  /* 0x0000000004007210 */ /* 0x004fe20007ffe1ff */
[----:B------:R-:W-:Y:S05]  /*0180*/  BRA `(.L_x_12) ;  /* 0x0000001000007947 */ /* 0x000fea0003800000 */
.L_x_13:
[----:B------:R-:W-:-:S05]  /*0190*/  MOV R0, c[0x0][0x54c] ;  /* 0x0001530000007a02 */ /* 0x000fca0000000f00 */
.L_x_12:
[----:B-----5:R-:W-:Y:S01]  /*01a0*/  IMAD R0, R0, c[0x0][0x548], RZ ;  /* 0x0001520000007a24 */ /* 0x020fe200078e02ff */
[----:B-1----:R-:W-:-:S04]  /*01b0*/  SHF.L.U32 R2, R48, 0x7, RZ ;  /* 0x0000000730027819 */ /* 0x002fc800000006ff */
[----:B------:R-:W-:-:S04]  /*01c0*/  ISETP.GE.AND P0, PT, R2, R0, PT ;  /* 0x000000000200720c */ /* 0x000fc80003f06270 */
[----:B------:R-:W-:-:S05]  /*01d0*/  SEL R0, R5, 0xffffffff, !P0 ;  /* 0xffffffff05007807 */ /* 0x000fca0004000000 */
[----:B------:R1:W-:Y:S01]  /*01e0*/  STL [R1+0x30], R0 ;  /* 0x0000300001007387 */ /* 0x0003e20000100800 */
[----:B------:R-:W-:Y:S05]  /*01f0*/  BRA `(.L_x_14) ;  /* 0x0000013000007947 */ /* 0x000fea0003800000 */
.L_x_10:
[----:B---3--:R-:W-:-:S04]  /*0200*/  ISETP.NE.U32.AND P0, PT, RZ, c[0x0][0x568], PT ;  /* 0x00015a00ff007a0c */ /* 0x008fc80003f05070 */
[----:B------:R-:W-:-:S13]  /*0210*/  ISETP.NE.AND.EX P0, PT, RZ, c[0x0][0x56c], PT, P0 ;  /* 0x00015b00ff007a0c */ /* 0x000fda0003f05300 */
[----:B------:R-:W-:Y:S05]  /*0220*/  @!P0 BRA `(.L_x_15) ;  /* 0x0000002000008947 */ /* 0x000fea0003800000 */
[----:B------:R1:W5:Y:S01]  /*0230*/  LDG.E R0, [R2.64] ;  /* 0x0000000402007981 */ /* 0x000362000c1e1900 */
[----:B------:R-:W-:Y:S05]  /*0240*/  BRA `(.L_x_16) ;  /* 0x0000009000007947 */ /* 0x000fea0003800000 */
.L_x_15:
        /* <DEDUP_REMOVED lines=8> */
.L_x_17:
[----:B------:R-:W-:-:S05]  /*02d0*/  MOV R0, c[0x0][0x54c] ;  /* 0x0001530000007a02 */ /* 0x000fca0000000f00 */
.L_x_16:
[----:B-----5:R-:W-:Y:S01]  /*02e0*/  IMAD R0, R0, c[0x0][0x548], RZ ;  /* 0x0001520000007a24 */ /* 0x020fe200078e02ff */
[----:B-1----:R-:W-:-:S04]  /*02f0*/  SHF.L.U32 R2, R48, 0x7, RZ ;  /* 0x0000000730027819 */ /* 0x002fc800000006ff */
[----:B------:R-:W-:-:S04]  /*0300*/  ISETP.GE.AND P0, PT, R2, R0, PT ;  /* 0x000000000200720c */ /* 0x000fc80003f06270 */
[----:B------:R-:W-:-:S05]  /*0310*/  SEL R0, R5, 0xffffffff, !P0 ;  /* 0xffffffff05007807 */ /* 0x000fca0004000000 */
[----:B------:R1:W-:Y:S04]  /*0320*/  STL [R1+0x30], R0 ;  /* 0x0000300001007387 */ /* 0x0003e80000100800 */
.L_x_14:
[----:B------:R-:W2:Y:S02]  /*0330*/  LDL R49, [R1+0x30] ;  /* 0x0000300001317983 */ /* 0x000ea40000100800 */
[----:B--2---:R-:W-:-:S13]  /*0340*/  ISETP.GE.AND P0, PT, R49, RZ, PT ;  /* 0x000000ff3100720c */ /* 0x004fda0003f06270 */
[----:B------:R-:W-:Y:S05]  /*0350*/  @!P0 EXIT ;  /* 0x000000000000894d */ /* 0x000fea0003800000 */
[----:B------:R-:W-:Y:S01]  /*0360*/  ISETP.NE.U32.AND P2, PT, RZ, c[0x0][0x370], PT ;  /* 0x0000dc00ff007a0c */ /* 0x000fe20003f45070 */
[----:B------:R-:W-:Y:S01]  /*0370*/  CS2R R10, SRZ ;  /* 0x00000000000a7805 */ /* 0x000fe2000001ff00 */
[----:B------:R-:W-:Y:S01]  /*0380*/  ISETP.NE.U32.AND P1, PT, RZ, c[0x0][0x360], PT ;  /* 0x0000d800ff007a0c */ /* 0x000fe20003f25070 */
[----:B------:R-:W-:Y:S01]  /*0390*/  IMAD.MOV.U32 R28, RZ, RZ, c[0x0][0x168] ;  /* 0x00005a00ff1c7624 */ /* 0x000fe200078e00ff */
[----:B------:R-:W-:Y:S01]  /*03a0*/  ISETP.NE.AND.EX P2, PT, RZ, c[0x0][0x374], PT, P2 ;  /* 0x0000dd00ff007a0c */ /* 0x000fe20003f45320 */
[----:B------:R-:W-:Y:S01]  /*03b0*/  IMAD.MOV.U32 R12, RZ, RZ, RZ ;  /* 0x000000ffff0c7224 */ /* 0x000fe200078e00ff */
[----:B------:R-:W-:Y:S01]  /*03c0*/  ISETP.NE.AND.EX P1, PT, RZ, c[0x0][0x364], PT, P1 ;  /* 0x0000d900ff007a0c */ /* 0x000fe20003f25310 */
[CC--:B------:R-:W-:Y:S01]  /*03d0*/  IMAD.WIDE R4, R49.reuse, R13.reuse, c[0x0][0x348] ;  /* 0x0000d20031047625 */ /* 0x0c0fe200078e020d */
[----:B------:R-:W-:Y:S02]  /*03e0*/  ISETP.NE.U32.AND P4, PT, RZ, c[0x0][0x348], PT ;  /* 0x0000d200ff007a0c */ /* 0x000fe40003f85070 */
[----:B------:R-:W-:Y:S01]  /*03f0*/  ISETP.NE.U32.AND P0, PT, RZ, c[0x0][0x350], PT ;  /* 0x0000d400ff007a0c */ /* 0x000fe20003f05070 */
[----:B------:R-:W-:Y:S01]  /*0400*/  IMAD.WIDE R2, R49, R13, c[0x0][0x350] ;  /* 0x0000d40031027625 */ /* 0x000fe200078e020d */
[----:B------:R-:W-:-:S02]  /*0410*/  ISETP.NE.AND.EX P4, PT, RZ, c[0x0][0x34c], PT, P4 ;  /* 0x0000d300ff007a0c */ /* 0x000fc40003f85340 */
[----:B------:R-:W-:-:S03]  /*0420*/  ISETP.NE.AND.EX P0, PT, RZ, c[0x0][0x354], PT, P0 ;  /* 0x0000d500ff007a0c */ /* 0x000fc60003f05300 */
[----:B------:R-:W-:-:S04]  /*0430*/  @P2 IMAD.WIDE R8, R49, R13, c[0x0][0x370] ;  /* 0x0000dc0031082625 */ /* 0x000fc800078e020d */
[----:B------:R-:W-:Y:S01]  /*0440*/  @P1 IMAD.WIDE R6, R49, R13, c[0x0][0x360] ;  /* 0x0000d80031061625 */ /* 0x000fe200078e020d */
[----:B------:R2:W5:Y:S04]  /*0450*/  @P2 LDG.E R11, [R8.64] ;  /* 0x00000004080b2981 */ /* 0x000568000c1e1900 */
[----:B------:R2:W5:Y:S04]  /*0460*/  @P1 LDG.E R28, [R6.64] ;  /* 0x00000004061c1981 */ /* 0x000568000c1e1900 */
[----:B------:R2:W5:Y:S04]  /*0470*/  @P4 LDG.E R10, [R4.64] ;  /* 0x00000004040a4981 */ /* 0x000568000c1e1900 */
[----:B------:R2:W5:Y:S01]  /*0480*/  @P0 LDG.E R12, [R2.64] ;  /* 0x00000004020c0981 */ /* 0x000562000c1e1900 */
[----:B-1----:R-:W-:Y:S01]  /*0490*/  IMAD.MOV.U32 R0, RZ, RZ, c[0x0][0x1d0] ;  /* 0x00007400ff007624 */ /* 0x002fe200078e00ff */
[----:B------:R-:W-:Y:S05]  /*04a0*/  @P1 BRA `(.L_x_18) ;  /* 0x0000004000001947 */ /* 0x000fea0003800000 */
[----:B------:R-:W-:Y:S05]  /*04b0*/  @!P4 BRA `(.L_x_18) ;  /* 0x000000300000c947 */ /* 0x000fea0003800000 */
[----:B--2---:R1:W2:Y:S04]  /*04c0*/  LDG.E R6, [R4.64] ;  /* 0x0000000404067981 */ /* 0x0042a8000c1e1900 */
[----:B-1----:R-:W2:Y:S02]  /*04d0*/  LDG.E R4, [R4.64+0x4] ;  /* 0x0000040404047981 */ /* 0x002ea4000c1e1900 */
[----:B--2--5:R-:W-:-:S02]  /*04e0*/  IADD3 R28, -R6, R4, RZ ;  /* 0x00000004061c7210 */ /* 0x024fc40007ffe1ff */
.L_x_18:
[----:B------:R-:W-:-:S04]  /*04f0*/  ISETP.NE.U32.AND P1, PT, RZ, c[0x0][0x368], PT ;  /* 0x0000da00ff007a0c */ /* 0x000fc80003f25070 */
[----:B------:R-:W-:-:S13]  /*0500*/  ISETP.NE.AND.EX P1, PT, RZ, c[0x0][0x36c], PT, P1 ;  /* 0x0000db00ff007a0c */ /* 0x000fda0003f25310 */
[----:B------:R-:W-:Y:S05]  /*0510*/  @!P1 BRA `(.L_x_19) ;  /* 0x0000003000009947 */ /* 0x000fea0003800000 */
[----:B--2---:R-:W-:-:S05]  /*0520*/  IMAD.WIDE R2, R49, R13, c[0x0][0x368] ;  /* 0x0000da0031027625 */ /* 0x004fca00078e020d */
[----:B------:R1:W5:Y:S01]  /*0530*/  LDG.E R0, [R2.64] ;  /* 0x0000000402007981 */ /* 0x000362000c1e1900 */
[----:B------:R-:W-:Y:S05]  /*0540*/  BRA `(.L_x_20) ;  /* 0x0000004000007947 */ /* 0x000fea0003800000 */
.L_x_19:
[----:B------:R-:W-:Y:S05]  /*0550*/  @!P0 BRA `(.L_x_20) ;  /* 0x0000003000008947 */ /* 0x000fea0003800000 */
[----:B------:R1:W3:Y:S04]  /*0560*/  LDG.E R0, [R2.64] ;  /* 0x0000000402007981 */ /* 0x0002e8000c1e1900 */
[----:B-12---:R-:W3:Y:S02]  /*0570*/  LDG.E R2, [R2.64+0x4] ;  /* 0x0000040402027981 */ /* 0x006ee4000c1e1900 */
[----:B---3--:R-:W-:-:S05]  /*0580*/  IADD3 R0, -R0, R2, RZ ;  /* 0x0000000200007210 */ /* 0x008fca0007ffe1ff */
.L_x_20:
[--C-:B-----5:R-:W-:Y:S01]  /*0590*/  IMAD.IADD R136, R0, 0x1, -R11.reuse ;  /* 0x0000000100887824 */ /* 0x120fe200078e0a0b */
[----:B------:R-:W-:Y:S01]  /*05a0*/  PLOP3.LUT P1, PT, PT, PT, PT, 0x80, 0x0 ;  /* 0x000000000000781c */ /* 0x000fe20003f2f070 */
[----:B------:R-:W-:Y:S01]  /*05b0*/  IMAD.IADD R11, R12, 0x1, R11 ;  /* 0x000000010c0b7824 */ /* 0x000fe200078e020b */
[----:B------:R-:W-:Y:S01]  /*05c0*/  CS2R R130, SRZ ;  /* 0x0000000000827805 */ /* 0x000fe2000001ff00 */
[----:B------:R-:W-:Y:S01]  /*05d0*/  CS2R R128, SRZ ;  /* 0x0000000000807805 */ /* 0x000fe2000001ff00 */
[C---:B------:R-:W-:Y:S01]  /*05e0*/  IADD3 R0, R136.reuse, 0x3f, RZ ;  /* 0x0000003f88007810 */ /* 0x040fe20007ffe0ff */
[----:B------:R-:W-:Y:S01]  /*05f0*/  CS2R R170, SRZ ;  /* 0x0000000000aa7805 */ /* 0x000fe2000001ff00 */
[----:B------:R-:W-:Y:S01]  /*0600*/  ISETP.GE.AND P2, PT, R136, 0x1, PT ;  /* 0x000000018800780c */ /* 0x000fe20003f46270 */
[----:B------:R-:W-:Y:S01]  /*0610*/  CS2R R168, SRZ ;  /* 0x0000000000a87805 */ /* 0x000fe2000001ff00 */
[----:B-12---:R-:W-:Y:S01]  /*0620*/  SHF.R.S32.HI R2, RZ, 0x1f, R0 ;  /* 0x0000001fff027819 */ /* 0x006fe20000011400 */
[----:B------:R-:W-:Y:S01]  /*0630*/  IMAD.MOV.U32 R126, RZ, RZ, RZ ;  /* 0x000000ffff7e7224 */ /* 0x000fe200078e00ff */
[----:B------:R-:W-:Y:S01]  /*0640*/  MOV R12, RZ ;  /* 0x000000ff000c7202 */ /* 0x000fe20000000f00 */
[----:B------:R-:W-:Y:S01]  /*0650*/  CS2R R124, SRZ ;  /* 0x00000000007c7805 */ /* 0x000fe2000001ff00 */
[----:B------:R-:W-:Y:S01]  /*0660*/  LEA.HI R159, R2, R0, RZ, 0x6 ;  /* 0x00000000029f7211 */ /* 0x000fe200078f30ff */
[----:B------:R-:W-:Y:S01]  /*0670*/  CS2R R166, SRZ ;  /* 0x0000000000a67805 */ /* 0x000fe2000001ff00 */
[----:B------:R-:W-:Y:S01]  /*0680*/  CS2R R164, SRZ ;  /* 0x0000000000a47805 */ /* 0x000fe2000001ff00 */
[----:B------:R-:W-:Y:S01]  /*0690*/  CS2R R14, SRZ ;  /* 0x00000000000e7805 */ /* 0x000fe2000001ff00 */
[----:B------:R-:W-:Y:S01]  /*06a0*/  IMAD.MOV.U32 R118, RZ, RZ, RZ ;  /* 0x000000ffff767224 */ /* 0x000fe200078e00ff */
[----:B------:R1:W-:Y:S01]  /*06b0*/  STL [R1+0x38], R159 ;  /* 0x0000389f01007387 */ /* 0x0003e20000100800 */
[----:B------:R-:W-:Y:S01]  /*06c0*/  MOV R116, RZ ;  /* 0x000000ff00747202 */ /* 0x000fe20000000f00 */
[----:B------:R-:W-:Y:S01]  /*06d0*/  CS2R R16, SRZ ;  /* 0x0000000000107805 */ /* 0x000fe2000001ff00 */
[----:B------:R-:W-:Y:S01]  /*06e0*/  IMAD.MOV.U32 R122, RZ, RZ, RZ ;  /* 0x000000ffff7a7224 */ /* 0x000fe200078e00ff */
        /* <DEDUP_REMOVED lines=14> */
[----:B------:R-:W-:Y:S01]  /*07d0*/  CS2R R26, SRZ ;  /* 0x00000000001a7805 */ /* 0x000fe2000001ff00 */
[----:B------:R-:W-:Y:S01]  /*07e0*/  IMAD.MOV.U32 R100, RZ, RZ, RZ ;  /* 0x000000ffff647224 */ /* 0x000fe200078e00ff */
[----:B------:R-:W-:Y:S01]  /*07f0*/  MOV R158, RZ ;  /* 0x000000ff009e7202 */ /* 0x000fe20000000f00 */
[----:B------:R-:W-:Y:S01]  /*0800*/  CS2R R156, SRZ ;  /* 0x00000000009c7805 */ /* 0x000fe2000001ff00 */
[----:B------:R-:W-:Y:S01]  /*0810*/  CS2R R94, SRZ ;  /* 0x00000000005e7805 */ /* 0x000fe2000001ff00 */
[----:B------:R-:W-:Y:S01]  /*0820*/  CS2R R30, SRZ ;  /* 0x00000000001e7805 */ /* 0x000fe2000001ff00 */
[----:B------:R-:W-:Y:S01]  /*0830*/  IMAD.MOV.U32 R92, RZ, RZ, RZ ;  /* 0x000000ffff5c7224 */ /* 0x000fe200078e00ff */
[----:B------:R-:W-:Y:S01]  /*0840*/  MOV R98, RZ ;  /* 0x000000ff00627202 */ /* 0x000fe20000000f00 */
[----:B------:R-:W-:Y:S01]  /*0850*/  CS2R R32, SRZ ;  /* 0x0000000000207805 */ /* 0x000fe2000001ff00 */
[----:B------:R-:W-:Y:S01]  /*0860*/  IMAD.MOV.U32 R96, RZ, RZ, RZ ;  /* 0x000000ffff607224 */ /* 0x000fe200078e00ff */
[----:B------:R-:W-:Y:S01]  /*0870*/  CS2R R90, SRZ ;  /* 0x00000000005a7805 */ /* 0x000fe2000001ff00 */
        /* <DEDUP_REMOVED lines=18> */
[----:B------:R-:W-:Y:S01]  /*09a0*/  CS2R R42, SRZ ;  /* 0x00000000002a7805 */ /* 0x000fe2000001ff00 */
[----:B------:R-:W-:Y:S01]  /*09b0*/  MOV R154, RZ ;  /* 0x000000ff009a7202 */ /* 0x000fe20000000f00 */
[----:B------:R-:W-:Y:S01]  /*09c0*/  IMAD.MOV.U32 R152, RZ, RZ, RZ ;  /* 0x000000ffff987224 */ /* 0x000fe200078e00ff */
[----:B------:R-:W-:Y:S01]  /*09d0*/  CS2R R142, SRZ ;  /* 0x00000000008e7805 */ /* 0x000fe2000001ff00 */
[----:B------:R-:W-:Y:S01]  /*09e0*/  MOV R140, RZ ;  /* 0x000000ff008c7202 */ /* 0x000fe20000000f00 */
[----:B------:R-:W-:Y:S01]  /*09f0*/  CS2R R44, SRZ ;  /* 0x00000000002c7805 */ /* 0x000fe2000001ff00 */
[----:B------:R-:W-:Y:S01]  /*0a00*/  IMAD.MOV.U32 R146, RZ, RZ, RZ ;  /* 0x000000ffff927224 */ /* 0x000fe200078e00ff */
[----:B------:R-:W-:Y:S01]  /*0a10*/  MOV R144, RZ ;  /* 0x000000ff00907202 */ /* 0x000fe20000000f00 */
[----:B------:R-:W-:Y:S01]  /*0a20*/  IMAD.MOV.U32 R54, RZ, RZ, RZ ;  /* 0x000000ffff367224 */ /* 0x000fe200078e00ff */
[----:B------:R-:W-:Y:S01]  /*0a30*/  MOV R53, RZ ;  /* 0x000000ff00357202 */ /* 0x000fe20000000f00 */
[----:B------:R-:W-:Y:S01]  /*0a40*/  CS2R R50, SRZ ;  /* 0x0000000000327805 */ /* 0x000fe2000001ff00 */
[----:B------:R-:W-:Y:S05]  /*0a50*/  @!P2 BRA `(.L_x_21) ;  /* 0x00007c500000a947 */ /* 0x000fea0003800000 */
[----:B-1----:R-:W-:-:S04]  /*0a60*/  ISETP.NE.U32.AND P1, PT, RZ, c[0x0][0x340], PT ;  /* 0x0000d000ff007a0c */ /* 0x002fc80003f25070 */
[----:B------:R-:W-:-:S13]  /*0a70*/  ISETP.NE.AND.EX P1, PT, RZ, c[0x0][0x344], PT, P1 ;  /* 0x0000d100ff007a0c */ /* 0x000fda0003f25310 */
[----:B------:R-:W-:-:S05]  /*0a80*/  @P1 IMAD.WIDE R2, R49, R13, c[0x0][0x340] ;  /* 0x0000d00031021625 */ /* 0x000fca00078e020d */
[----:B------:R1:W2:Y:S01]  /*0a90*/  @P1 LDG.E R26, [R2.64] ;  /* 0x00000004021a1981 */ /* 0x0002a2000c1e1900 */
[----:B------:R-:W-:Y:S01]  /*0aa0*/  SHF.R.S32.HI R14, RZ, 0x1f, R138 ;  /* 0x0000001fff0e7819 */ /* 0x000fe2000001148a */
[----:B------:R-:W-:Y:S01]  /*0ab0*/  IMAD.MOV.U32 R7, RZ, RZ, c[0x0][0x2c4] ;  /* 0x0000b100ff077624 */ /* 0x000fe200078e00ff */
[----:B------:R-:W-:Y:S01]  /*0ac0*/  SHF.R.S32.HI R0, RZ, 0x1f, R10 ;  /* 0x0000001fff007819 */ /* 0x000fe2000001140a */
[----:B------:R-:W3:Y:S01]  /*0ad0*/  S2R R32, SR_CTAID.Y ;  /* 0x0000000000207919 */ /* 0x000ee20000002600 */
[CC--:B------:R-:W-:Y:S01]  /*0ae0*/  LEA.HI R5, R14.reuse, R138.reuse, RZ, 0x4 ;  /* 0x0000008a0e057211 */ /* 0x0c0fe200078f20ff */
[----:B------:R-:W-:Y:S01]  /*0af0*/  BSSY B0, `(.L_x_22) ;  /* 0x00000b5000007945 */ /* 0x000fe20003800000 */
[-C--:B------:R-:W-:Y:S01]  /*0b00*/  LEA.HI R13, R14, R138.reuse, RZ, 0x2 ;  /* 0x0000008a0e0d7211 */ /* 0x080fe200078f10ff */
[----:B------:R-:W-:Y:S01]  /*0b10*/  IMAD R0, R0, c[0x0][0x178], RZ ;  /* 0x00005e0000007a24 */ /* 0x000fe200078e02ff */
[----:B------:R-:W-:Y:S02]  /*0b20*/  SHF.R.S32.HI R6, RZ, 0x4, R5 ;  /* 0x00000004ff067819 */ /* 0x000fe40000011405 */
[----:B------:R-:W-:Y:S01]  /*0b30*/  LEA.HI R30, R14, R138, RZ, 0x3 ;  /* 0x0000008a0e1e7211 */ /* 0x000fe200078f18ff */
[----:B------:R-:W-:Y:S01]  /*0b40*/  IMAD R0, R10, c[0x0][0x17c], R0 ;  /* 0x00005f000a007a24 */ /* 0x000fe200078e0200 */
[----:B------:R-:W-:-:S02]  /*0b50*/  LEA.HI R4, R5, R6, RZ, 0x1 ;  /* 0x0000000605047211 */ /* 0x000fc400078f08ff */
[----:B------:R-:W-:Y:S02]  /*0b60*/  LOP3.LUT R5, R5, 0xfffffff0, RZ, 0xc0, !PT ;  /* 0xfffffff005057812 */ /* 0x000fe400078ec0ff */
[----:B------:R-:W-:Y:S02]  /*0b70*/  LOP3.LUT R4, R4, 0xfffffffe, RZ, 0xc0, !PT ;  /* 0xfffffffe04047812 */ /* 0x000fe400078ec0ff */
[----:B------:R-:W-:Y:S02]  /*0b80*/  ISETP.NE.AND P2, PT, R7, 0x1, PT ;  /* 0x000000010700780c */ /* 0x000fe40003f45270 */
[----:B------:R-:W-:Y:S01]  /*0b90*/  LOP3.LUT R7, R13, 0xfffffffc, RZ, 0xc0, !PT ;  /* 0xfffffffc0d077812 */ /* 0x000fe200078ec0ff */
[----:B------:R-:W-:Y:S01]  /*0ba0*/  IMAD.IADD R25, R6, 0x1, -R4 ;  /* 0x0000000106197824 */ /* 0x000fe200078e0a04 */
[----:B------:R-:W-:Y:S01]  /*0bb0*/  SHF.R.S32.HI R6, RZ, 0x3, R30 ;  /* 0x00000003ff067819 */ /* 0x000fe2000001141e */
[----:B-1----:R-:W-:Y:S01]  /*0bc0*/  IMAD.WIDE.U32 R2, R10, c[0x0][0x178], RZ ;  /* 0x00005e000a027a25 */ /* 0x002fe200078e00ff */
[----:B------:R-:W-:-:S02]  /*0bd0*/  SHF.R.S32.HI R41, RZ, 0x2, R13 ;  /* 0x00000002ff297819 */ /* 0x000fc4000001140d */
[----:B------:R-:W-:Y:S01]  /*0be0*/  SHF.R.S32.HI R9, RZ, 0x1f, R11 ;  /* 0x0000001fff097819 */ /* 0x000fe2000001140b */
[----:B------:R-:W-:Y:S01]  /*0bf0*/  IMAD.IADD R3, R3, 0x1, R0 ;  /* 0x0000000103037824 */ /* 0x000fe200078e0200 */
[----:B---3--:R-:W-:Y:S01]  /*0c00*/  SHF.R.S32.HI R31, RZ, 0x1f, R32 ;  /* 0x0000001fff1f7819 */ /* 0x008fe20000011420 */
[----:B------:R-:W-:Y:S01]  /*0c10*/  IMAD.IADD R0, R138, 0x1, -R5 ;  /* 0x000000018a007824 */ /* 0x000fe200078e0a05 */
[----:B------:R-:W-:Y:S01]  /*0c20*/  LEA.HI R148, R14, R138, RZ, 0x5 ;  /* 0x0000008a0e947211 */ /* 0x000fe200078f28ff */
[----:B------:R-:W-:Y:S01]  /*0c30*/  IMAD.IADD R12, R138, 0x1, -R7 ;  /* 0x000000018a0c7824 */ /* 0x000fe200078e0a07 */
[----:B------:R-:W-:Y:S01]  /*0c40*/  SHF.R.S32.HI R21, RZ, 0x1f, R49 ;  /* 0x0000001fff157819 */ /* 0x000fe20000011431 */
[----:B------:R-:W-:Y:S01]  /*0c50*/  IMAD R10, R31, c[0x0][0x1b8], RZ ;  /* 0x00006e001f0a7a24 */ /* 0x000fe200078e02ff */
[----:B------:R-:W-:Y:S01]  /*0c60*/  LEA.HI R15, R0, R0, RZ, 0x1 ;  /* 0x00000000000f7211 */ /* 0x000fe200078f08ff */
[----:B------:R-:W-:Y:S01]  /*0c70*/  IMAD.WIDE.U32 R2, R32, c[0x0][0x1b8], R2 ;  /* 0x00006e0020027a25 */ /* 0x000fe200078e0002 */
[----:B------:R-:W-:-:S02]  /*0c80*/  SHF.R.S32.HI R5, RZ, 0x1f, R0 ;  /* 0x0000001fff057819 */ /* 0x000fc40000011400 */
[----:B------:R-:W-:Y:S02]  /*0c90*/  LOP3.LUT R4, R15, 0x7fffffe, RZ, 0xc0, !PT ;  /* 0x07fffffe0f047812 */ /* 0x000fe400078ec0ff */
[----:B------:R-:W-:Y:S02]  /*0ca0*/  LEA.HI R23, R5, R0, RZ, 0x3 ;  /* 0x0000000005177211 */ /* 0x000fe400078f18ff */
[----:B------:R-:W-:Y:S01]  /*0cb0*/  LOP3.LUT R5, R30, 0xfffffff8, RZ, 0xc0, !PT ;  /* 0xfffffff81e057812 */ /* 0x000fe200078ec0ff */
[----:B------:R-:W-:Y:S01]  /*0cc0*/  IMAD.IADD R22, R0, 0x1, -R4 ;  /* 0x0000000100167824 */ /* 0x000fe200078e0a04 */
[----:B------:R-:W-:Y:S01]  /*0cd0*/  IADD3 R4, P3, R11, R41, RZ ;  /* 0x000000290b047210 */ /* 0x000fe20007f7e0ff */
[----:B------:R-:W-:Y:S01]  /*0ce0*/  IMAD.SHL.U32 R0, R6, 0x40, RZ ;  /* 0x0000004006007824 */ /* 0x000fe200078e00ff */
[----:B------:R-:W-:Y:S01]  /*0cf0*/  SHF.R.S32.HI R14, RZ, 0x1, R15 ;  /* 0x00000001ff0e7819 */ /* 0x000fe2000001140f */
[----:B------:R-:W-:Y:S01]  /*0d00*/  IMAD.SHL.U32 R6, R12, 0x8, RZ ;  /* 0x000000080c067824 */ /* 0x000fe200078e00ff */
[----:B------:R-:W-:Y:S01]  /*0d10*/  SHF.R.S32.HI R16, RZ, 0x5, R148 ;  /* 0x00000005ff107819 */ /* 0x000fe20000011494 */
[----:B------:R-:W-:Y:S01]  /*0d20*/  IMAD.IADD R5, R138, 0x1, -R5 ;  /* 0x000000018a057824 */ /* 0x000fe200078e0a05 */
[----:B------:R-:W-:-:S04]  /*0d30*/  LOP3.LUT R0, R0, 0xc0, RZ, 0xc0, !PT ;  /* 0x000000c000007812 */ /* 0x000fc800078ec0ff */
[----:B------:R-:W-:Y:S02]  /*0d40*/  LOP3.LUT R8, R0, 0x18, R6, 0xf8, !PT ;  /* 0x0000001800087812 */ /* 0x000fe400078ef806 */
[----:B------:R-:W-:Y:S02]  /*0d50*/  SHF.R.U32.HI R7, RZ, 0x3, R0 ;  /* 0x00000003ff077819 */ /* 0x000fe40000011600 */
[----:B------:R-:W-:Y:S02]  /*0d60*/  LEA.HI R17, R5, R5, RZ, 0x1 ;  /* 0x0000000505117211 */ /* 0x000fe400078f08ff */
[----:B------:R-:W-:Y:S01]  /*0d70*/  LOP3.LUT R20, R8, R7, RZ, 0x3c, !PT ;  /* 0x0000000708147212 */ /* 0x000fe200078e3cff */
[----:B------:R-:W-:Y:S01]  /*0d80*/  IMAD R8, R32, c[0x0][0x1bc], R10 ;  /* 0x00006f0020087a24 */ /* 0x000fe200078e020a */
[----:B------:R-:W-:Y:S02]  /*0d90*/  LEA.HI.X.SX32 R7, R41, R9, 0x1, P3 ;  /* 0x0000000929077211 */ /* 0x000fe400018f0eff */
[----:B------:R-:W-:Y:S01]  /*0da0*/  LOP3.LUT R0, R17, 0x7fffffe, RZ, 0xc0, !PT ;  /* 0x07fffffe11007812 */ /* 0x000fe200078ec0ff */
[----:B------:R-:W-:Y:S01]  /*0db0*/  IMAD.IADD R3, R3, 0x1, R8 ;  /* 0x0000000103037824 */ /* 0x000fe200078e0208 */
[----:B------:R-:W-:Y:S01]  /*0dc0*/  SHF.R.S32.HI R29, RZ, 0x1, R17 ;  /* 0x00000001ff1d7819 */ /* 0x000fe20000011411 */
[----:B------:R-:W-:Y:S01]  /*0dd0*/  IMAD R9, R7, c[0x0][0x1e0], RZ ;  /* 0x0000780007097a24 */ /* 0x000fe200078e02ff */
[----:B------:R-:W-:Y:S01]  /*0de0*/  IADD3 R27, R5, -R0, RZ ;  /* 0x80000000051b7210 */ /* 0x000fe20007ffe0ff */
[----:B------:R-:W-:Y:S01]  /*0df0*/  IMAD R5, R7, c[0x0][0x208], RZ ;  /* 0x0000820007057a24 */ /* 0x000fe200078e02ff */
[----:B------:R-:W-:Y:S01]  /*0e00*/  IADD3 R0, R6, 0x40, RZ ;  /* 0x0000004006007810 */ /* 0x000fe20007ffe0ff */
[----:B------:R-:W-:Y:S01]  /*0e10*/  IMAD R18, R4, c[0x0][0x1e4], R9 ;  /* 0x0000790004127a24 */ /* 0x000fe200078e0209 */
[--C-:B------:R-:W-:Y:S01]  /*0e20*/  SHF.R.S32.HI R7, RZ, 0x1f, R6.reuse ;  /* 0x0000001fff077819 */ /* 0x100fe20000011406 */
[----:B------:R-:W-:Y:S01]  /*0e30*/  IMAD R9, R12, 0x20, R41 ;  /* 0x000000200c097824 */ /* 0x000fe200078e0229 */
[----:B------:R-:W-:Y:S01]  /*0e40*/  ISETP.GE.AND P5, PT, R0, c[0x0][0x1d4], PT ;  /* 0x0000750000007a0c */ /* 0x000fe20003fa6270 */
[----:B------:R-:W-:Y:S01]  /*0e50*/  IMAD R19, R4, c[0x0][0x20c], R5 ;  /* 0x0000830004137a24 */ /* 0x000fe200078e0205 */
[----:B------:R-:W-:Y:S01]  /*0e60*/  ISETP.GE.AND P3, PT, R0, c[0x0][0x198], PT ;  /* 0x0000660000007a0c */ /* 0x000fe20003f66270 */
[----:B------:R-:W-:Y:S01]  /*0e70*/  IMAD R9, R48, 0x80, R9 ;  /* 0x0000008030097824 */ /* 0x000fe200078e0209 */
[----:B------:R-:W-:Y:S01]  /*0e80*/  LEA.HI R0, R13, R41, RZ, 0x1 ;  /* 0x000000290d007211 */ /* 0x000fe200078f08ff */
[----:B------:R-:W-:Y:S01]  /*0e90*/  IMAD.WIDE.U32 R10, R4, c[0x0][0x1e0], R6 ;  /* 0x00007800040a7a25 */ /* 0x000fe200078e0006 */
[----:B------:R-:W-:-:S02]  /*0ea0*/  SHF.R.S32.HI R12, RZ, 0x1f, R15 ;  /* 0x0000001fff0c7819 */ /* 0x000fc4000001140f */
[----:B------:R-:W-:Y:S01]  /*0eb0*/  LOP3.LUT R0, R0, 0x7fffffe, RZ, 0xc0, !PT ;  /* 0x07fffffe00007812 */ /* 0x000fe200078ec0ff */
[----:B------:R-:W-:Y:S01]  /*0ec0*/  @P2 IMAD.HI.U32 R8, R9, c[0x0][0x2c8], RZ ;  /* 0x0000b20009082a27 */ /* 0x000fe200078e00ff */
[----:B------:R-:W-:Y:S02]  /*0ed0*/  SEL R15, R21, RZ, !P4 ;  /* 0x000000ff150f7207 */ /* 0x000fe40006000000 */
[----:B------:R-:W-:Y:S01]  /*0ee0*/  IADD3 R17, R6, 0x20, RZ ;  /* 0x0000002006117810 */ /* 0x000fe20007ffe0ff */
[----:B------:R-:W-:Y:S01]  /*0ef0*/  IMAD.MOV.U32 R13, RZ, RZ, R9 ;  /* 0x000000ffff0d7224 */ /* 0x000fe200078e0009 */
[----:B------:R-:W-:Y:S01]  /*0f00*/  @P2 SHF.R.U32.HI R13, RZ, c[0x0][0x2cc], R8 ;  /* 0x0000b300ff0d2a19 */ /* 0x000fe20000011608 */
[----:B------:R-:W-:Y:S01]  /*0f10*/  IMAD.IADD R0, R41, 0x1, -R0 ;  /* 0x0000000129007824 */ /* 0x000fe200078e0a00 */
[----:B------:R-:W-:Y:S01]  /*0f20*/  LEA.HI R8, R12, R14, RZ, 0x2 ;  /* 0x0000000e0c087211 */ /* 0x000fe200078f10ff */
[----:B------:R-:W-:Y:S01]  /*0f30*/  IMAD R15, R15, c[0x0][0x1c0], RZ ;  /* 0x000070000f0f7a24 */ /* 0x000fe200078e02ff */
[----:B------:R-:W-:Y:S01]  /*0f40*/  ISETP.GE.AND P6, PT, R17, c[0x0][0x1d4], PT ;  /* 0x0000750011007a0c */ /* 0x000fe20003fc6270 */
[----:B------:R-:W-:Y:S01]  /*0f50*/  IMAD R0, R16, 0x8, R0 ;  /* 0x0000000810007824 */ /* 0x000fe200078e0200 */
[----:B------:R-:W-:Y:S01]  /*0f60*/  LOP3.LUT R8, R8, 0xfffffffc, RZ, 0xc0, !PT ;  /* 0xfffffffc08087812 */ /* 0x000fe200078ec0ff */
[----:B------:R-:W-:Y:S01]  /*0f70*/  IMAD.SHL.U32 R12, R29, 0x40, RZ ;  /* 0x000000401d0c7824 */ /* 0x000fe200078e00ff */
[----:B------:R-:W-:Y:S01]  /*0f80*/  IADD3 R11, R11, R18, RZ ;  /* 0x000000120b0b7210 */ /* 0x000fe20007ffe0ff */
[----:B------:R-:W-:Y:S01]  /*0f90*/  IMAD.U32 R224, R0, 0x20, R20 ;  /* 0x0000002000e07824 */ /* 0x000fe200078e0014 */
[----:B------:R-:W-:Y:S01]  /*0fa0*/  SEL R0, R49, RZ, !P4 ;  /* 0x000000ff31007207 */ /* 0x000fe20006000000 */
[----:B------:R-:W-:Y:S01]  /*0fb0*/  IMAD.IADD R20, R14, 0x1, -R8 ;  /* 0x000000010e147824 */ /* 0x000fe200078e0a08 */
[----:B------:R-:W-:Y:S01]  /*0fc0*/  LOP3.LUT P2, RZ, R29, 0x2, RZ, 0xc0, !PT ;  /* 0x000000021dff7812 */ /* 0x000fe2000784c0ff */
[----:B------:R-:W-:Y:S01]  /*0fd0*/  IMAD.SHL.U32 R8, R23, 0x20, RZ ;  /* 0x0000002017087824 */ /* 0x000fe200078e00ff */
[----:B------:R-:W-:Y:S01]  /*0fe0*/  ISETP.GE.AND P2, PT, R6, c[0x0][0x1d4], PT ;  /* 0x0000750006007a0c */ /* 0x000fe20003f46270 */
[----:B------:R-:W-:Y:S01]  /*0ff0*/  IMAD R15, R0, c[0x0][0x1c4], R15 ;  /* 0x00007100000f7a24 */ /* 0x000fe200078e020f */
[----:B------:R-:W-:Y:S01]  /*1000*/  ISETP.GE.AND P4, PT, R6, c[0x0][0x198], PT ;  /* 0x0000660006007a0c */ /* 0x000fe20003f86270 */
[----:B------:R-:W-:Y:S01]  /*1010*/  IMAD.WIDE.U32 R2, R0, c[0x0][0x1c0], R2 ;  /* 0x0000700000027a25 */ /* 0x000fe200078e0002 */
[----:B------:R-:W-:-:S02]  /*1020*/  LOP3.LUT R8, R8, 0xffffff00, RZ, 0xc0, !PT ;  /* 0xffffff0008087812 */ /* 0x000fc400078ec0ff */
[----:B------:R-:W-:Y:S01]  /*1030*/  P2R R33, PR, RZ, 0x4 ;  /* 0x00000004ff217803 */ /* 0x000fe20000000000 */
[----:B------:R-:W-:Y:S02]  /*1040*/  IMAD.MOV R0, RZ, RZ, -R13 ;  /* 0x000000ffff007224 */ /* 0x000fe400078e0a0d */
[--C-:B------:R-:W-:Y:S02]  /*1050*/  IMAD R24, R22, 0x20, R8.reuse ;  /* 0x0000002016187824 */ /* 0x100fe400078e0208 */
[----:B------:R-:W-:Y:S01]  /*1060*/  IMAD R18, R0, c[0x0][0x2c4], R9 ;  /* 0x0000b10000127a24 */ /* 0x000fe200078e0209 */
[----:B------:R-:W-:Y:S01]  /*1070*/  LOP3.LUT R0, R12, 0xc0, RZ, 0xc0, !PT ;  /* 0x000000c00c007812 */ /* 0x000fe200078ec0ff */
[----:B------:R-:W-:Y:S01]  /*1080*/  IMAD R9, R16, 0x200, R8 ;  /* 0x0000020010097824 */ /* 0x000fe200078e0208 */
[----:B------:R-:W-:Y:S01]  /*1090*/  SEL R8, RZ, 0xffffffff, P6 ;  /* 0xffffffffff087807 */ /* 0x000fe20003000000 */
[----:B------:R-:W-:Y:S01]  /*10a0*/  IMAD.WIDE.U32 R4, R4, c[0x0][0x208], R6 ;  /* 0x0000820004047a25 */ /* 0x000fe200078e0006 */
[----:B------:R-:W-:Y:S01]  /*10b0*/  LOP3.LUT R14, R0, 0x8, R30, 0xf8, !PT ;  /* 0x00000008000e7812 */ /* 0x000fe200078ef81e */
[----:B------:R1:W-:Y:S01]  /*10c0*/  STL [R1+0x34], R33 ;  /* 0x0000342101007387 */ /* 0x0003e20000100800 */
[----:B------:R-:W-:Y:S01]  /*10d0*/  SHF.R.U32.HI R12, RZ, 0x3, R0 ;  /* 0x00000003ff0c7819 */ /* 0x000fe20000011600 */
[----:B------:R-:W-:Y:S01]  /*10e0*/  IMAD.SHL.U32 R0, R8, 0x2, RZ ;  /* 0x0000000208007824 */ /* 0x000fe200078e00ff */
[----:B------:R-:W-:Y:S01]  /*10f0*/  LEA R23, R22, R9, 0x5 ;  /* 0x0000000916177211 */ /* 0x000fe200078e28ff */
[----:B------:R-:W-:Y:S01]  /*1100*/  IMAD.IADD R5, R5, 0x1, R19 ;  /* 0x0000000105057824 */ /* 0x000fe200078e0213 */
[----:B------:R-:W-:Y:S01]  /*1110*/  SEL R9, RZ, 0x1, P2 ;  /* 0x00000001ff097807 */ /* 0x000fe20001000000 */
[----:B------:R-:W-:Y:S01]  /*1120*/  IMAD R19, R31, c[0x0][0x1e8], RZ ;  /* 0x00007a001f137a24 */ /* 0x000fe200078e02ff */
[----:B------:R-:W-:Y:S01]  /*1130*/  LOP3.LUT R16, R14, R12, RZ, 0x3c, !PT ;  /* 0x0000000c0e107212 */ /* 0x000fe200078e3cff */
[----:B------:R-:W-:Y:S01]  /*1140*/  IMAD.MOV.U32 R8, RZ, RZ, R2 ;  /* 0x000000ffff087224 */ /* 0x000fe200078e0002 */
[----:B------:R-:W-:Y:S01]  /*1150*/  LOP3.LUT R12, R0, 0x2, R9, 0xe2, !PT ;  /* 0x00000002000c7812 */ /* 0x000fe200078ee209 */
[----:B------:R-:W-:Y:S01]  /*1160*/  IMAD.IADD R9, R3, 0x1, R15 ;  /* 0x0000000103097824 */ /* 0x000fe200078e020f */
[----:B------:R-:W-:Y:S01]  /*1170*/  SHF.R.S32.HI R0, RZ, 0x1f, R13 ;  /* 0x0000001fff007819 */ /* 0x000fe2000001140d */
[C---:B------:R-:W-:Y:S01]  /*1180*/  IMAD R19, R32.reuse, c[0x0][0x1ec], R19 ;  /* 0x00007b0020137a24 */ /* 0x040fe200078e0213 */
[----:B------:R-:W-:Y:S01]  /*1190*/  SEL R3, RZ, 0x4, P5 ;  /* 0x00000004ff037807 */ /* 0x000fe20002800000 */
[----:B------:R-:W-:Y:S01]  /*11a0*/  IMAD.WIDE.U32 R10, R32, c[0x0][0x1e8], R10 ;  /* 0x00007a00200a7a25 */ /* 0x000fe200078e000a */
[----:B------:R-:W-:-:S02]  /*11b0*/  ISETP.GE.AND P2, PT, R17, c[0x0][0x198], PT ;  /* 0x0000660011007a0c */ /* 0x000fc40003f46270 */
[----:B------:R-:W-:Y:S01]  /*11c0*/  LOP3.LUT R42, R12, R3, RZ, 0xfc, !PT ;  /* 0x000000030c2a7212 */ /* 0x000fe200078efcff */
[----:B------:R-:W-:Y:S01]  /*11d0*/  IMAD R0, R0, c[0x0][0x1b0], RZ ;  /* 0x00006c0000007a24 */ /* 0x000fe200078e02ff */
[----:B------:R-:W-:Y:S01]  /*11e0*/  SHF.R.S32.HI R3, RZ, 0x1f, R18 ;  /* 0x0000001fff037819 */ /* 0x000fe20000011412 */
[----:B------:R-:W-:-:S04]  /*11f0*/  IMAD.WIDE.U32 R8, R13, c[0x0][0x1b0], R8 ;  /* 0x00006c000d087a25 */ /* 0x000fc800078e0008 */
[----:B------:R-:W-:Y:S02]  /*1200*/  IMAD R12, R13, c[0x0][0x1b4], R0 ;  /* 0x00006d000d0c7a24 */ /* 0x000fe400078e0200 */
[----:B------:R-:W-:Y:S02]  /*1210*/  IMAD.SHL.U32 R0, R20, 0x40, RZ ;  /* 0x0000004014007824 */ /* 0x000fe400078e00ff */
[----:B------:R-:W-:Y:S02]  /*1220*/  IMAD.IADD R13, R11, 0x1, R19 ;  /* 0x000000010b0d7824 */ /* 0x000fe400078e0213 */
[----:B------:R-:W-:Y:S01]  /*1230*/  IMAD.SHL.U32 R11, R25, 0x8, RZ ;  /* 0x00000008190b7824 */ /* 0x000fe200078e00ff */
[----:B------:R-:W-:Y:S01]  /*1240*/  LOP3.LUT R0, R0, 0xc0, RZ, 0xc0, !PT ;  /* 0x000000c000007812 */ /* 0x000fe200078ec0ff */
[----:B------:R-:W-:-:S04]  /*1250*/  IMAD.WIDE.U32 R14, R32, c[0x0][0x210], R4 ;  /* 0x00008400200e7a25 */ /* 0x000fc800078e0004 */
[----:B------:R-:W-:Y:S02]  /*1260*/  IMAD.IADD R9, R9, 0x1, R12 ;  /* 0x0000000109097824 */ /* 0x000fe400078e020c */
[----:B------:R-:W-:Y:S02]  /*1270*/  IMAD R2, R25, 0x8, R27 ;  /* 0x0000000819027824 */ /* 0x000fe400078e021b */
[----:B------:R-:W-:Y:S01]  /*1280*/  IMAD.MOV.U32 R12, RZ, RZ, R10 ;  /* 0x000000ffff0c7224 */ /* 0x000fe200078e000a */
[----:B------:R-:W-:Y:S01]  /*1290*/  LOP3.LUT R10, R0, 0x8, R11, 0xf8, !PT ;  /* 0x00000008000a7812 */ /* 0x000fe200078ef80b */
[----:B------:R-:W-:Y:S01]  /*12a0*/  IMAD R22, R31, c[0x0][0x210], RZ ;  /* 0x000084001f167a24 */ /* 0x000fe200078e02ff */
[----:B------:R-:W-:Y:S01]  /*12b0*/  SHF.R.U32.HI R0, RZ, 0x3, R0 ;  /* 0x00000003ff007819 */ /* 0x000fe20000011600 */
[----:B------:R-:W-:Y:S02]  /*12c0*/  IMAD R3, R3, c[0x0][0x1a8], RZ ;  /* 0x00006a0003037a24 */ /* 0x000fe400078e02ff */
[----:B------:R-:W-:-:S02]  /*12d0*/  IMAD.U32 R2, R2, 0x20, R16 ;  /* 0x0000002002027824 */ /* 0x000fc400078e0010 */
[----:B------:R-:W-:Y:S02]  /*12e0*/  IMAD R22, R32, c[0x0][0x214], R22 ;  /* 0x0000850020167a24 */ /* 0x000fe400078e0216 */
[----:B------:R-:W-:Y:S01]  /*12f0*/  IMAD R16, R18, c[0x0][0x1ac], R3 ;  /* 0x00006b0012107a24 */ /* 0x000fe200078e0203 */
[----:B------:R-:W-:Y:S01]  /*1300*/  LOP3.LUT R3, R10, R0, RZ, 0x3c, !PT ;  /* 0x000000000a037212 */ /* 0x000fe200078e3cff */
[----:B------:R-:W-:Y:S01]  /*1310*/  IMAD.IADD R11, R15, 0x1, R22 ;  /* 0x000000010f0b7824 */ /* 0x000fe200078e0216 */
[----:B------:R-:W-:Y:S01]  /*1320*/  MOV R10, R14 ;  /* 0x0000000e000a7202 */ /* 0x000fe20000000f00 */
[----:B------:R-:W-:-:S04]  /*1330*/  IMAD.WIDE.U32 R8, R18, c[0x0][0x1a8], R8 ;  /* 0x00006a0012087a25 */ /* 0x000fc800078e0008 */
[----:B------:R-:W-:Y:S02]  /*1340*/  IMAD.IADD R9, R9, 0x1, R16 ;  /* 0x0000000109097824 */ /* 0x000fe400078e0210 */
[----:B------:R-:W-:Y:S02]  /*1350*/  IMAD R16, R28, c[0x0][0x2c4], RZ ;  /* 0x0000b1001c107a24 */ /* 0x000fe400078e02ff */
[----:B------:R-:W-:Y:S01]  /*1360*/  IMAD R19, R48, 0x80, R41 ;  /* 0x0000008030137824 */ /* 0x000fe200078e0229 */
[--C-:B--2---:R-:W-:Y:S01]  /*1370*/  @P1 SHF.R.S32.HI R5, RZ, 0x1f, R26.reuse ;  /* 0x0000001fff051819 */ /* 0x104fe2000001141a */
[----:B------:R-:W-:Y:S01]  /*1380*/  @P1 IMAD.MOV.U32 R4, RZ, RZ, R26 ;  /* 0x000000ffff041224 */ /* 0x000fe200078e001a */
[----:B------:R-:W-:Y:S01]  /*1390*/  @!P1 MOV R5, R21 ;  /* 0x0000001500059202 */ /* 0x000fe20000000f00 */
[----:B------:R-:W-:Y:S01]  /*13a0*/  @!P1 IMAD.MOV.U32 R4, RZ, RZ, R49 ;  /* 0x000000ffff049224 */ /* 0x000fe200078e0031 */
[----:B------:R-:W-:Y:S01]  /*13b0*/  LOP3.LUT P1, RZ, R20, 0x2, RZ, 0xc0, !PT ;  /* 0x0000000214ff7812 */ /* 0x000fe2000782c0ff */
[----:B------:R-:W-:Y:S01]  /*13c0*/  IMAD.MOV.U32 R20, RZ, RZ, 0x10 ;  /* 0x00000010ff147424 */ /* 0x000fe200078e00ff */
[----:B------:R-:W-:-:S02]  /*13d0*/  SEL R5, R5, RZ, !P0 ;  /* 0x000000ff05057207 */ /* 0x000fc40004000000 */
[----:B------:R-:W-:Y:S01]  /*13e0*/  SEL R0, R4, RZ, !P0 ;  /* 0x000000ff04007207 */ /* 0x000fe20004000000 */
[----:B------:R-:W-:Y:S01]  /*13f0*/  IMAD.IADD R4, R3, 0x1, R24 ;  /* 0x0000000103047824 */ /* 0x000fe200078e0218 */
[C---:B------:R-:W-:Y:S01]  /*1400*/  LEA R18, P0, R8.reuse, c[0x0][0x160], 0x1 ;  /* 0x0000580008127a11 */ /* 0x040fe200078008ff */
[C---:B------:R-:W-:Y:S02]  /*1410*/  IMAD R14, R5.reuse, c[0x0][0x1f0], RZ ;  /* 0x00007c00050e7a24 */ /* 0x040fe400078e02ff */
[----:B------:R-:W-:Y:S01]  /*1420*/  IMAD R5, R5, c[0x0][0x218], RZ ;  /* 0x0000860005057a24 */ /* 0x000fe200078e02ff */
[----:B------:R-:W-:Y:S01]  /*1430*/  LEA.HI.X R15, R8, c[0x0][0x164], R9, 0x1, P0 ;  /* 0x00005900080f7a11 */ /* 0x000fe200000f0c09 */
[C---:B------:R-:W-:Y:S01]  /*1440*/  IMAD.WIDE.U32 R62, R0.reuse, c[0x0][0x218], R10 ;  /* 0x00008600003e7a25 */ /* 0x040fe200078e000a */
[----:B------:R-:W-:Y:S01]  /*1450*/  ISETP.GE.AND P0, PT, R19, R16, PT ;  /* 0x000000101300720c */ /* 0x000fe20003f06270 */
[----:B------:R1:W2:Y:S02]  /*1460*/  SHFL.IDX PT, R8, R18, RZ, 0x1c1f ;  /* 0x001c1fff12087589 */ /* 0x0002a400000e0000 */
[----:B------:R-:W-:-:S02]  /*1470*/  IMAD R5, R0, c[0x0][0x21c], R5 ;  /* 0x0000870000057a24 */ /* 0x000fc400078e0205 */
[C---:B------:R-:W-:Y:S01]  /*1480*/  IMAD R14, R0.reuse, c[0x0][0x1f4], R14 ;  /* 0x00007d00000e7a24 */ /* 0x040fe200078e020e */
[----:B------:R1:W3:Y:S01]  /*1490*/  SHFL.IDX PT, R9, R15, RZ, 0x1c1f ;  /* 0x001c1fff0f097589 */ /* 0x0002e200000e0000 */
[----:B------:R-:W-:Y:S01]  /*14a0*/  IMAD.WIDE.U32 R30, R0, c[0x0][0x1f0], R12 ;  /* 0x00007c00001e7a25 */ /* 0x000fe200078e000c */
[----:B------:R-:W-:-:S03]  /*14b0*/  SEL R0, R20, 0xfffffff0, !P1 ;  /* 0xfffffff014007807 */ /* 0x000fc60004800000 */
[----:B------:R-:W-:Y:S01]  /*14c0*/  IMAD.IADD R27, R63, 0x1, R5 ;  /* 0x000000013f1b7824 */ /* 0x000fe200078e0205 */
[----:B------:R1:W-:Y:S01]  /*14d0*/  STL.64 [R1+0x28], R30 ;  /* 0x0000281e01007387 */ /* 0x0003e20000100a00 */
[----:B------:R-:W-:Y:S02]  /*14e0*/  IMAD.IADD R35, R31, 0x1, R14 ;  /* 0x000000011f237824 */ /* 0x000fe400078e020e */
[----:B------:R-:W-:Y:S01]  /*14f0*/  IMAD.IADD R3, R3, 0x1, R23 ;  /* 0x0000000103037824 */ /* 0x000fe200078e0217 */
[----:B------:R1:W-:Y:S04]  /*1500*/  STL.64 [R1+0x20], R62 ;  /* 0x0000203e01007387 */ /* 0x0003e80000100a00 */
[----:B------:R1:W-:Y:S04]  /*1510*/  STL [R1+0x1c], R27 ;  /* 0x00001c1b01007387 */ /* 0x0003e80000100800 */
[----:B------:R1:W-:Y:S01]  /*1520*/  STL [R1+0x14], R35 ;  /* 0x0000142301007387 */ /* 0x0003e20000100800 */
[----:B------:R-:W-:Y:S05]  /*1530*/  @P0 BRA `(.L_x_23) ;  /* 0x0000010000000947 */ /* 0x000fea0003800000 */
[----:B--2---:R-:W-:Y:S02]  /*1540*/  IADD3 R5, R6, 0x40, RZ ;  /* 0x0000004006057810 */ /* 0x004fe40007ffe0ff */
[----:B------:R-:W-:-:S02]  /*1550*/  SHF.R.S32.HI R13, RZ, 0x1f, R17 ;  /* 0x0000001fff0d7819 */ /* 0x000fc40000011411 */
[----:B------:R-:W-:Y:S02]  /*1560*/  SHF.R.S32.HI R12, RZ, 0x1f, R5 ;  /* 0x0000001fff0c7819 */ /* 0x000fe40000011405 */
[----:B------:R-:W-:Y:S02]  /*1570*/  LEA.HI R13, R13, R17, RZ, 0x3 ;  /* 0x000000110d0d7211 */ /* 0x000fe400078f18ff */
[----:B------:R-:W-:Y:S02]  /*1580*/  LEA.HI R5, R12, R5, RZ, 0x3 ;  /* 0x000000050c057211 */ /* 0x000fe400078f18ff */
[----:B------:R-:W-:Y:S02]  /*1590*/  LEA R10, P0, R6, R8, 0x1 ;  /* 0x00000008060a7211 */ /* 0x000fe400078008ff */
[----:B------:R-:W-:Y:S02]  /*15a0*/  LOP3.LUT R12, R13, 0xfffffff8, RZ, 0xc0, !PT ;  /* 0xfffffff80d0c7812 */ /* 0x000fe400078ec0ff */
[----:B------:R-:W-:Y:S01]  /*15b0*/  LOP3.LUT R14, R5, 0xfffffff8, RZ, 0xc0, !PT ;  /* 0xfffffff8050e7812 */ /* 0x000fe200078ec0ff */
[----:B------:R-:W-:Y:S01]  /*15c0*/  IMAD.SHL.U32 R5, R224, 0x2, RZ ;  /* 0x00000002e0057824 */ /* 0x000fe200078e00ff */
[----:B---3--:R-:W-:Y:S01]  /*15d0*/  LEA.HI.X R11, R6, R9, R7, 0x1, P0 ;  /* 0x00000009060b7211 */ /* 0x008fe200000f0c07 */
[----:B------:R-:W-:-:S04]  /*15e0*/  IMAD.WIDE R12, R12, 0x2, R8 ;  /* 0x000000020c0c7825 */ /* 0x000fc800078e0208 */
[----:B------:R-:W-:Y:S01]  /*15f0*/  IMAD.WIDE R8, R14, 0x2, R8 ;  /* 0x000000020e087825 */ /* 0x000fe200078e0208 */
[----:B------:R-:W-:Y:S01]  /*1600*/  @!PT LDS RZ, [RZ] ;  /* 0x00000000fffff984 */ /* 0x000fe20000000800 */
[----:B------:R2:W-:Y:S04]  /*1610*/  LDGSTS.E.BYPASS.LTC128B.128 [R5+0x6100], [R10.64], !P4 ;  /* 0x061000000a057fae */ /* 0x0005e8000e101d44 */
[----:B------:R2:W-:Y:S04]  /*1620*/  LDGSTS.E.BYPASS.LTC128B.128 [R5+0x8100], [R12.64], !P2 ;  /* 0x081000000c057fae */ /* 0x0005e8000d101d44 */
[----:B------:R2:W-:Y:S02]  /*1630*/  LDGSTS.E.BYPASS.LTC128B.128 [R5+0xa100], [R8.64], !P3 ;  /* 0x0a10000008057fae */ /* 0x0005e4000d901d44 */
.L_x_23:
[----:B--2---:R-:W-:Y:S05]  /*1640*/  BSYNC B0 ;  /* 0x0000000000007941 */ /* 0x004fea0003800000 */
.L_x_22:
[----:B------:R-:W-:Y:S01]  /*1650*/  IADD3 R5, R19, 0x20, RZ ;  /* 0x0000002013057810 */ /* 0x000fe20007ffe0ff */
[----:B---3--:R2:W3:Y:S01]  /*1660*/  SHFL.IDX PT, R9, R15, 0x1, 0x1c1f ;  /* 0x003c1f000f097f89 */ /* 0x0084e200000e0000 */
[----:B------:R-:W-:Y:S02]  /*1670*/  BSSY B0, `(.L_x_24) ;  /* 0x0000014000007945 */ /* 0x000fe40003800000 */
[----:B------:R-:W-:Y:S01]  /*1680*/  ISETP.GE.AND P0, PT, R5, R16, PT ;  /* 0x000000100500720c */ /* 0x000fe20003f06270 */
[----:B------:R2:W4:-:S12]  /*1690*/  SHFL.IDX PT, R8, R18, 0x1, 0x1c1f ;  /* 0x003c1f0012087f89 */ /* 0x00051800000e0000 */
[----:B------:R-:W-:Y:S05]  /*16a0*/  @P0 BRA `(.L_x_25) ;  /* 0x0000010000000947 */ /* 0x000fea0003800000 */
[----:B------:R-:W-:Y:S02]  /*16b0*/  IADD3 R5, R6, 0x40, RZ ;  /* 0x0000004006057810 */ /* 0x000fe40007ffe0ff */
[----:B------:R-:W-:Y:S02]  /*16c0*/  SHF.R.S32.HI R13, RZ, 0x1f, R17 ;  /* 0x0000001fff0d7819 */ /* 0x000fe40000011411 */
[----:B------:R-:W-:Y:S02]  /*16d0*/  SHF.R.S32.HI R12, RZ, 0x1f, R5 ;  /* 0x0000001fff0c7819 */ /* 0x000fe40000011405 */
[----:B------:R-:W-:Y:S02]  /*16e0*/  LEA.HI R13, R13, R17, RZ, 0x3 ;  /* 0x000000110d0d7211 */ /* 0x000fe400078f18ff */
[----:B------:R-:W-:Y:S02]  /*16f0*/  LEA.HI R5, R12, R5, RZ, 0x3 ;  /* 0x000000050c057211 */ /* 0x000fe400078f18ff */
[----:B----4-:R-:W-:-:S02]  /*1700*/  LEA R10, P0, R6, R8, 0x1 ;  /* 0x00000008060a7211 */ /* 0x010fc400078008ff */
        /* <DEDUP_REMOVED lines=10> */
.L_x_25:
[----:B------:R-:W-:Y:S05]  /*17b0*/  BSYNC B0 ;  /* 0x0000000000007941 */ /* 0x000fea0003800000 */
.L_x_24:
[----:B---3--:R-:W-:Y:S01]  /*17c0*/  IADD3 R5, R19, 0x40, RZ ;  /* 0x0000004013057810 */ /* 0x008fe20007ffe0ff */
[----:B------:R3:W1:Y:S01]  /*17d0*/  SHFL.IDX PT, R9, R15, 0x2, 0x1c1f ;  /* 0x005c1f000f097f89 */ /* 0x00066200000e0000 */
[----:B------:R-:W-:Y:S02]  /*17e0*/  BSSY B0, `(.L_x_26) ;  /* 0x0000014000007945 */ /* 0x000fe40003800000 */
[----:B------:R-:W-:Y:S01]  /*17f0*/  ISETP.GE.AND P0, PT, R5, R16, PT ;  /* 0x000000100500720c */ /* 0x000fe20003f06270 */
[----:B----4-:R3:W4:-:S12]  /*1800*/  SHFL.IDX PT, R8, R18, 0x2, 0x1c1f ;  /* 0x005c1f0012087f89 */ /* 0x01071800000e0000 */
        /* <DEDUP_REMOVED lines=10> */
[----:B-1----:R-:W-:Y:S01]  /*18b0*/  LEA.HI.X R11, R6, R9, R7, 0x1, P0 ;  /* 0x00000009060b7211 */ /* 0x002fe200000f0c07 */
[----:B------:R-:W-:-:S04]  /*18c0*/  IMAD.WIDE R12, R12, 0x2, R8 ;  /* 0x000000020c0c7825 */ /* 0x000fc800078e0208 */
[----:B------:R-:W-:Y:S01]  /*18d0*/  IMAD.WIDE R8, R14, 0x2, R8 ;  /* 0x000000020e087825 */ /* 0x000fe200078e0208 */
[----:B------:R-:W-:Y:S01]  /*18e0*/  @!PT LDS RZ, [RZ] ;  /* 0x00000000fffff984 */ /* 0x000fe20000000800 */
[----:B------:R1:W-:Y:S04]  /*18f0*/  LDGSTS.E.BYPASS.LTC128B.128 [R5+0x7100], [R10.64], !P4 ;  /* 0x071000000a057fae */ /* 0x0003e8000e101d44 */
[----:B------:R1:W-:Y:S04]  /*1900*/  LDGSTS.E.BYPASS.LTC128B.128 [R5+0x9100], [R12.64], !P2 ;  /* 0x091000000c057fae */ /* 0x0003e8000d101d44 */
[----:B------:R1:W-:Y:S02]  /*1910*/  LDGSTS.E.BYPASS.LTC128B.128 [R5+0xb100], [R8.64], !P3 ;  /* 0x0b10000008057fae */ /* 0x0003e4000d901d44 */
.L_x_27:
[----:B------:R-:W-:Y:S05]  /*1920*/  BSYNC B0 ;  /* 0x0000000000007941 */ /* 0x000fea0003800000 */
.L_x_26:
[----:B-1--4-:R-:W1:Y:S01]  /*1930*/  SHFL.IDX PT, R8, R18, 0x3, 0x1c1f ;  /* 0x007c1f0012087f89 */ /* 0x012e6200000e0000 */
[----:B------:R-:W-:Y:S01]  /*1940*/  IADD3 R5, R19, 0x60, RZ ;  /* 0x0000006013057810 */ /* 0x000fe20007ffe0ff */
[----:B------:R-:W-:Y:S01]  /*1950*/  IMAD.SHL.U32 R224, R224, 0x2, RZ ;  /* 0x00000002e0e07824 */ /* 0x000fe200078e00ff */
[----:B------:R-:W-:Y:S01]  /*1960*/  LEA.HI.SX32 R40, R159, 0xffffffff, 0x1a ;  /* 0xffffffff9f287811 */ /* 0x000fe200078fd2ff */
[----:B------:R-:W4:Y:S01]  /*1970*/  SHFL.IDX PT, R9, R15, 0x3, 0x1c1f ;  /* 0x007c1f000f097f89 */ /* 0x000f2200000e0000 */
[----:B------:R-:W-:Y:S01]  /*1980*/  ISETP.GE.AND P1, PT, R5, R16, PT ;  /* 0x000000100500720c */ /* 0x000fe20003f26270 */
[----:B------:R-:W-:Y:S01]  /*1990*/  IMAD.MOV.U32 R12, RZ, RZ, c[0x0][0x1e0] ;  /* 0x00007800ff0c7624 */ /* 0x000fe200078e00ff */
[----:B------:R-:W-:Y:S01]  /*19a0*/  SHF.R.S32.HI R43, RZ, 0x1f, R40 ;  /* 0x0000001fff2b7819 */ /* 0x000fe20000011428 */
[----:B------:R-:W-:-:S02]  /*19b0*/  IMAD.MOV.U32 R28, RZ, RZ, 0x6 ;  /* 0x00000006ff1c7424 */ /* 0x000fc400078e00ff */
[----:B------:R-:W-:Y:S02]  /*19c0*/  IMAD.MOV.U32 R154, RZ, RZ, R34 ;  /* 0x000000ffff9a7224 */ /* 0x000fe400078e0022 */
[----:B------:R-:W-:Y:S01]  /*19d0*/  IMAD.MOV.U32 R155, RZ, RZ, R35 ;  /* 0x000000ffff9b7224 */ /* 0x000fe200078e0023 */
[C---:B------:R-:W-:Y:S01]  /*19e0*/  SHF.L.U64.HI R149, R12.reuse, R28, c[0x0][0x1e4] ;  /* 0x000079000c957619 */ /* 0x040fe2000001021c */
[C---:B------:R-:W-:Y:S02]  /*19f0*/  IMAD.SHL.U32 R150, R12.reuse, 0x40, RZ ;  /* 0x000000400c967824 */ /* 0x040fe400078e00ff */
[----:B------:R-:W-:Y:S02]  /*1a00*/  IMAD.MOV.U32 R154, RZ, RZ, R30 ;  /* 0x000000ffff9a7224 */ /* 0x000fe400078e001e */
[----:B------:R-:W-:Y:S02]  /*1a10*/  IMAD.SHL.U32 R152, R12, 0x20, RZ ;  /* 0x000000200c987824 */ /* 0x000fe400078e00ff */
[----:B------:R-:W-:Y:S01]  /*1a20*/  IMAD.SHL.U32 R210, R3, 0x2, RZ ;  /* 0x0000000203d27824 */ /* 0x000fe200078e00ff */
[----:B------:R-:W-:Y:S01]  /*1a30*/  STL.64 [R1+0x10], R154 ;  /* 0x0000109a01007387 */ /* 0x000fe20000100a00 */
[----:B------:R-:W-:Y:S01]  /*1a40*/  IMAD.SHL.U32 R139, R2, 0x2, RZ ;  /* 0x00000002028b7824 */ /* 0x000fe200078e00ff */
[----:B-1----:R-:W-:Y:S01]  /*1a50*/  @!P1 LEA R10, P0, R6, R8, 0x1 ;  /* 0x00000008060a9211 */ /* 0x002fe200078008ff */
[----:B------:R-:W-:-:S02]  /*1a60*/  IMAD.MOV.U32 R60, RZ, RZ, R26 ;  /* 0x000000ffff3c7224 */ /* 0x000fc400078e001a */
[----:B------:R-:W-:Y:S01]  /*1a70*/  IMAD.MOV.U32 R61, RZ, RZ, R27 ;  /* 0x000000ffff3d7224 */ /* 0x000fe200078e001b */
[C---:B----4-:R-:W-:Y:S01]  /*1a80*/  @!P1 LEA.HI.X R11, R6.reuse, R9, R7, 0x1, P0 ;  /* 0x00000009060b9211 */ /* 0x050fe200000f0c07 */
[----:B------:R-:W-:Y:S01]  /*1a90*/  IMAD.MOV.U32 R60, RZ, RZ, R62 ;  /* 0x000000ffff3c7224 */ /* 0x000fe200078e003e */
[----:B------:R-:W-:Y:S01]  /*1aa0*/  @!P1 IADD3 R6, R6, 0x40, RZ ;  /* 0x0000004006069810 */ /* 0x000fe20007ffe0ff */
[----:B------:R-:W-:Y:S01]  /*1ab0*/  IMAD R211, R0, 0x2, R210 ;  /* 0x0000000200d37824 */ /* 0x000fe200078e02d2 */
[----:B------:R-:W-:Y:S01]  /*1ac0*/  @!P1 SHF.R.S32.HI R7, RZ, 0x1f, R17 ;  /* 0x0000001fff079819 */ /* 0x000fe20000011411 */
[----:B------:R-:W-:Y:S01]  /*1ad0*/  @!PT LDS RZ, [RZ] ;  /* 0x00000000fffff984 */ /* 0x000fe20000000800 */
[----:B------:R1:W-:Y:S01]  /*1ae0*/  @!P1 LDGSTS.E.BYPASS.LTC128B.128 [R224+0x7900], [R10.64], !P4 ;  /* 0x079000000ae09fae */ /* 0x0003e2000e101d44 */
[----:B------:R-:W-:Y:S01]  /*1af0*/  @!P1 SHF.R.S32.HI R5, RZ, 0x1f, R6 ;  /* 0x0000001fff059819 */ /* 0x000fe20000011406 */
[----:B------:R-:W-:Y:S01]  /*1b00*/  IMAD R137, R40, -0x40, R136 ;  /* 0xffffffc028897824 */ /* 0x000fe200078e0288 */
[----:B------:R-:W-:Y:S01]  /*1b10*/  @!P1 LEA.HI R7, R7, R17, RZ, 0x3 ;  /* 0x0000001107079211 */ /* 0x000fe200078f18ff */
[----:B------:R-:W-:Y:S01]  /*1b20*/  STL.64 [R1+0x18], R60 ;  /* 0x0000183c01007387 */ /* 0x000fe20000100a00 */
[----:B------:R-:W-:Y:S01]  /*1b30*/  @!P1 LEA.HI R6, R5, R6, RZ, 0x3 ;  /* 0x0000000605069211 */ /* 0x000fe200078f18ff */
[----:B------:R-:W-:Y:S01]  /*1b40*/  IMAD.SHL.U32 R208, R4, 0x2, RZ ;  /* 0x0000000204d07824 */ /* 0x000fe200078e00ff */
[----:B------:R-:W-:-:S02]  /*1b50*/  @!P1 LOP3.LUT R5, R7, 0xfffffff8, RZ, 0xc0, !PT ;  /* 0xfffffff807059812 */ /* 0x000fc400078ec0ff */
[----:B------:R-:W-:Y:S01]  /*1b60*/  ISETP.NE.AND P4, PT, R33, RZ, PT ;  /* 0x000000ff2100720c */ /* 0x000fe20003f85270 */
[----:B------:R-:W-:Y:S01]  /*1b70*/  IMAD R209, R0, 0x2, R208 ;  /* 0x0000000200d17824 */ /* 0x000fe200078e02d0 */
[C---:B------:R-:W-:Y:S02]  /*1b80*/  IADD3 R2, R139.reuse, 0x3100, RZ ;  /* 0x000031008b027810 */ /* 0x040fe40007ffe0ff */
[----:B------:R-:W-:Y:S01]  /*1b90*/  IADD3 R212, R139, 0x3120, RZ ;  /* 0x000031208bd47810 */ /* 0x000fe20007ffe0ff */
[----:B-1----:R-:W-:Y:S01]  /*1ba0*/  IMAD.IADD R11, R136, 0x1, -R41 ;  /* 0x00000001880b7824 */ /* 0x002fe200078e0a29 */
[----:B------:R-:W-:Y:S01]  /*1bb0*/  @!P1 LOP3.LUT R10, R6, 0xfffffff8, RZ, 0xc0, !PT ;  /* 0xfffffff8060a9812 */ /* 0x000fe200078ec0ff */
[----:B------:R-:W-:-:S04]  /*1bc0*/  @!P1 IMAD.WIDE R6, R5, 0x2, R8 ;  /* 0x0000000205069825 */ /* 0x000fc800078e0208 */
[----:B------:R-:W-:Y:S01]  /*1bd0*/  IMAD R5, R40, -0x40, R11 ;  /* 0xffffffc028057824 */ /* 0x000fe200078e020b */
[----:B------:R1:W-:Y:S01]  /*1be0*/  @!P1 LDGSTS.E.BYPASS.LTC128B.128 [R224+0x9900], [R6.64], !P2 ;  /* 0x0990000006e09fae */ /* 0x0003e2000d101d44 */
[----:B------:R-:W-:-:S03]  /*1bf0*/  @!P1 IMAD.WIDE R8, R10, 0x2, R8 ;  /* 0x000000020a089825 */ /* 0x000fc600078e0208 */
[C---:B------:R-:W-:Y:S02]  /*1c00*/  ISETP.GE.AND P0, PT, R5.reuse, 0x1, PT ;  /* 0x000000010500780c */ /* 0x040fe40003f06270 */
[----:B------:R4:W-:Y:S01]  /*1c10*/  @!P1 LDGSTS.E.BYPASS.LTC128B.128 [R224+0xb900], [R8.64], !P3 ;  /* 0x0b90000008e09fae */ /* 0x0009e2000d901d44 */
[----:B------:R-:W-:Y:S02]  /*1c20*/  ISETP.GE.AND P2, PT, R5, 0x21, PT ;  /* 0x000000210500780c */ /* 0x000fe40003f46270 */
[----:B------:R-:W-:Y:S01]  /*1c30*/  LOP3.LUT P3, RZ, R29, 0x2, RZ, 0xc0, !PT ;  /* 0x000000021dff7812 */ /* 0x000fe2000786c0ff */
[----:B------:R-:W0:-:S12]  /*1c40*/  LDGDEPBAR ;  /* 0x00000000000079af */ /* 0x000e180000000000 */
[----:B------:R-:W-:Y:S01]  /*1c50*/  @P3 IADD3 R212, R2, -0x20, RZ ;  /* 0xffffffe002d43810 */ /* 0x000fe20007ffe0ff */
[----:B------:R-:W-:Y:S01]  /*1c60*/  BAR.SYNC.DEFER_BLOCKING 0x0 ;  /* 0x0000000000007b1d */ /* 0x000fe20000010000 */
[----:B------:R-:W-:Y:S01]  /*1c70*/  LOP3.LUT R2, R42, 0x1, RZ, 0xc0, !PT ;  /* 0x000000012a027812 */ /* 0x000fe200078ec0ff */
[----:B-1----:R-:W-:-:S04]  /*1c80*/  IMAD.WIDE.U32 R6, R40, R150, R154 ;  /* 0x0000009628067225 */ /* 0x002fc800078e009a */
[----:B----4-:R-:W-:Y:S02]  /*1c90*/  IMAD R8, R149, R40, RZ ;  /* 0x0000002895087224 */ /* 0x010fe400078e02ff */
[----:B------:R-:W-:Y:S02]  /*1ca0*/  IMAD.MOV.U32 R9, RZ, RZ, 0x5 ;  /* 0x00000005ff097424 */ /* 0x000fe400078e00ff */
[----:B------:R-:W-:Y:S01]  /*1cb0*/  IMAD R5, R43, R150, R8 ;  /* 0x000000962b057224 */ /* 0x000fe200078e0208 */
[----:B------:R-:W-:Y:S02]  /*1cc0*/  @P0 LEA R8, P1, R6, c[0x0][0x1c8], 0x1 ;  /* 0x0000720006080a11 */ /* 0x000fe400078208ff */
[----:B------:R-:W-:Y:S01]  /*1cd0*/  SHF.L.U64.HI R153, R12, R9, c[0x0][0x1e4] ;  /* 0x000079000c997619 */ /* 0x000fe20000010209 */
[----:B------:R-:W-:-:S05]  /*1ce0*/  IMAD.IADD R5, R7, 0x1, R5 ;  /* 0x0000000107057824 */ /* 0x000fca00078e0205 */
[----:B------:R-:W-:Y:S02]  /*1cf0*/  @P0 LEA.HI.X R9, R6, c[0x0][0x1cc], R5, 0x1, P1 ;  /* 0x0000730006090a11 */ /* 0x000fe400008f0c05 */
[----:B------:R-:W-:-:S03]  /*1d00*/  @P2 IADD3 R7, P1, R152, R6, RZ ;  /* 0x0000000698072210 */ /* 0x000fc60007f3e0ff */
[----:B------:R-:W-:Y:S01]  /*1d10*/  @!PT LDS RZ, [RZ] ;  /* 0x00000000fffff984 */ /* 0x000fe20000000800 */
[----:B------:R-:W-:Y:S01]  /*1d20*/  @!PT LDS RZ, [RZ] ;  /* 0x00000000fffff984 */ /* 0x000fe20000000800 */
[----:B------:R-:W-:Y:S01]  /*1d30*/  @!PT LDS RZ, [RZ] ;  /* 0x00000000fffff984 */ /* 0x000fe20000000800 */
[----:B------:R1:W-:Y:S02]  /*1d40*/  @P0 LDGSTS.E.BYPASS.LTC128B.128 [R224+0x3100], [R8.64], !P4 ;  /* 0x0310000008e00fae */ /* 0x0003e4000e101d44 */
[----:B------:R-:W-:Y:S01]  /*1d50*/  @P2 IMAD.X R5, R153, 0x1, R5, P1 ;  /* 0x0000000199052824 */ /* 0x000fe200008e0605 */
[C---:B------:R-:W-:Y:S01]  /*1d60*/  @P2 LEA R6, P1, R7.reuse, c[0x0][0x1c8], 0x1 ;  /* 0x0000720007062a11 */ /* 0x040fe200078208ff */
[----:B------:R1:W-:Y:S03]  /*1d70*/  @P0 LDGSTS.E.BYPASS.LTC128B.128 [R224+0x4100], [R8.64+0x40], !P6 ;  /* 0x0410004008e00fae */ /* 0x0003e6000f101d44 */
[----:B------:R-:W-:Y:S01]  /*1d80*/  @P2 LEA.HI.X R7, R7, c[0x0][0x1cc], R5, 0x1, P1 ;  /* 0x0000730007072a11 */ /* 0x000fe200008f0c05 */
[----:B------:R1:W-:Y:S01]  /*1d90*/  @P0 LDGSTS.E.BYPASS.LTC128B.128 [R224+0x5100], [R8.64+0x80], !P5 ;  /* 0x0510008008e00fae */ /* 0x0003e2000e901d44 */
[----:B------:R-:W-:Y:S01]  /*1da0*/  IMAD.IADD R5, R137, 0x1, -R41 ;  /* 0x0000000189057824 */ /* 0x000fe200078e0a29 */
[----:B------:R-:W-:-:S02]  /*1db0*/  LOP3.LUT P1, RZ, R42, 0x2, RZ, 0xc0, !PT ;  /* 0x000000022aff7812 */ /* 0x000fc4000782c0ff */
[----:B------:R4:W-:Y:S04]  /*1dc0*/  @P2 LDGSTS.E.BYPASS.LTC128B.128 [R224+0x3900], [R6.64], !P4 ;  /* 0x0390000006e02fae */ /* 0x0009e8000e101d44 */
[----:B------:R4:W-:Y:S04]  /*1dd0*/  @P2 LDGSTS.E.BYPASS.LTC128B.128 [R224+0x4900], [R6.64+0x40], !P6 ;  /* 0x0490004006e02fae */ /* 0x0009e8000f101d44 */
[----:B------:R4:W-:Y:S01]  /*1de0*/  @P2 LDGSTS.E.BYPASS.LTC128B.128 [R224+0x5900], [R6.64+0x80], !P5 ;  /* 0x0590008006e02fae */ /* 0x0009e2000e901d44 */
[----:B------:R-:W-:-:S03]  /*1df0*/  ISETP.NE.U32.AND P2, PT, R2, 0x1, PT ;  /* 0x000000010200780c */ /* 0x000fc60003f45070 */
[----:B------:R-:W0:Y:S01]  /*1e00*/  LDGDEPBAR ;  /* 0x00000000000079af */ /* 0x000e220000000000 */
[C---:B------:R-:W-:Y:S02]  /*1e10*/  ISETP.LT.OR P3, PT, R5.reuse, 0x1, P2 ;  /* 0x000000010500780c */ /* 0x040fe40001761670 */
[----:B------:R-:W-:Y:S01]  /*1e20*/  ISETP.LT.OR P2, PT, R5, 0x21, P2 ;  /* 0x000000210500780c */ /* 0x000fe20001741670 */
[----:B------:R-:W-:-:S04]  /*1e30*/  DEPBAR.LE SB0, 0x1 ;  /* 0x000080400000791a */ /* 0x000fc80000000000 */
[----:B------:R-:W-:-:S04]  /*1e40*/  DEPBAR.LE SB0, 0x0 ;  /* 0x000080000000791a */ /* 0x000fc80000000000 */
[----:B------:R-:W-:Y:S06]  /*1e50*/  BAR.SYNC.DEFER_BLOCKING 0x0 ;  /* 0x0000000000007b1d */ /* 0x000fec0000010000 */
[----:B-1----:R-:W-:Y:S04]  /*1e60*/  LDSM.16.M88.4 R8, [R210+0x7100] ;  /* 0x00710000d208783b */ /* 0x002fe80000000200 */
[----:B--23--:R-:W1:Y:S04]  /*1e70*/  LDSM.16.M88.4 R16, [R139+0x3100] ;  /* 0x003100008b10783b */ /* 0x00ce680000000200 */
[----:B------:R-:W2:Y:S04]  /*1e80*/  LDSM.16.M88.4 R12, [R210+0x6100] ;  /* 0x00610000d20c783b */ /* 0x000ea80000000200 */
[----:B------:R-:W3:Y:S04]  /*1e90*/  LDSM.16.M88.4 R20, [R139+0x3500] ;  /* 0x003500008b14783b */ /* 0x000ee80000000200 */
[----:B------:R-:W5:Y:S04]  /*1ea0*/  LDSM.16.M88.4 R24, [R139+0x3900] ;  /* 0x003900008b18783b */ /* 0x000f680000000200 */
[----:B------:R-:W3:Y:S04]  /*1eb0*/  LDSM.16.M88.4 R36, [R139+0x3d00] ;  /* 0x003d00008b24783b */ /* 0x000ee80000000200 */
[----:B------:R-:W-:Y:S04]  /*1ec0*/  LDSM.16.M88.4 R56, [R212] ;  /* 0x00000000d438783b */ /* 0x000fe80000000200 */
[----:B------:R-:W-:Y:S01]  /*1ed0*/  LDSM.16.M88.4 R32, [R212+0x400] ;  /* 0x00040000d420783b */ /* 0x000fe20000000200 */
[-C--:B-1----:R-:W-:Y:S08]  /*1ee0*/  HMMA.16816.F32 R44, R8, R16.reuse, RZ ;  /* 0x00000010082c723c */ /* 0x082ff000000018ff */
[----:B--2---:R-:W-:Y:S07]  /*1ef0*/  HMMA.16816.F32 R88, R12, R16, RZ ;  /* 0x000000100c58723c */ /* 0x004fee00000018ff */
[----:B------:R-:W-:Y:S01]  /*1f00*/  IMAD.MOV.U32 R17, RZ, RZ, c[0x0][0x208] ;  /* 0x00008200ff117624 */ /* 0x000fe200078e00ff */
[C---:B---3--:R-:W-:Y:S04]  /*1f10*/  HMMA.16816.F32 R68, R8.reuse, R20, RZ ;  /* 0x000000140844723c */ /* 0x048fe800000018ff */
[C---:B------:R-:W-:Y:S01]  /*1f20*/  SHF.L.U64.HI R16, R17.reuse, R28, c[0x0][0x20c] ;  /* 0x0000830011107619 */ /* 0x040fe2000001021c */
[----:B------:R-:W-:Y:S01]  /*1f30*/  IMAD.SHL.U32 R17, R17, 0x40, RZ ;  /* 0x0000004011117824 */ /* 0x000fe200078e00ff */
[----:B------:R-:W-:Y:S02]  /*1f40*/  LDSM.16.M88.4 R28, [R212+0x800] ;  /* 0x00080000d41c783b */ /* 0x000fe40000000200 */
[----:B-----5:R-:W-:Y:S01]  /*1f50*/  HMMA.16816.F32 R52, R8, R24, RZ ;  /* 0x000000180834723c */ /* 0x020fe200000018ff */
[----:B------:R-:W-:-:S02]  /*1f60*/  IMAD R3, R16, R40, RZ ;  /* 0x0000002810037224 */ /* 0x000fc400078e02ff */
[----:B----4-:R-:W-:-:S04]  /*1f70*/  IMAD.WIDE.U32 R6, R40, R17, R60 ;  /* 0x0000001128067225 */ /* 0x010fc800078e003c */
[----:B------:R-:W-:Y:S01]  /*1f80*/  IMAD R3, R43, R17, R3 ;  /* 0x000000112b037224 */ /* 0x000fe200078e0203 */
[----:B------:R-:W-:Y:S01]  /*1f90*/  HMMA.16816.F32 R48, R8, R36, RZ ;  /* 0x000000240830723c */ /* 0x000fe200000018ff */
[----:B------:R-:W-:Y:S02]  /*1fa0*/  LEA R2, P0, R6, c[0x0][0x1f8], 0x1 ;  /* 0x00007e0006027a11 */ /* 0x000fe400078008ff */
[----:B------:R-:W-:-:S05]  /*1fb0*/  IMAD.IADD R3, R7, 0x1, R3 ;  /* 0x0000000107037824 */ /* 0x000fca00078e0203 */
[----:B------:R-:W-:Y:S01]  /*1fc0*/  HMMA.16816.F32 R72, R8, R18, RZ ;  /* 0x000000120848723c */ /* 0x000fe200000018ff */
[----:B------:R-:W-:Y:S02]  /*1fd0*/  LEA.HI.X R3, R6, c[0x0][0x1fc], R3, 0x1, P0 ;  /* 0x00007f0006037a11 */ /* 0x000fe400000f0c03 */
[----:B------:R-:W-:-:S05]  /*1fe0*/  IADD3 R6, P0, R17, R2, RZ ;  /* 0x0000000211067210 */ /* 0x000fca0007f1e0ff */
[----:B------:R-:W-:Y:S01]  /*1ff0*/  HMMA.16816.F32 R64, R8, R22, RZ ;  /* 0x000000160840723c */ /* 0x000fe200000018ff */
[----:B------:R-:W-:Y:S01]  /*2000*/  IMAD.X R7, R16, 0x1, R3, P0 ;  /* 0x0000000110077824 */ /* 0x000fe200000e0603 */
[C---:B------:R-:W-:Y:S02]  /*2010*/  ISETP.LT.OR P0, PT, R5.reuse, 0x1, !P1 ;  /* 0x000000010500780c */ /* 0x040fe40004f01670 */
[----:B------:R-:W-:-:S04]  /*2020*/  ISETP.LT.OR P1, PT, R5, 0x21, !P1 ;  /* 0x000000210500780c */ /* 0x000fc80004f21670 */
[C---:B------:R-:W-:Y:S08]  /*2030*/  HMMA.16816.F32 R76, R8.reuse, R26, RZ ;  /* 0x0000001a084c723c */ /* 0x040ff000000018ff */
[----:B------:R-:W-:Y:S01]  /*2040*/  HMMA.16816.F32 R92, R8, R38, RZ ;  /* 0x00000026085c723c */ /* 0x000fe200000018ff */
[----:B------:R-:W-:Y:S07]  /*2050*/  LDSM.16.M88.4 R8, [R211+0x7100] ;  /* 0x00710000d308783b */ /* 0x000fee0000000200 */
[C---:B------:R-:W-:Y:S08]  /*2060*/  HMMA.16816.F32 R84, R12.reuse, R24, RZ ;  /* 0x000000180c54723c */ /* 0x040ff000000018ff */
[C---:B------:R-:W-:Y:S01]  /*2070*/  HMMA.16816.F32 R96, R12.reuse, R26, RZ ;  /* 0x0000001a0c60723c */ /* 0x040fe200000018ff */
[----:B------:R-:W1:Y:S07]  /*2080*/  LDSM.16.M88.4 R24, [R212+0xc00] ;  /* 0x000c0000d418783b */ /* 0x000e6e0000000200 */
[----:B------:R-:W-:Y:S01]  /*2090*/  HMMA.16816.F32 R116, R12, R18, RZ ;  /* 0x000000120c74723c */ /* 0x000fe200000018ff */
[----:B------:R-:W2:Y:S04]  /*20a0*/  LDSM.16.M88.4 R16, [R211+0x6100] ;  /* 0x00610000d310783b */ /* 0x000ea80000000200 */
[----:B------:R-:W-:Y:S01]  /*20b0*/  @!PT LDS RZ, [RZ] ;  /* 0x00000000fffff984 */ /* 0x000fe20000000800 */
[----:B------:R-:W-:Y:S01]  /*20c0*/  @!PT LDS RZ, [RZ] ;  /* 0x00000000fffff984 */ /* 0x000fe20000000800 */
[----:B------:R-:W-:Y:S01]  /*20d0*/  @!PT LDS RZ, [RZ] ;  /* 0x00000000fffff984 */ /* 0x000fe20000000800 */
[----:B------:R3:W-:Y:S01]  /*20e0*/  LDGSTS.E.BYPASS.LTC128B.128 [R224+0x100], [R2.64], !P3 ;  /* 0x0010000002e07fae */ /* 0x0007e2000d901d44 */
[----:B------:R-:W-:-:S02]  /*20f0*/  LOP3.LUT P3, RZ, R42, 0x4, RZ, 0xc0, !PT ;  /* 0x000000042aff7812 */ /* 0x000fc4000786c0ff */
[----:B------:R-:W-:Y:S01]  /*2100*/  HMMA.16816.F32 R80, R12, R20, RZ ;  /* 0x000000140c50723c */ /* 0x000fe200000018ff */
[----:B------:R3:W-:Y:S01]  /*2110*/  LDGSTS.E.BYPASS.LTC128B.128 [R224+0x1100], [R2.64+0x40], !P0 ;  /* 0x0110004002e07fae */ /* 0x0007e2000c101d44 */
[C---:B------:R-:W-:Y:S02]  /*2120*/  ISETP.LT.OR P0, PT, R5.reuse, 0x1, !P3 ;  /* 0x000000010500780c */ /* 0x040fe40005f01670 */
[----:B------:R-:W-:-:S04]  /*2130*/  ISETP.LT.OR P3, PT, R5, 0x21, !P3 ;  /* 0x000000210500780c */ /* 0x000fc80005f61670 */
[C---:B------:R-:W-:Y:S07]  /*2140*/  HMMA.16816.F32 R104, R12.reuse, R22, RZ ;  /* 0x000000160c68723c */ /* 0x040fee00000018ff */
[----:B------:R3:W-:Y:S01]  /*2150*/  LDGSTS.E.BYPASS.LTC128B.128 [R224+0x2100], [R2.64+0x80], !P0 ;  /* 0x0210008002e07fae */ /* 0x0007e2000c101d44 */
[C---:B------:R-:W-:Y:S03]  /*2160*/  HMMA.16816.F32 R60, R12.reuse, R36, RZ ;  /* 0x000000240c3c723c */ /* 0x040fe600000018ff */
[----:B------:R4:W-:Y:S04]  /*2170*/  LDGSTS.E.BYPASS.LTC128B.128 [R224+0x900], [R6.64], !P2 ;  /* 0x0090000006e07fae */ /* 0x0009e8000d101d44 */
[----:B------:R4:W-:Y:S01]  /*2180*/  LDGSTS.E.BYPASS.LTC128B.128 [R224+0x1900], [R6.64+0x40], !P1 ;  /* 0x0190004006e07fae */ /* 0x0009e2000c901d44 */
[----:B------:R-:W-:Y:S03]  /*2190*/  HMMA.16816.F32 R36, R12, R38, RZ ;  /* 0x000000260c24723c */ /* 0x000fe600000018ff */
[----:B------:R4:W-:Y:S04]  /*21a0*/  LDGSTS.E.BYPASS.LTC128B.128 [R224+0x2900], [R6.64+0x80], !P3 ;  /* 0x0290008006e07fae */ /* 0x0009e8000d901d44 */
[----:B------:R-:W-:Y:S01]  /*21b0*/  LDSM.16.M88.4 R20, [R210+0x9100] ;  /* 0x00910000d214783b */ /* 0x000fe20000000200 */
[C---:B-1----:R-:W-:Y:S03]  /*21c0*/  HMMA.16816.F32 R132, R8.reuse, R24, R48 ;  /* 0x000000180884723c */ /* 0x042fe60000001830 */
[----:B------:R-:W1:Y:S04]  /*21d0*/  LDSM.16.M88.4 R48, [R139+0x4500] ;  /* 0x004500008b30783b */ /* 0x000e680000000200 */
[----:B------:R-:W-:Y:S01]  /*21e0*/  LDSM.16.M88.4 R40, [R139+0x4d00] ;  /* 0x004d00008b28783b */ /* 0x000fe20000000200 */
[----:B------:R-:W-:Y:S01]  /*21f0*/  HMMA.16816.F32 R140, R8, R28, R52 ;  /* 0x0000001c088c723c */ /* 0x000fe20000001834 */
[----:B---3--:R-:W-:-:S02]  /*2200*/  LOP3.LUT R2, R148, 0xffffffe0, RZ, 0xc0, !PT ;  /* 0xffffffe094027812 */ /* 0x008fc400078ec0ff */
[----:B------:R-:W3:Y:S04]  /*2210*/  LDSM.16.M88.4 R52, [R139+0x4100] ;  /* 0x004100008b34783b */ /* 0x000ee80000000200 */
[----:B------:R-:W-:Y:S01]  /*2220*/  LDSM.16.M88.4 R12, [R210+0x8100] ;  /* 0x00810000d20c783b */ /* 0x000fe20000000200 */
[C---:B------:R-:W-:Y:S01]  /*2230*/  HMMA.16816.F32 R128, R8.reuse, R56, R44 ;  /* 0x000000380880723c */ /* 0x040fe2000000182c */
[----:B------:R-:W-:Y:S02]  /*2240*/  IMAD.IADD R2, R138, 0x1, -R2 ;  /* 0x000000018a027824 */ /* 0x000fe400078e0a02 */
[----:B------:R-:W5:Y:S03]  /*2250*/  LDSM.16.M88.4 R44, [R139+0x4900] ;  /* 0x004900008b2c783b */ /* 0x000f660000000200 */
[----:B------:R-:W-:Y:S01]  /*2260*/  SHF.R.S32.HI R3, RZ, 0x1f, R2 ;  /* 0x0000001fff037819 */ /* 0x000fe20000011402 */
[----:B------:R-:W0:Y:S01]  /*2270*/  LDGDEPBAR ;  /* 0x00000000000079af */ /* 0x000e220000000000 */
[----:B------:R-:W-:Y:S02]  /*2280*/  HMMA.16816.F32 R144, R8, R32, R68 ;  /* 0x000000200890723c */ /* 0x000fe40000001844 */
[----:B------:R-:W-:-:S04]  /*2290*/  LEA.HI R3, R3, R2, RZ, 0x2 ;  /* 0x0000000203037211 */ /* 0x000fc800078f10ff */
[----:B------:R-:W-:Y:S02]  /*22a0*/  LOP3.LUT R3, R3, 0x7ffffffc, RZ, 0xc0, !PT ;  /* 0x7ffffffc03037812 */ /* 0x000fe400078ec0ff */
[----:B------:R-:W-:Y:S03]  /*22b0*/  HMMA.16816.F32 R124, R8, R34, R64 ;  /* 0x00000022087c723c */ /* 0x000fe60000001840 */
[----:B------:R-:W-:-:S04]  /*22c0*/  IMAD.IADD R2, R2, 0x1, -R3 ;  /* 0x0000000102027824 */ /* 0x000fc800078e0a03 */
[----:B------:R-:W-:Y:S01]  /*22d0*/  IMAD R2, R2, -0x2, R137 ;  /* 0xfffffffe02027824 */ /* 0x000fe200078e0289 */
[C---:B------:R-:W-:Y:S04]  /*22e0*/  HMMA.16816.F32 R72, R8.reuse, R58, R72 ;  /* 0x0000003a0848723c */ /* 0x040fe80000001848 */
[C---:B------:R-:W-:Y:S02]  /*22f0*/  ISETP.GT.AND P1, PT, R2.reuse, RZ, PT ;  /* 0x000000ff0200720c */ /* 0x040fe40003f24270 */
[C---:B------:R-:W-:Y:S02]  /*2300*/  ISETP.GT.AND P0, PT, R2.reuse, 0x1, PT ;  /* 0x000000010200780c */ /* 0x040fe40003f04270 */
[----:B------:R-:W-:Y:S01]  /*2310*/  HMMA.16816.F32 R120, R8, R30, R76 ;  /* 0x0000001e0878723c */ /* 0x000fe2000000184c */
[----:B------:R-:W-:-:S02]  /*2320*/  ISETP.GT.AND P3, PT, R2, 0x8, PT ;  /* 0x000000080200780c */ /* 0x000fc40003f64270 */
[----:B------:R-:W-:-:S05]  /*2330*/  ISETP.GT.AND P2, PT, R2, 0x9, PT ;  /* 0x000000090200780c */ /* 0x000fca0003f44270 */
[----:B------:R-:W-:Y:S01]  /*2340*/  HMMA.16816.F32 R112, R8, R26, R92 ;  /* 0x0000001a0870723c */ /* 0x000fe2000000185c */
[----:B------:R-:W-:Y:S07]  /*2350*/  LDSM.16.M88.4 R8, [R211+0x9100] ;  /* 0x00910000d308783b */ /* 0x000fee0000000200 */
[C---:B--2---:R-:W-:Y:S08]  /*2360*/  HMMA.16816.F32 R100, R16.reuse, R32, R80 ;  /* 0x000000201064723c */ /* 0x044ff00000001850 */
[C---:B------:R-:W-:Y:S01]  /*2370*/  HMMA.16816.F32 R64, R16.reuse, R34, R104 ;  /* 0x000000221040723c */ /* 0x040fe20000001868 */
[----:B------:R-:W2:Y:S07]  /*2380*/  LDSM.16.M88.4 R32, [R212+0x1400] ;  /* 0x00140000d420783b */ /* 0x000eae0000000200 */
[C---:B------:R-:W-:Y:S08]  /*2390*/  HMMA.16816.F32 R108, R16.reuse, R56, R88 ;  /* 0x00000038106c723c */ /* 0x040ff00000001858 */
[C---:B------:R-:W-:Y:S08]  /*23a0*/  HMMA.16816.F32 R80, R16.reuse, R24, R60 ;  /* 0x000000181050723c */ /* 0x040ff0000000183c */
[C---:B------:R-:W-:Y:S01]  /*23b0*/  HMMA.16816.F32 R68, R16.reuse, R58, R116 ;  /* 0x0000003a1044723c */ /* 0x040fe20000001874 */
[----:B------:R-:W-:Y:S07]  /*23c0*/  LDSM.16.M88.4 R56, [R212+0x1c00] ;  /* 0x001c0000d438783b */ /* 0x000fee0000000200 */
[C---:B------:R-:W-:Y:S08]  /*23d0*/  HMMA.16816.F32 R84, R16.reuse, R28, R84 ;  /* 0x0000001c1054723c */ /* 0x040ff00000001854 */
[C---:B------:R-:W-:Y:S01]  /*23e0*/  HMMA.16816.F32 R60, R16.reuse, R30, R96 ;  /* 0x0000001e103c723c */ /* 0x040fe20000001860 */
[----:B------:R-:W-:Y:S07]  /*23f0*/  LDSM.16.M88.4 R28, [R212+0x1800] ;  /* 0x00180000d41c783b */ /* 0x000fee0000000200 */
[----:B------:R-:W-:Y:S01]  /*2400*/  HMMA.16816.F32 R16, R16, R26, R36 ;  /* 0x0000001a1010723c */ /* 0x000fe20000001824 */
[----:B------:R-:W2:Y:S04]  /*2410*/  LDSM.16.M88.4 R36, [R212+0x1000] ;  /* 0x00100000d424783b */ /* 0x000ea80000000200 */
[----:B------:R-:W2:Y:S03]  /*2420*/  LDSM.16.M88.4 R24, [R211+0x8100] ;  /* 0x00810000d318783b */ /* 0x000ea60000000200 */
[C---:B-1----:R-:W-:Y:S08]  /*2430*/  HMMA.16816.F32 R88, R20.reuse, R48, R144 ;  /* 0x000000301458723c */ /* 0x042ff00000001890 */
[C---:B---3--:R-:W-:Y:S08]  /*2440*/  HMMA.16816.F32 R76, R20.reuse, R52, R128 ;  /* 0x00000034144c723c */ /* 0x048ff00000001880 */
[C---:B-----5:R-:W-:Y:S08]  /*2450*/  HMMA.16816.F32 R96, R20.reuse, R44, R140 ;  /* 0x0000002c1460723c */ /* 0x060ff0000000188c */
[C---:B------:R-:W-:Y:S08]  /*2460*/  HMMA.16816.F32 R104, R20.reuse, R46, R120 ;  /* 0x0000002e1468723c */ /* 0x040ff00000001878 */
[C---:B------:R-:W-:Y:S08]  /*2470*/  HMMA.16816.F32 R116, R20.reuse, R40, R132 ;  /* 0x000000281474723c */ /* 0x040ff00000001884 */
[C---:B------:R-:W-:Y:S08]  /*2480*/  HMMA.16816.F32 R72, R20.reuse, R54, R72 ;  /* 0x000000361448723c */ /* 0x040ff00000001848 */
[C---:B------:R-:W-:Y:S08]  /*2490*/  HMMA.16816.F32 R92, R20.reuse, R50, R124 ;  /* 0x00000032145c723c */ /* 0x040ff0000000187c */
[----:B------:R-:W-:Y:S01]  /*24a0*/  HMMA.16816.F32 R120, R20, R42, R112 ;  /* 0x0000002a1478723c */ /* 0x000fe20000001870 */
[----:B------:R-:W-:Y:S07]  /*24b0*/  LDSM.16.M88.4 R20, [R210+0xb100] ;  /* 0x00b10000d214783b */ /* 0x000fee0000000200 */
[C---:B------:R-:W-:Y:S08]  /*24c0*/  HMMA.16816.F32 R128, R12.reuse, R52, R108 ;  /* 0x000000340c80723c */ /* 0x040ff0000000186c */
[C---:B------:R-:W-:Y:S08]  /*24d0*/  HMMA.16816.F32 R124, R12.reuse, R54, R68 ;  /* 0x000000360c7c723c */ /* 0x040ff00000001844 */
[C---:B------:R-:W-:Y:S08]  /*24e0*/  HMMA.16816.F32 R112, R12.reuse, R48, R100 ;  /* 0x000000300c70723c */ /* 0x040ff00000001864 */
[C---:B------:R-:W-:Y:S01]  /*24f0*/  HMMA.16816.F32 R108, R12.reuse, R50, R64 ;  /* 0x000000320c6c723c */ /* 0x040fe20000001840 */
[----:B------:R-:W-:Y:S07]  /*2500*/  LDSM.16.M88.4 R48, [R139+0x5500] ;  /* 0x005500008b30783b */ /* 0x000fee0000000200 */
[C---:B------:R-:W-:Y:S08]  /*2510*/  HMMA.16816.F32 R100, R12.reuse, R44, R84 ;  /* 0x0000002c0c64723c */ /* 0x040ff00000001854 */
[C---:B------:R-:W-:Y:S01]  /*2520*/  HMMA.16816.F32 R60, R12.reuse, R46, R60 ;  /* 0x0000002e0c3c723c */ /* 0x040fe2000000183c */
[----:B------:R-:W-:Y:S07]  /*2530*/  LDSM.16.M88.4 R44, [R139+0x5900] ;  /* 0x005900008b2c783b */ /* 0x000fee0000000200 */
[C---:B------:R-:W-:Y:S08]  /*2540*/  HMMA.16816.F32 R52, R12.reuse, R40, R80 ;  /* 0x000000280c34723c */ /* 0x040ff00000001850 */
[----:B------:R-:W-:Y:S01]  /*2550*/  HMMA.16816.F32 R12, R12, R42, R16 ;  /* 0x0000002a0c0c723c */ /* 0x000fe20000001810 */
[----:B------:R-:W1:Y:S04]  /*2560*/  LDSM.16.M88.4 R40, [R139+0x5100] ;  /* 0x005100008b28783b */ /* 0x000e680000000200 */
[----:B------:R-:W-:Y:S03]  /*2570*/  LDSM.16.M88.4 R16, [R210+0xa100] ;  /* 0x00a10000d210783b */ /* 0x000fe60000000200 */
[C---:B--2---:R-:W-:Y:S01]  /*2580*/  HMMA.16816.F32 R68, R8.reuse, R32, R88 ;  /* 0x000000200844723c */ /* 0x044fe20000001858 */
[----:B------:R-:W2:Y:S07]  /*2590*/  LDSM.16.M88.4 R88, [R139+0x5d00] ;  /* 0x005d00008b58783b */ /* 0x000eae0000000200 */
[C---:B------:R-:W-:Y:S08]  /*25a0*/  HMMA.16816.F32 R76, R8.reuse, R36, R76 ;  /* 0x00000024084c723c */ /* 0x040ff0000000184c */
[C---:B------:R-:W-:Y:S08]  /*25b0*/  HMMA.16816.F32 R80, R8.reuse, R28, R96 ;  /* 0x0000001c0850723c */ /* 0x040ff00000001860 */
[C---:B------:R-:W-:Y:S08]  /*25c0*/  HMMA.16816.F32 R72, R8.reuse, R38, R72 ;  /* 0x000000260848723c */ /* 0x040ff00000001848 */
[C---:B------:R-:W-:Y:S08]  /*25d0*/  HMMA.16816.F32 R96, R8.reuse, R56, R116 ;  /* 0x000000380860723c */ /* 0x040ff00000001874 */
[----:B------:R-:W-:Y:S08]  /*25e0*/  HMMA.16816.F32 R64, R8, R34, R92 ;  /* 0x000000220840723c */ /* 0x000ff0000000185c */
[----:B------:R-:W-:Y:S08]  /*25f0*/  HMMA.16816.F32 R116, R24, R32, R112 ;  /* 0x000000201874723c */ /* 0x000ff00000001870 */
[C---:B------:R-:W-:Y:S08]  /*2600*/  HMMA.16816.F32 R84, R8.reuse, R30, R104 ;  /* 0x0000001e0854723c */ /* 0x040ff00000001868 */
[----:B------:R-:W-:Y:S01]  /*2610*/  HMMA.16816.F32 R92, R8, R58, R120 ;  /* 0x0000003a085c723c */ /* 0x000fe20000001878 */
[----:B------:R-:W-:Y:S07]  /*2620*/  LDSM.16.M88.4 R8, [R211+0xb100] ;  /* 0x00b10000d308783b */ /* 0x000fee0000000200 */
[C---:B------:R-:W-:Y:S01]  /*2630*/  HMMA.16816.F32 R112, R24.reuse, R34, R108 ;  /* 0x000000221870723c */ /* 0x040fe2000000186c */
[----:B------:R-:W-:Y:S07]  /*2640*/  LDSM.16.M88.4 R32, [R212+0x2400] ;  /* 0x00240000d420783b */ /* 0x000fee0000000200 */
[C---:B------:R-:W-:Y:S01]  /*2650*/  HMMA.16816.F32 R120, R24.reuse, R36, R128 ;  /* 0x000000241878723c */ /* 0x040fe20000001880 */
[----:B------:R-:W-:Y:S07]  /*2660*/  LDSM.16.M88.4 R128, [R212+0x2c00] ;  /* 0x002c0000d480783b */ /* 0x000fee0000000200 */
[C---:B------:R-:W-:Y:S08]  /*2670*/  HMMA.16816.F32 R108, R24.reuse, R28, R100 ;  /* 0x0000001c186c723c */ /* 0x040ff00000001864 */
[C---:B------:R-:W-:Y:S01]  /*2680*/  HMMA.16816.F32 R104, R24.reuse, R30, R60 ;  /* 0x0000001e1868723c */ /* 0x040fe2000000183c */
[----:B------:R-:W3:Y:S07]  /*2690*/  LDSM.16.M88.4 R28, [R212+0x2000] ;  /* 0x00200000d41c783b */ /* 0x000eee0000000200 */
[C---:B------:R-:W-:Y:S01]  /*26a0*/  HMMA.16816.F32 R140, R24.reuse, R58, R12 ;  /* 0x0000003a188c723c */ /* 0x040fe2000000180c */
[----:B------:R-:W5:Y:S07]  /*26b0*/  LDSM.16.M88.4 R12, [R211+0xa100] ;  /* 0x00a10000d30c783b */ /* 0x000f6e0000000200 */
[----:B------:R-:W-:Y:S08]  /*26c0*/  HMMA.16816.F32 R124, R24, R38, R124 ;  /* 0x00000026187c723c */ /* 0x000ff0000000187c */
[C---:B-1----:R-:W-:Y:S08]  /*26d0*/  HMMA.16816.F32 R76, R20.reuse, R40, R76 ;  /* 0x00000028144c723c */ /* 0x042ff0000000184c */
[C---:B------:R-:W-:Y:S08]  /*26e0*/  HMMA.16816.F32 R72, R20.reuse, R42, R72 ;  /* 0x0000002a1448723c */ /* 0x040ff00000001848 */
[C---:B------:R-:W-:Y:S08]  /*26f0*/  HMMA.16816.F32 R60, R20.reuse, R44, R80 ;  /* 0x0000002c143c723c */ /* 0x040ff00000001850 */
[----:B--2---:R-:W-:Y:S08]  /*2700*/  HMMA.16816.F32 R80, R20, R88, R96 ;  /* 0x000000581450723c */ /* 0x004ff00000001860 */
[----:B------:R-:W-:Y:S01]  /*2710*/  HMMA.16816.F32 R100, R24, R56, R52 ;  /* 0x000000381864723c */ /* 0x000fe20000001834 */
[----:B------:R-:W1:Y:S01]  /*2720*/  LDSM.16.M88.4 R52, [R212+0x2800] ;  /* 0x00280000d434783b */ /* 0x000e620000000200 */
[----:B------:R-:W-:-:S06]  /*2730*/  DEPBAR.LE SB0, 0x0 ;  /* 0x000080000000791a */ /* 0x000fcc0000000000 */
[----:B------:R-:W-:Y:S08]  /*2740*/  HMMA.16816.F32 R36, R20, R90, R92 ;  /* 0x0000005a1424723c */ /* 0x000ff0000000185c */
[----:B------:R-:W-:Y:S08]  /*2750*/  HMMA.16816.F32 R24, R16, R40, R120 ;  /* 0x000000281018723c */ /* 0x000ff00000001878 */
[C---:B------:R-:W-:Y:S08]  /*2760*/  HMMA.16816.F32 R68, R20.reuse, R48, R68 ;  /* 0x000000301444723c */ /* 0x040ff00000001844 */
[C---:B------:R-:W-:Y:S08]  /*2770*/  HMMA.16816.F32 R64, R20.reuse, R50, R64 ;  /* 0x000000321440723c */ /* 0x040ff00000001840 */
[----:B------:R-:W-:Y:S08]  /*2780*/  HMMA.16816.F32 R56, R20, R46, R84 ;  /* 0x0000002e1438723c */ /* 0x000ff00000001854 */
[C---:B------:R-:W-:Y:S08]  /*2790*/  HMMA.16816.F32 R20, R16.reuse, R42, R124 ;  /* 0x0000002a1014723c */ /* 0x040ff0000000187c */
[----:B------:R-:W-:Y:S08]  /*27a0*/  HMMA.16816.F32 R40, R16, R48, R116 ;  /* 0x000000301028723c */ /* 0x000ff00000001874 */
[----:B---3--:R-:W-:Y:S08]  /*27b0*/  HMMA.16816.F32 R76, R8, R28, R76 ;  /* 0x0000001c084c723c */ /* 0x008ff0000000184c */
[----:B------:R-:W-:Y:S08]  /*27c0*/  HMMA.16816.F32 R48, R16, R50, R112 ;  /* 0x000000321030723c */ /* 0x000ff00000001870 */
[----:B------:R-:W-:Y:S08]  /*27d0*/  HMMA.16816.F32 R72, R8, R30, R72 ;  /* 0x0000001e0848723c */ /* 0x000ff00000001848 */
[----:B------:R-:W-:Y:S08]  /*27e0*/  HMMA.16816.F32 R84, R16, R44, R108 ;  /* 0x0000002c1054723c */ /* 0x000ff0000000186c */
[----:B------:R-:W-:Y:S08]  /*27f0*/  HMMA.16816.F32 R92, R8, R128, R80 ;  /* 0x00000080085c723c */ /* 0x000ff00000001850 */
[----:B------:R-:W-:Y:S08]  /*2800*/  HMMA.16816.F32 R44, R16, R46, R104 ;  /* 0x0000002e102c723c */ /* 0x000ff00000001868 */
[----:B------:R-:W-:Y:S08]  /*2810*/  HMMA.16816.F32 R80, R8, R130, R36 ;  /* 0x000000820850723c */ /* 0x000ff00000001824 */
[----:B-----5:R-:W-:Y:S08]  /*2820*/  HMMA.16816.F32 R36, R12, R28, R24 ;  /* 0x0000001c0c24723c */ /* 0x020ff00000001818 */
[----:B------:R-:W-:Y:S08]  /*2830*/  HMMA.16816.F32 R68, R8, R32, R68 ;  /* 0x000000200844723c */ /* 0x000ff00000001844 */
[C---:B------:R-:W-:Y:S08]  /*2840*/  HMMA.16816.F32 R28, R12.reuse, R30, R20 ;  /* 0x0000001e0c1c723c */ /* 0x040ff00000001814 */
[----:B------:R-:W-:Y:S01]  /*2850*/  HMMA.16816.F32 R20, R12, R32, R40 ;  /* 0x000000200c14723c */ /* 0x000fe20000001828 */
[----:B------:R-:W-:-:S02]  /*2860*/  FSEL R36, R36, -INF , P1 ;  /* 0xff80000024247808 */ /* 0x000fc40000800000 */
[----:B------:R-:W-:-:S04]  /*2870*/  FSEL R37, R37, -INF , P0 ;  /* 0xff80000025257808 */ /* 0x000fc80000000000 */
[----:B------:R-:W-:Y:S01]  /*2880*/  FSEL R40, R76, -INF , P1 ;  /* 0xff8000004c287808 */ /* 0x000fe20000800000 */
[-C--:B------:R-:W-:Y:S01]  /*2890*/  HMMA.16816.F32 R64, R8, R34.reuse, R64 ;  /* 0x000000220840723c */ /* 0x080fe20000001840 */
[----:B------:R-:W-:Y:S02]  /*28a0*/  FSEL R41, R77, -INF , P0 ;  /* 0xff8000004d297808 */ /* 0x000fe40000000000 */
[----:B------:R-:W-:Y:S02]  /*28b0*/  FSEL R42, R72, -INF , P3 ;  /* 0xff800000482a7808 */ /* 0x000fe40001800000 */
[----:B------:R-:W-:Y:S02]  /*28c0*/  FMNMX.FTZ R3, R40, R41, !PT ;  /* 0x0000002928037209 */ /* 0x000fe40007810000 */
[----:B------:R-:W-:Y:S01]  /*28d0*/  FSEL R43, R73, -INF , P2 ;  /* 0xff800000492b7808 */ /* 0x000fe20001000000 */
[----:B------:R-:W-:Y:S01]  /*28e0*/  HMMA.16816.F32 R32, R12, R34, R48 ;  /* 0x000000220c20723c */ /* 0x000fe20000001830 */
[----:B------:R-:W-:-:S04]  /*28f0*/  FMNMX.FTZ R3, R42, R3, !PT ;  /* 0x000000032a037209 */ /* 0x000fc80007810000 */
[----:B------:R-:W-:Y:S02]  /*2900*/  FMNMX.FTZ R3, R43, R3, !PT ;  /* 0x000000032b037209 */ /* 0x000fe40007810000 */
[----:B------:R-:W-:Y:S01]  /*2910*/  FSEL R50, R31, -INF , P2 ;  /* 0xff8000001f327808 */ /* 0x000fe20001000000 */
[----:B-1----:R-:W-:Y:S01]  /*2920*/  HMMA.16816.F32 R60, R8, R52, R60 ;  /* 0x00000034083c723c */ /* 0x002fe2000000183c */
[----:B------:R-:W-:Y:S02]  /*2930*/  FSEL R48, R29, -INF , P2 ;  /* 0xff8000001d307808 */ /* 0x000fe40001000000 */
[----:B------:R-:W-:Y:S02]  /*2940*/  FSEL R51, R30, -INF , P3 ;  /* 0xff8000001e337808 */ /* 0x000fe40001800000 */
[----:B------:R-:W-:-:S03]  /*2950*/  FSEL R49, R28, -INF , P3 ;  /* 0xff8000001c317808 */ /* 0x000fc60001800000 */
[----:B------:R-:W-:Y:S08]  /*2960*/  HMMA.16816.F32 R56, R8, R54, R56 ;  /* 0x000000360838723c */ /* 0x000ff00000001838 */
[C---:B------:R-:W-:Y:S07]  /*2970*/  HMMA.16816.F32 R8, R12.reuse, R52, R84 ;  /* 0x000000340c08723c */ /* 0x040fee0000001854 */
[----:B------:R-:W-:Y:S01]  /*2980*/  FSEL R53, R38, -INF , P1 ;  /* 0xff80000026357808 */ /* 0x000fe20000800000 */
[----:B------:R-:W-:Y:S01]  /*2990*/  HMMA.16816.F32 R24, R12, R54, R44 ;  /* 0x000000360c18723c */ /* 0x000fe2000000182c */
[----:B------:R-:W-:-:S06]  /*29a0*/  FSEL R52, R39, -INF , P0 ;  /* 0xff80000027347808 */ /* 0x000fcc0000000000 */
[----:B------:R-:W-:Y:S01]  /*29b0*/  FSEL R44, R78, -INF , P1 ;  /* 0xff8000004e2c7808 */ /* 0x000fe20000800000 */
[C---:B------:R-:W-:Y:S01]  /*29c0*/  HMMA.16816.F32 R100, R16.reuse, R88, R100 ;  /* 0x000000581064723c */ /* 0x040fe20000001864 */
[----:B------:R-:W-:Y:S01]  /*29d0*/  BAR.SYNC.DEFER_BLOCKING 0x0 ;  /* 0x0000000000007b1d */ /* 0x000fe20000010000 */
[C---:B------:R-:W-:Y:S02]  /*29e0*/  ISETP.GT.AND P1, PT, R2.reuse, 0x10, PT ;  /* 0x000000100200780c */ /* 0x040fe40003f24270 */
[----:B------:R-:W-:Y:S02]  /*29f0*/  FSEL R45, R79, -INF , P0 ;  /* 0xff8000004f2d7808 */ /* 0x000fe40000000000 */
[----:B------:R-:W-:Y:S02]  /*2a00*/  ISETP.GT.AND P0, PT, R2, 0x11, PT ;  /* 0x000000110200780c */ /* 0x000fe40003f04270 */
[----:B------:R-:W-:Y:S01]  /*2a10*/  FSEL R54, R68, -INF , P1 ;  /* 0xff80000044367808 */ /* 0x000fe20000800000 */
[----:B------:R-:W-:Y:S01]  /*2a20*/  HMMA.16816.F32 R16, R16, R90, R140 ;  /* 0x0000005a1010723c */ /* 0x000fe2000000188c */
[----:B------:R-:W-:-:S02]  /*2a30*/  FSEL R47, R75, -INF , P2 ;  /* 0xff8000004b2f7808 */ /* 0x000fc40001000000 */
[----:B------:R-:W-:Y:S02]  /*2a40*/  ISETP.GT.AND P2, PT, R2, 0x18, PT ;  /* 0x000000180200780c */ /* 0x000fe40003f44270 */
[----:B------:R-:W-:Y:S02]  /*2a50*/  FSEL R116, R69, -INF , P0 ;  /* 0xff80000045747808 */ /* 0x000fe40000000000 */
[----:B------:R-:W-:Y:S02]  /*2a60*/  FMNMX.FTZ R3, R54, R3, !PT ;  /* 0x0000000336037209 */ /* 0x000fe40007810000 */
[----:B------:R-:W-:Y:S02]  /*2a70*/  FSEL R145, R22, -INF , P1 ;  /* 0xff80000016917808 */ /* 0x000fe40000800000 */
[----:B------:R-:W-:Y:S02]  /*2a80*/  FSEL R122, R20, -INF , P1 ;  /* 0xff800000147a7808 */ /* 0x000fe40000800000 */
[----:B------:R-:W-:-:S02]  /*2a90*/  FSEL R118, R70, -INF , P1 ;  /* 0xff80000046767808 */ /* 0x000fc40000800000 */
[----:B------:R-:W-:Y:S02]  /*2aa0*/  ISETP.GT.AND P1, PT, R2, 0x19, PT ;  /* 0x000000190200780c */ /* 0x000fe40003f24270 */
[----:B------:R-:W-:Y:S02]  /*2ab0*/  FSEL R55, R64, -INF , P2 ;  /* 0xff80000040377808 */ /* 0x000fe40001000000 */
[----:B------:R-:W-:Y:S02]  /*2ac0*/  FMNMX.FTZ R3, R116, R3, !PT ;  /* 0x0000000374037209 */ /* 0x000fe40007810000 */
[----:B------:R-:W-:Y:S02]  /*2ad0*/  FSEL R144, R23, -INF , P0 ;  /* 0xff80000017907808 */ /* 0x000fe40000000000 */
[----:B------:R-:W-:Y:S01]  /*2ae0*/  FSEL R137, R21, -INF , P0 ;  /* 0xff80000015897808 */ /* 0x000fe20000000000 */
[----:B------:R-:W-:Y:S01]  /*2af0*/  HMMA.16816.F32 R16, R12, R130, R16 ;  /* 0x000000820c10723c */ /* 0x000fe20000001810 */
[----:B------:R-:W-:-:S02]  /*2b00*/  FSEL R119, R71, -INF , P0 ;  /* 0xff80000047777808 */ /* 0x000fc40000000000 */
[----:B------:R-:W-:Y:S02]  /*2b10*/  FSEL R117, R65, -INF , P1 ;  /* 0xff80000041757808 */ /* 0x000fe40000800000 */
[----:B------:R-:W-:Y:S02]  /*2b20*/  ISETP.GT.AND P0, PT, R2, 0x20, PT ;  /* 0x000000200200780c */ /* 0x000fe40003f04270 */
[----:B------:R-:W-:Y:S01]  /*2b30*/  FMNMX.FTZ R3, R55, R3, !PT ;  /* 0x0000000337037209 */ /* 0x000fe20007810000 */
[----:B------:R-:W-:Y:S01]  /*2b40*/  HMMA.16816.F32 R20, R12, R128, R100 ;  /* 0x000000800c14723c */ /* 0x000fe20000001864 */
[----:B------:R-:W-:Y:S02]  /*2b50*/  FSEL R120, R66, -INF , P2 ;  /* 0xff80000042787808 */ /* 0x000fe40001000000 */
[----:B------:R-:W-:Y:S02]  /*2b60*/  FSEL R133, R34, -INF , P2 ;  /* 0xff80000022857808 */ /* 0x000fe40001000000 */
        /* <DEDUP_REMOVED lines=22> */
[----:B------:R-:W-:Y:S02]  /*2cd0*/  FSEL R178, R25, -INF , P0 ;  /* 0xff80000019b27808 */ /* 0x000fe40000000000 */
[----:B------:R-:W-:Y:S02]  /*2ce0*/  ISETP.GT.AND P0, PT, R2, 0x30, PT ;  /* 0x000000300200780c */ /* 0x000fe40003f04270 */
[----:B------:R-:W-:-:S02]  /*2cf0*/  FMNMX.FTZ R3, R146, R3, !PT ;  /* 0x0000000392037209 */ /* 0x000fc40007810000 */
[----:B------:R-:W-:Y:S02]  /*2d00*/  FMNMX.FTZ R5, R47, R5, !PT ;  /* 0x000000052f057209 */ /* 0x000fe40007810000 */
[----:B------:R-:W-:Y:S02]  /*2d10*/  FSEL R172, R58, -INF , P1 ;  /* 0xff8000003aac7808 */ /* 0x000fe40000800000 */
[----:B------:R-:W-:Y:S02]  /*2d20*/  FSEL R180, R26, -INF , P1 ;  /* 0xff8000001ab47808 */ /* 0x000fe40000800000 */
[----:B------:R-:W-:Y:S02]  /*2d30*/  FSEL R175, R24, -INF , P1 ;  /* 0xff80000018af7808 */ /* 0x000fe40000800000 */
[----:B------:R-:W-:Y:S02]  /*2d40*/  ISETP.GT.AND P1, PT, R2, 0x31, PT ;  /* 0x000000310200780c */ /* 0x000fe40003f24270 */
[----:B------:R-:W-:-:S02]  /*2d50*/  FSEL R219, R92, -INF , P0 ;  /* 0xff8000005cdb7808 */ /* 0x000fc40000000000 */
[----:B------:R-:W-:Y:S02]  /*2d60*/  FMNMX.FTZ R3, R168, R3, !PT ;  /* 0x00000003a8037209 */ /* 0x000fe40007810000 */
[----:B------:R-:W-:Y:S02]  /*2d70*/  FMNMX.FTZ R5, R118, R5, !PT ;  /* 0x0000000576057209 */ /* 0x000fe40007810000 */
        /* <DEDUP_REMOVED lines=12> */
[----:B------:R-:W-:Y:S02]  /*2e40*/  FMNMX.FTZ R3, R223, R3, !PT ;  /* 0x00000003df037209 */ /* 0x000fe40007810000 */
[----:B------:R-:W-:Y:S02]  /*2e50*/  FMNMX.FTZ R2, R121, R2, !PT ;  /* 0x0000000279027209 */ /* 0x000fe40007810000 */
[----:B------:R-:W-:Y:S02]  /*2e60*/  FMNMX.FTZ R5, R36, R37, !PT ;  /* 0x0000002524057209 */ /* 0x000fe40007810000 */
[----:B----4-:R-:W-:-:S02]  /*2e70*/  FMNMX.FTZ R6, R217, R3, !PT ;  /* 0x00000003d9067209 */ /* 0x010fc40007810000 */
[----:B------:R-:W-:Y:S02]  /*2e80*/  FMNMX.FTZ R2, R170, R2, !PT ;  /* 0x00000002aa027209 */ /* 0x000fe40007810000 */
[----:B------:R-:W-:Y:S01]  /*2e90*/  FMNMX.FTZ R3, R49, R5, !PT ;  /* 0x0000000531037209 */ /* 0x000fe20007810000 */
[----:B------:R-:W1:Y:S01]  /*2ea0*/  SHFL.BFLY PT, R8, R6, 0x2, 0x1f ;  /* 0x0c401f0006087f89 */ /* 0x000e6200000e0000 */
[----:B------:R-:W-:Y:S02]  /*2eb0*/  FMNMX.FTZ R2, R171, R2, !PT ;  /* 0x00000002ab027209 */ /* 0x000fe40007810000 */
[----:B------:R-:W-:Y:S02]  /*2ec0*/  FMNMX.FTZ R3, R48, R3, !PT ;  /* 0x0000000330037209 */ /* 0x000fe40007810000 */
[----:B------:R-:W-:Y:S02]  /*2ed0*/  FMNMX.FTZ R2, R172, R2, !PT ;  /* 0x00000002ac027209 */ /* 0x000fe40007810000 */
[----:B------:R-:W-:-:S02]  /*2ee0*/  FMNMX.FTZ R3, R122, R3, !PT ;  /* 0x000000037a037209 */ /* 0x000fc40007810000 */
[----:B------:R-:W-:Y:S02]  /*2ef0*/  FSEL R213, R94, -INF , P0 ;  /* 0xff8000005ed57808 */ /* 0x000fe40000000000 */
[----:B------:R-:W-:Y:S02]  /*2f00*/  FMNMX.FTZ R2, R173, R2, !PT ;  /* 0x00000002ad027209 */ /* 0x000fe40007810000 */
[----:B------:R-:W-:Y:S02]  /*2f10*/  FMNMX.FTZ R3, R137, R3, !PT ;  /* 0x0000000389037209 */ /* 0x000fe40007810000 */
[----:B------:R-:W-:Y:S02]  /*2f20*/  FSEL R216, R95, -INF , P1 ;  /* 0xff8000005fd87808 */ /* 0x000fe40000800000 */
        /* <DEDUP_REMOVED lines=10> */
[----:B-1----:R-:W-:Y:S02]  /*2fd0*/  FMNMX.FTZ R6, R6, R8, !PT ;  /* 0x0000000806067209 */ /* 0x002fe40007810000 */
[----:B------:R-:W-:Y:S02]  /*2fe0*/  FMNMX.FTZ R2, R176, R3, !PT ;  /* 0x00000003b0027209 */ /* 0x000fe40007810000 */
[----:B------:R-:W-:Y:S01]  /*2ff0*/  FMNMX.FTZ R5, R51, R5, !PT ;  /* 0x0000000533057209 */ /* 0x000fe20007810000 */
[----:B------:R-:W1:Y:S01]  /*3000*/  SHFL.BFLY PT, R8, R6, 0x1, 0x1f ;  /* 0x0c201f0006087f89 */ /* 0x000e6200000e0000 */
[----:B------:R-:W-:-:S02]  /*3010*/  FMNMX.FTZ R2, R175, R2, !PT ;  /* 0x00000002af027209 */ /* 0x000fc40007810000 */
[----:B------:R-:W-:Y:S02]  /*3020*/  FMNMX.FTZ R3, R50, R5, !PT ;  /* 0x0000000532037209 */ /* 0x000fe40007810000 */
[----:B------:R-:W2:Y:S01]  /*3030*/  SHFL.BFLY PT, R5, R7, 0x2, 0x1f ;  /* 0x0c401f0007057f89 */ /* 0x000ea200000e0000 */
[----:B------:R-:W-:Y:S02]  /*3040*/  FSEL R214, R20, -INF , P0 ;  /* 0xff80000014d67808 */ /* 0x000fe40000000000 */
[----:B------:R-:W-:Y:S02]  /*3050*/  FMNMX.FTZ R2, R178, R2, !PT ;  /* 0x00000002b2027209 */ /* 0x000fe40007810000 */
[----:B------:R-:W-:Y:S02]  /*3060*/  FMNMX.FTZ R3, R145, R3, !PT ;  /* 0x0000000391037209 */ /* 0x000fe40007810000 */
[----:B------:R-:W-:Y:S02]  /*3070*/  FSEL R207, R21, -INF , P1 ;  /* 0xff80000015cf7808 */ /* 0x000fe40000800000 */
[----:B------:R-:W-:-:S02]  /*3080*/  FMNMX.FTZ R2, R214, R2, !PT ;  /* 0x00000002d6027209 */ /* 0x000fc40007810000 */
[----:B------:R-:W-:Y:S02]  /*3090*/  FSEL R233, R22, -INF , P0 ;  /* 0xff80000016e97808 */ /* 0x000fe40000000000 */
[----:B------:R-:W-:Y:S02]  /*30a0*/  FMNMX.FTZ R3, R144, R3, !PT ;  /* 0x0000000390037209 */ /* 0x000fe40007810000 */
[----:B------:R-:W-:Y:S02]  /*30b0*/  ISETP.GE.AND P0, PT, R136, 0x41, PT ;  /* 0x000000418800780c */ /* 0x000fe40003f06270 */
[----:B------:R-:W-:Y:S02]  /*30c0*/  FSEL R225, R16, -INF , P3 ;  /* 0xff80000010e17808 */ /* 0x000fe40001800000 */
[----:B------:R-:W-:Y:S02]  /*30d0*/  FMNMX.FTZ R2, R207, R2, !PT ;  /* 0x00000002cf027209 */ /* 0x000fe40007810000 */
[----:B------:R-:W-:-:S02]  /*30e0*/  FMNMX.FTZ R3, R133, R3, !PT ;  /* 0x0000000385037209 */ /* 0x000fc40007810000 */
[----:B------:R-:W-:Y:S02]  /*30f0*/  FSEL R228, R17, -INF , P2 ;  /* 0xff80000011e47808 */ /* 0x000fe40001000000 */
[----:B------:R-:W-:Y:S02]  /*3100*/  FMNMX.FTZ R2, R225, R2, !PT ;  /* 0x00000002e1027209 */ /* 0x000fe40007810000 */
[----:B------:R-:W-:Y:S02]  /*3110*/  FMNMX.FTZ R3, R138, R3, !PT ;  /* 0x000000038a037209 */ /* 0x000fe40007810000 */
[----:B------:R-:W-:Y:S02]  /*3120*/  FMNMX.FTZ R10, R228, R2, !PT ;  /* 0x00000002e40a7209 */ /* 0x000fe40007810000 */
[----:B------:R-:W-:Y:S02]  /*3130*/  FMNMX.FTZ R3, R182, R3, !PT ;  /* 0x00000003b6037209 */ /* 0x000fe40007810000 */
[----:B------:R-:W-:-:S02]  /*3140*/  @P0 LEA.HI.SX32 R2, R159, 0xfffffffe, 0x1a ;  /* 0xfffffffe9f020811 */ /* 0x000fc400078fd2ff */
[----:B-1----:R-:W-:Y:S02]  /*3150*/  FMNMX.FTZ R134, R6, R8, !PT ;  /* 0x0000000806867209 */ /* 0x002fe40007810000 */
[----:B------:R-:W1:Y:S01]  /*3160*/  SHFL.BFLY PT, R8, R10, 0x2, 0x1f ;  /* 0x0c401f000a087f89 */ /* 0x000e6200000e0000 */
[----:B------:R-:W-:Y:S01]  /*3170*/  FMNMX.FTZ R3, R183, R3, !PT ;  /* 0x00000003b7037209 */ /* 0x000fe20007810000 */
[----:B------:R-:W-:Y:S01]  /*3180*/  @P0 IMAD R6, R149, R2, RZ ;  /* 0x0000000295060224 */ /* 0x000fe200078e02ff */
[----:B--2---:R-:W-:Y:S01]  /*3190*/  FMNMX.FTZ R9, R7, R5, !PT ;  /* 0x0000000507097209 */ /* 0x004fe20007810000 */
[----:B------:R-:W-:Y:S01]  /*31a0*/  FMUL.FTZ R12, R134, c[0x0][0x2d0] ;  /* 0x0000b400860c7a20 */ /* 0x000fe20000410000 */
[----:B------:R-:W-:Y:S02]  /*31b0*/  @P0 SHF.R.S32.HI R7, RZ, 0x1f, R2 ;  /* 0x0000001fff070819 */ /* 0x000fe40000011402 */
[----:B------:R-:W-:Y:S01]  /*31c0*/  FMNMX.FTZ R5, R180, R3, !PT ;  /* 0x00000003b4057209 */ /* 0x000fe20007810000 */
[-C--:B------:R-:W-:Y:S01]  /*31d0*/  @P0 IMAD.WIDE.U32 R2, R2, R150.reuse, R154 ;  /* 0x0000009602020225 */ /* 0x080fe200078e009a */
[----:B------:R-:W-:Y:S01]  /*31e0*/  FSEL R229, R23, -INF , P1 ;  /* 0xff80000017e57808 */ /* 0x000fe20000800000 */
[----:B------:R-:W2:Y:S01]  /*31f0*/  SHFL.BFLY PT, R11, R9, 0x1, 0x1f ;  /* 0x0c201f00090b7f89 */ /* 0x000ea200000e0000 */
[----:B------:R-:W-:Y:S01]  /*3200*/  FMNMX.FTZ R5, R181, R5, !PT ;  /* 0x00000005b5057209 */ /* 0x000fe20007810000 */
[----:B------:R-:W-:Y:S01]  /*3210*/  @P0 IMAD R7, R7, R150, R6 ;  /* 0x0000009607070224 */ /* 0x000fe200078e0206 */
[----:B------:R-:W-:-:S02]  /*3220*/  FSETP.NEU.FTZ.AND P1, PT, R134, -INF , PT ;  /* 0xff8000008600780b */ /* 0x000fc40003f3d000 */
[----:B------:R-:W-:Y:S01]  /*3230*/  FSEL R227, R18, -INF , P3 ;  /* 0xff80000012e37808 */ /* 0x000fe20001800000 */
[----:B------:R-:W-:Y:S01]  /*3240*/  @P0 IMAD.IADD R7, R3, 0x1, R7 ;  /* 0x0000000103070824 */ /* 0x000fe200078e0207 */
[----:B------:R-:W-:Y:S02]  /*3250*/  FMNMX.FTZ R3, R233, R5, !PT ;  /* 0x00000005e9037209 */ /* 0x000fe40007810000 */
[----:B------:R-:W-:Y:S02]  /*3260*/  FSEL R12, R12, RZ, P1 ;  /* 0x000000ff0c0c7208 */ /* 0x000fe40000800000 */
[----:B------:R-:W-:Y:S02]  /*3270*/  FMNMX.FTZ R3, R229, R3, !PT ;  /* 0x00000003e5037209 */ /* 0x000fe40007810000 */
[----:B------:R-:W-:Y:S01]  /*3280*/  FSEL R226, R19, -INF , P2 ;  /* 0xff80000013e27808 */ /* 0x000fe20001000000 */
[----:B------:R-:W-:Y:S01]  /*3290*/  FFMA.FTZ R5, R40, c[0x0][0x2d0], -R12 ;  /* 0x0000b40028057a23 */ /* 0x000fe2000001080c */
[----:B------:R-:W-:-:S02]  /*32a0*/  FMNMX.FTZ R3, R227, R3, !PT ;  /* 0x00000003e3037209 */ /* 0x000fc40007810000 */
[----:B-1----:R-:W-:Y:S01]  /*32b0*/  FMNMX.FTZ R10, R10, R8, !PT ;  /* 0x000000080a0a7209 */ /* 0x002fe20007810000 */
[----:B------:R1:W-:Y:S01]  /*32c0*/  MUFU.EX2 R151, R5 ;  /* 0x0000000500977308 */ /* 0x0003e20000000800 */
[----:B------:R-:W-:-:S03]  /*32d0*/  @P0 LEA R6, P1, R2, c[0x0][0x1c8], 0x1 ;  /* 0x0000720002060a11 */ /* 0x000fc600078208ff */
[----:B------:R-:W3:Y:S01]  /*32e0*/  SHFL.BFLY PT, R14, R10, 0x1, 0x1f ;  /* 0x0c201f000a0e7f89 */ /* 0x000ee200000e0000 */
[----:B------:R-:W-:Y:S01]  /*32f0*/  @P0 LEA.HI.X R7, R2, c[0x0][0x1cc], R7, 0x1, P1 ;  /* 0x0000730002070a11 */ /* 0x000fe200008f0c07 */
[----:B------:R-:W-:Y:S01]  /*3300*/  FFMA.FTZ R2, R41, c[0x0][0x2d0], -R12 ;  /* 0x0000b40029027a23 */ /* 0x000fe2000001080c */
[----:B------:R-:W-:-:S03]  /*3310*/  @P0 LEA R8, P1, R152, R6, 0x1 ;  /* 0x0000000698080211 */ /* 0x000fc600078208ff */
[----:B------:R2:W4:Y:S01]  /*3320*/  MUFU.EX2 R16, R2 ;  /* 0x0000000200107308 */ /* 0x0005220000000800 */
[----:B------:R5:W-:Y:S04]  /*3330*/  @P0 LDGSTS.E.BYPASS.LTC128B.128 [R224+0x3100], [R6.64], !P4 ;  /* 0x0310000006e00fae */ /* 0x000be8000e101d44 */
[----:B------:R5:W-:Y:S01]  /*3340*/  @P0 LDGSTS.E.BYPASS.LTC128B.128 [R224+0x4100], [R6.64+0x40], !P6 ;  /* 0x0410004006e00fae */ /* 0x000be2000f101d44 */
[----:B-1----:R-:W-:Y:S01]  /*3350*/  FMNMX.FTZ R5, R226, R3, !PT ;  /* 0x00000003e2057209 */ /* 0x002fe20007810000 */
[--C-:B------:R-:W-:Y:S02]  /*3360*/  FFMA.FTZ R3, R42, c[0x0][0x2d0], -R12.reuse ;  /* 0x0000b4002a037a23 */ /* 0x100fe4000001080c */
[----:B------:R5:W-:Y:S02]  /*3370*/  @P0 LDGSTS.E.BYPASS.LTC128B.128 [R224+0x5100], [R6.64+0x80], !P5 ;  /* 0x0510008006e00fae */ /* 0x000be4000e901d44 */
[----:B------:R1:W-:Y:S02]  /*3380*/  MUFU.EX2 R149, R3 ;  /* 0x0000000300957308 */ /* 0x0003e40000000800 */
[----:B------:R-:W5:Y:S01]  /*3390*/  SHFL.BFLY PT, R13, R5, 0x2, 0x1f ;  /* 0x0c401f00050d7f89 */ /* 0x000f6200000e0000 */
[----:B--2---:R-:W-:Y:S01]  /*33a0*/  FMNMX.FTZ R2, R9, R11, !PT ;  /* 0x0000000b09027209 */ /* 0x004fe20007810000 */
[----:B------:R-:W-:Y:S01]  /*33b0*/  FFMA.FTZ R11, R43, c[0x0][0x2d0], -R12 ;  /* 0x0000b4002b0b7a23 */ /* 0x000fe2000001080c */
[----:B------:R-:W-:-:S02]  /*33c0*/  @P0 LEA.HI.X R9, R152, R7, R153, 0x1, P1 ;  /* 0x0000000798090211 */ /* 0x000fc400008f0c99 */
[----:B------:R-:W-:Y:S01]  /*33d0*/  FSETP.NEU.FTZ.AND P1, PT, R2, -INF , PT ;  /* 0xff8000000200780b */ /* 0x000fe20003f3d000 */
[----:B------:R2:W-:Y:S01]  /*33e0*/  MUFU.EX2 R148, R11 ;  /* 0x0000000b00947308 */ /* 0x0005e20000000800 */
[----:B---3--:R-:W-:Y:S01]  /*33f0*/  FMNMX.FTZ R136, R10, R14, !PT ;  /* 0x0000000e0a887209 */ /* 0x008fe20007810000 */
[----:B------:R3:W-:Y:S01]  /*3400*/  @P0 LDGSTS.E.BYPASS.LTC128B.128 [R224+0x3900], [R8.64], !P4 ;  /* 0x0390000008e00fae */ /* 0x0007e2000e101d44 */
[----:B----4-:R-:W-:Y:S02]  /*3410*/  IMAD.MOV.U32 R14, RZ, RZ, R16 ;  /* 0x000000ffff0e7224 */ /* 0x010fe400078e0010 */
[----:B-1----:R-:W-:Y:S01]  /*3420*/  FMUL.FTZ R3, R2, c[0x0][0x2d0] ;  /* 0x0000b40002037a20 */ /* 0x002fe20000410000 */
[----:B------:R3:W-:Y:S04]  /*3430*/  @P0 LDGSTS.E.BYPASS.LTC128B.128 [R224+0x4900], [R8.64+0x40], !P6 ;  /* 0x0490004008e00fae */ /* 0x0007e8000f101d44 */
[----:B------:R-:W-:Y:S01]  /*3440*/  FSEL R3, R3, RZ, P1 ;  /* 0x000000ff03037208 */ /* 0x000fe20000800000 */
[----:B------:R3:W-:Y:S01]  /*3450*/  @P0 LDGSTS.E.BYPASS.LTC128B.128 [R224+0x5900], [R8.64+0x80], !P5 ;  /* 0x0590008008e00fae */ /* 0x0007e2000e901d44 */
[----:B------:R-:W-:-:S03]  /*3460*/  FSETP.NEU.FTZ.AND P1, PT, R136, -INF , PT ;  /* 0xff8000008800780b */ /* 0x000fc60003f3d000 */
[--C-:B-----5:R-:W-:Y:S01]  /*3470*/  FFMA.FTZ R6, R45, c[0x0][0x2d0], -R3.reuse ;  /* 0x0000b4002d067a23 */ /* 0x120fe20000010803 */
[----:B------:R-:W-:Y:S01]  /*3480*/  FMNMX.FTZ R4, R5, R13, !PT ;  /* 0x0000000d05047209 */ /* 0x000fe20007810000 */
[--C-:B------:R-:W-:Y:S01]  /*3490*/  FFMA.FTZ R0, R46, c[0x0][0x2d0], -R3.reuse ;  /* 0x0000b4002e007a23 */ /* 0x100fe20000010803 */
[----:B------:R-:W-:Y:S01]  /*34a0*/  LDSM.16.MT88.4 R24, [R208+0x100] ;  /* 0x00010000d018783b */ /* 0x000fe20000004200 */
[----:B------:R1:W-:Y:S01]  /*34b0*/  MUFU.EX2 R250, R6 ;  /* 0x0000000600fa7308 */ /* 0x0003e20000000800 */
[--C-:B------:R-:W-:Y:S02]  /*34c0*/  FFMA.FTZ R5, R47, c[0x0][0x2d0], -R3.reuse ;  /* 0x0000b4002f057a23 */ /* 0x100fe40000010803 */
[----:B------:R-:W-:Y:S01]  /*34d0*/  LDSM.16.MT88.4 R16, [R209+0x100] ;  /* 0x00010000d110783b */ /* 0x000fe20000004200 */
[----:B--2---:R-:W-:-:S03]  /*34e0*/  FFMA.FTZ R11, R44, c[0x0][0x2d0], -R3 ;  /* 0x0000b4002c0b7a23 */ /* 0x004fc60000010803 */
[----:B------:R-:W-:Y:S01]  /*34f0*/  LDSM.16.MT88.4 R20, [R208+0x1100] ;  /* 0x00110000d014783b */ /* 0x000fe20000004200 */
[----:B------:R2:W-:Y:S03]  /*3500*/  MUFU.EX2 R249, R0 ;  /* 0x0000000000f97308 */ /* 0x0005e60000000800 */
[----:B------:R-:W-:Y:S04]  /*3510*/  LDSM.16.MT88.4 R28, [R209+0x1100] ;  /* 0x00110000d11c783b */ /* 0x000fe80000004200 */
[----:B------:R-:W-:Y:S01]  /*3520*/  LDSM.16.MT88.4 R32, [R208+0x2100] ;  /* 0x00210000d020783b */ /* 0x000fe20000004200 */
[----:B------:R-:W4:Y:S03]  /*3530*/  MUFU.EX2 R251, R5 ;  /* 0x0000000500fb7308 */ /* 0x000f260000000800 */
[----:B-1----:R-:W1:Y:S04]  /*3540*/  SHFL.BFLY PT, R6, R4, 0x1, 0x1f ;  /* 0x0c201f0004067f89 */ /* 0x002e6800000e0000 */
[----:B------:R-:W-:Y:S01]  /*3550*/  LDSM.16.MT88.4 R40, [R209+0x2500] ;  /* 0x00250000d128783b */ /* 0x000fe20000004200 */
[----:B--2---:R-:W-:Y:S01]  /*3560*/  FMUL.FTZ R0, R136, c[0x0][0x2d0] ;  /* 0x0000b40088007a20 */ /* 0x004fe20000410000 */
[----:B------:R-:W2:Y:S02]  /*3570*/  MUFU.EX2 R252, R11 ;  /* 0x0000000b00fc7308 */ /* 0x000ea40000000800 */
[----:B------:R-:W0:Y:S02]  /*3580*/  LDGDEPBAR ;  /* 0x00000000000079af */ /* 0x000e240000000000 */
[----:B------:R-:W-:-:S02]  /*3590*/  FSEL R0, R0, RZ, P1 ;  /* 0x000000ff00007208 */ /* 0x000fc40000800000 */
[----:B----4-:R-:W-:-:S03]  /*35a0*/  F2FP.PACK_AB R7, R251, R249 ;  /* 0x000000f9fb07723e */ /* 0x010fc600000000ff */
[--C-:B------:R-:W-:Y:S02]  /*35b0*/  FFMA.FTZ R5, R36, c[0x0][0x2d0], -R0.reuse ;  /* 0x0000b40024057a23 */ /* 0x100fe40000010800 */
[----:B---3--:R-:W-:Y:S02]  /*35c0*/  FFMA.FTZ R9, R49, c[0x0][0x2d0], -R0 ;  /* 0x0000b40031097a23 */ /* 0x008fe40000010800 */
[----:B------:R3:W-:Y:S01]  /*35d0*/  MUFU.EX2 R242, R5 ;  /* 0x0000000500f27308 */ /* 0x0007e20000000800 */
[----:B-1----:R-:W-:Y:S02]  /*35e0*/  FMNMX.FTZ R135, R4, R6, !PT ;  /* 0x0000000604877209 */ /* 0x002fe40007810000 */
[----:B------:R-:W-:-:S05]  /*35f0*/  F2FP.PACK_AB R4, R14, R151 ;  /* 0x000000970e04723e */ /* 0x000fca00000000ff */
[----:B------:R-:W-:Y:S01]  /*3600*/  MUFU.EX2 R243, R9 ;  /* 0x0000000900f37308 */ /* 0x000fe20000000800 */
[C---:B------:R-:W-:Y:S01]  /*3610*/  FSETP.NEU.FTZ.AND P1, PT, R135.reuse, -INF , PT ;  /* 0xff8000008700780b */ /* 0x040fe20003f3d000 */
[----:B------:R-:W-:Y:S01]  /*3620*/  FMUL.FTZ R8, R135, c[0x0][0x2d0] ;  /* 0x0000b40087087a20 */ /* 0x000fe20000410000 */
[----:B------:R-:W-:-:S04]  /*3630*/  F2FP.PACK_AB R6, R148, R149 ;  /* 0x000000959406723e */ /* 0x000fc800000000ff */
[----:B------:R-:W-:Y:S01]  /*3640*/  FSEL R13, R8, RZ, P1 ;  /* 0x000000ff080d7208 */ /* 0x000fe20000800000 */
[--C-:B---3--:R-:W-:Y:S02]  /*3650*/  FFMA.FTZ R5, R37, c[0x0][0x2d0], -R0.reuse ;  /* 0x0000b40025057a23 */ /* 0x108fe40000010800 */
[----:B------:R-:W1:Y:S01]  /*3660*/  LDSM.16.MT88.4 R36, [R209+0x2100] ;  /* 0x00210000d124783b */ /* 0x000e620000004200 */
[----:B------:R-:W-:Y:S01]  /*3670*/  FFMA.FTZ R8, R48, c[0x0][0x2d0], -R0 ;  /* 0x0000b40030087a23 */ /* 0x000fe20000010800 */
[----:B------:R2:W-:Y:S08]  /*3680*/  MUFU.EX2 R238, R5 ;  /* 0x0000000500ee7308 */ /* 0x0005f00000000800 */
[----:B------:R3:W4:Y:S01]  /*3690*/  MUFU.EX2 R244, R8 ;  /* 0x0000000800f47308 */ /* 0x0007220000000800 */
[----:B--2---:R-:W-:-:S07]  /*36a0*/  F2FP.PACK_AB R5, R250, R252 ;  /* 0x000000fcfa05723e */ /* 0x004fce00000000ff */
[----:B------:R-:W-:Y:S01]  /*36b0*/  HMMA.16816.F32 R112, R4, R24, RZ ;  /* 0x000000180470723c */ /* 0x000fe200000018ff */
[----:B---3--:R-:W-:Y:S01]  /*36c0*/  FFMA.FTZ R8, R53, c[0x0][0x2d0], -R13 ;  /* 0x0000b40035087a23 */ /* 0x008fe2000001080d */
[----:B----4-:R-:W-:-:S03]  /*36d0*/  F2FP.PACK_AB R10, R244, R243 ;  /* 0x000000f3f40a723e */ /* 0x010fc600000000ff */
[----:B------:R2:W-:Y:S03]  /*36e0*/  MUFU.EX2 R235, R8 ;  /* 0x0000000800eb7308 */ /* 0x0005e60000000800 */
[C---:B------:R-:W-:Y:S08]  /*36f0*/  HMMA.16816.F32 R108, R4.reuse, R16, RZ ;  /* 0x00000010046c723c */ /* 0x040ff000000018ff */
[----:B------:R-:W-:Y:S01]  /*3700*/  HMMA.16816.F32 R104, R4, R20, RZ ;  /* 0x000000140468723c */ /* 0x000fe200000018ff */
[----:B--2---:R-:W-:-:S07]  /*3710*/  FFMA.FTZ R8, R52, c[0x0][0x2d0], -R13 ;  /* 0x0000b40034087a23 */ /* 0x004fce000001080d */
[C---:B------:R-:W-:Y:S01]  /*3720*/  HMMA.16816.F32 R100, R4.reuse, R28, RZ ;  /* 0x0000001c0464723c */ /* 0x040fe200000018ff */
[----:B------:R2:W3:Y:S07]  /*3730*/  MUFU.EX2 R234, R8 ;  /* 0x0000000800ea7308 */ /* 0x0004ee0000000800 */
[C---:B------:R-:W-:Y:S08]  /*3740*/  HMMA.16816.F32 R96, R4.reuse, R32, RZ ;  /* 0x000000200460723c */ /* 0x040ff000000018ff */
[----:B-1----:R-:W-:Y:S01]  /*3750*/  HMMA.16816.F32 R92, R4, R36, RZ ;  /* 0x00000024045c723c */ /* 0x002fe200000018ff */
[----:B--2---:R-:W-:Y:S01]  /*3760*/  FFMA.FTZ R8, R51, c[0x0][0x2d0], -R13 ;  /* 0x0000b40033087a23 */ /* 0x004fe2000001080d */
[----:B---3--:R-:W-:-:S03]  /*3770*/  F2FP.PACK_AB R9, R234, R235 ;  /* 0x000000ebea09723e */ /* 0x008fc600000000ff */
[----:B------:R1:W-:Y:S03]  /*3780*/  MUFU.EX2 R237, R8 ;  /* 0x0000000800ed7308 */ /* 0x0003e60000000800 */
[C---:B------:R-:W-:Y:S08]  /*3790*/  HMMA.16816.F32 R88, R4.reuse, R26, RZ ;  /* 0x0000001a0458723c */ /* 0x040ff000000018ff */
[----:B------:R-:W-:Y:S01]  /*37a0*/  HMMA.16816.F32 R84, R4, R18, RZ ;  /* 0x000000120454723c */ /* 0x000fe200000018ff */
[----:B-1----:R-:W-:-:S07]  /*37b0*/  FFMA.FTZ R8, R50, c[0x0][0x2d0], -R13 ;  /* 0x0000b40032087a23 */ /* 0x002fce000001080d */
[C---:B------:R-:W-:Y:S01]  /*37c0*/  HMMA.16816.F32 R80, R4.reuse, R22, RZ ;  /* 0x000000160450723c */ /* 0x040fe200000018ff */
[----:B------:R1:W2:Y:S07]  /*37d0*/  MUFU.EX2 R241, R8 ;  /* 0x0000000800f17308 */ /* 0x0002ae0000000800 */
[C---:B------:R-:W-:Y:S08]  /*37e0*/  HMMA.16816.F32 R76, R4.reuse, R30, RZ ;  /* 0x0000001e044c723c */ /* 0x040ff000000018ff */
[----:B------:R-:W-:Y:S01]  /*37f0*/  HMMA.16816.F32 R72, R4, R34, RZ ;  /* 0x000000220448723c */ /* 0x000fe200000018ff */
[----:B-1----:R-:W-:-:S02]  /*3800*/  F2FP.PACK_AB R8, R238, R242 ;  /* 0x000000f2ee08723e */ /* 0x002fc400000000ff */
[----:B--2---:R-:W-:-:S05]  /*3810*/  F2FP.PACK_AB R11, R241, R237 ;  /* 0x000000edf10b723e */ /* 0x004fca00000000ff */
        /* <DEDUP_REMOVED lines=18> */
[----:B---3--:R-:W-:-:S04]  /*3940*/  FFMA.FTZ R4, R117, c[0x0][0x2d0], -R12 ;  /* 0x0000b40075047a23 */ /* 0x008fc8000001080c */
[----:B------:R3:W4:Y:S03]  /*3950*/  MUFU.EX2 R239, R4 ;  /* 0x0000000400ef7308 */ /* 0x0007260000000800 */
[C---:B------:R-:W-:Y:S01]  /*3960*/  HMMA.16816.F32 R152, R8.reuse, R34, RZ ;  /* 0x000000220898723c */ /* 0x040fe200000018ff */
[----:B------:R-:W-:Y:S07]  /*3970*/  LDSM.16.MT88.4 R32, [R208+0x2500] ;  /* 0x00250000d020783b */ /* 0x000fee0000004200 */
[----:B------:R-:W-:Y:S01]  /*3980*/  HMMA.16816.F32 R44, R8, R36, RZ ;  /* 0x00000024082c723c */ /* 0x000fe200000018ff */
[----:B---3--:R-:W-:-:S07]  /*3990*/  FFMA.FTZ R4, R118, c[0x0][0x2d0], -R3 ;  /* 0x0000b40076047a23 */ /* 0x008fce0000010803 */
[----:B------:R-:W-:Y:S01]  /*39a0*/  HMMA.16816.F32 R156, R8, R38, RZ ;  /* 0x00000026089c723c */ /* 0x000fe200000018ff */
[----:B----4-:R-:W-:Y:S01]  /*39b0*/  F2FP.PACK_AB R6, R239, R240 ;  /* 0x000000f0ef06723e */ /* 0x010fe200000000ff */
[----:B------:R-:W-:Y:S01]  /*39c0*/  LDSM.16.MT88.4 R36, [R209+0x2900] ;  /* 0x00290000d124783b */ /* 0x000fe20000004200 */
[----:B------:R3:W-:Y:S02]  /*39d0*/  MUFU.EX2 R230, R4 ;  /* 0x0000000400e67308 */ /* 0x0007e40000000800 */
[----:B---3--:R-:W-:-:S03]  /*39e0*/  FFMA.FTZ R4, R119, c[0x0][0x2d0], -R3 ;  /* 0x0000b40077047a23 */ /* 0x008fc60000010803 */
[----:B------:R-:W-:Y:S01]  /*39f0*/  HMMA.16816.F32 R116, R8, R30, RZ ;  /* 0x0000001e0874723c */ /* 0x000fe200000018ff */
[----:B------:R-:W3:Y:S02]  /*3a00*/  LDSM.16.MT88.4 R28, [R209+0x1500] ;  /* 0x00150000d11c783b */ /* 0x000ee40000004200 */
[----:B------:R4:W5:Y:S04]  /*3a10*/  MUFU.EX2 R248, R4 ;  /* 0x0000000400f87308 */ /* 0x0009680000000800 */
[----:B------:R-:W-:Y:S02]  /*3a20*/  FFMA.FTZ R8, R132, c[0x0][0x2d0], -R0 ;  /* 0x0000b40084087a23 */ /* 0x000fe40000010800 */
[----:B------:R-:W-:Y:S02]  /*3a30*/  IMAD.MOV.U32 R11, RZ, RZ, R151 ;  /* 0x000000ffff0b7224 */ /* 0x000fe400078e0097 */
[----:B------:R1:W-:Y:S01]  /*3a40*/  MUFU.EX2 R220, R8 ;  /* 0x0000000800dc7308 */ /* 0x0003e20000000800 */
[----:B------:R-:W-:-:S02]  /*3a50*/  IMAD.MOV.U32 R10, RZ, RZ, R149 ;  /* 0x000000ffff0a7224 */ /* 0x000fc400078e0095 */
[----:B------:R-:W-:Y:S02]  /*3a60*/  IMAD.MOV.U32 R9, RZ, RZ, R148 ;  /* 0x000000ffff097224 */ /* 0x000fe400078e0094 */
[----:B----4-:R-:W-:Y:S01]  /*3a70*/  FFMA.FTZ R4, R120, c[0x0][0x2d0], -R3 ;  /* 0x0000b40078047a23 */ /* 0x010fe20000010803 */
[----:B-----5:R-:W-:-:S03]  /*3a80*/  F2FP.PACK_AB R5, R248, R230 ;  /* 0x000000e6f805723e */ /* 0x020fc600000000ff */
[----:B------:R4:W-:Y:S01]  /*3a90*/  MUFU.EX2 R232, R4 ;  /* 0x0000000400e87308 */ /* 0x0009e20000000800 */
[----:B-1----:R-:W-:-:S07]  /*3aa0*/  FFMA.FTZ R8, R123, c[0x0][0x2d0], -R0 ;  /* 0x0000b4007b087a23 */ /* 0x002fce0000010800 */
[----:B------:R1:W-:Y:S01]  /*3ab0*/  MUFU.EX2 R218, R8 ;  /* 0x0000000800da7308 */ /* 0x0003e20000000800 */
[----:B----4-:R-:W-:-:S07]  /*3ac0*/  FFMA.FTZ R4, R121, c[0x0][0x2d0], -R3 ;  /* 0x0000b40079047a23 */ /* 0x010fce0000010803 */
[----:B------:R4:W5:Y:S01]  /*3ad0*/  MUFU.EX2 R231, R4 ;  /* 0x0000000400e77308 */ /* 0x0009620000000800 */
[----:B-1----:R-:W-:-:S07]  /*3ae0*/  FFMA.FTZ R8, R145, c[0x0][0x2d0], -R13 ;  /* 0x0000b40091087a23 */ /* 0x002fce000001080d */
[----:B------:R1:W-:Y:S01]  /*3af0*/  MUFU.EX2 R206, R8 ;  /* 0x0000000800ce7308 */ /* 0x0003e20000000800 */
[----:B----4-:R-:W-:Y:S01]  /*3b00*/  FFMA.FTZ R4, R122, c[0x0][0x2d0], -R0 ;  /* 0x0000b4007a047a23 */ /* 0x010fe20000010800 */
[----:B-----5:R-:W-:-:S06]  /*3b10*/  F2FP.PACK_AB R7, R231, R232 ;  /* 0x000000e8e707723e */ /* 0x020fcc00000000ff */
[----:B------:R4:W-:Y:S01]  /*3b20*/  MUFU.EX2 R221, R4 ;  /* 0x0000000400dd7308 */ /* 0x0009e20000000800 */
[----:B-1----:R-:W-:-:S07]  /*3b30*/  FFMA.FTZ R8, R144, c[0x0][0x2d0], -R13 ;  /* 0x0000b40090087a23 */ /* 0x002fce000001080d */
[----:B------:R1:W-:Y:S01]  /*3b40*/  MUFU.EX2 R246, R8 ;  /* 0x0000000800f67308 */ /* 0x0003e20000000800 */
[----:B----4-:R-:W-:-:S07]  /*3b50*/  FFMA.FTZ R4, R137, c[0x0][0x2d0], -R0 ;  /* 0x0000b40089047a23 */ /* 0x010fce0000010800 */
[----:B------:R4:W5:Y:S01]  /*3b60*/  MUFU.EX2 R245, R4 ;  /* 0x0000000400f57308 */ /* 0x0009620000000800 */
[----:B-1----:R-:W-:-:S07]  /*3b70*/  FFMA.FTZ R8, R133, c[0x0][0x2d0], -R13 ;  /* 0x0000b40085087a23 */ /* 0x002fce000001080d */
[----:B------:R1:W-:Y:S01]  /*3b80*/  MUFU.EX2 R205, R8 ;  /* 0x0000000800cd7308 */ /* 0x0003e20000000800 */
[----:B----4-:R-:W-:-:S07]  /*3b90*/  F2FP.PACK_AB R4, R247, R236 ;  /* 0x000000ecf704723e */ /* 0x010fce00000000ff */
[----:B--2---:R-:W-:Y:S01]  /*3ba0*/  HMMA.16816.F32 R164, R4, R24, R112 ;  /* 0x0000001804a4723c */ /* 0x004fe20000001870 */
[----:B-1----:R-:W-:-:S04]  /*3bb0*/  FFMA.FTZ R8, R138, c[0x0][0x2d0], -R13 ;  /* 0x0000b4008a087a23 */ /* 0x002fc8000001080d */
[----:B------:R1:W2:Y:S03]  /*3bc0*/  MUFU.EX2 R204, R8 ;  /* 0x0000000800cc7308 */ /* 0x0002a60000000800 */
[C---:B------:R-:W-:Y:S08]  /*3bd0*/  HMMA.16816.F32 R160, R4.reuse, R20, R108 ;  /* 0x0000001404a0723c */ /* 0x040ff0000000186c */
[----:B------:R-:W-:Y:S01]  /*3be0*/  HMMA.16816.F32 R120, R4, R16, R104 ;  /* 0x000000100478723c */ /* 0x000fe20000001868 */
[----:B-1----:R-:W-:-:S07]  /*3bf0*/  FFMA.FTZ R8, R147, c[0x0][0x2d0], -R12 ;  /* 0x0000b40093087a23 */ /* 0x002fce000001080c */
[C---:B---3--:R-:W-:Y:S01]  /*3c00*/  HMMA.16816.F32 R112, R4.reuse, R28, R100 ;  /* 0x0000001c0470723c */ /* 0x048fe20000001864 */
[----:B------:R1:W-:Y:S07]  /*3c10*/  MUFU.EX2 R203, R8 ;  /* 0x0000000800cb7308 */ /* 0x0003ee0000000800 */
[C---:B------:R-:W-:Y:S08]  /*3c20*/  HMMA.16816.F32 R108, R4.reuse, R32, R96 ;  /* 0x00000020046c723c */ /* 0x040ff00000001860 */
[----:B------:R-:W-:Y:S01]  /*3c30*/  HMMA.16816.F32 R104, R4, R40, R92 ;  /* 0x000000280468723c */ /* 0x000fe2000000185c */
[----:B-1----:R-:W-:-:S04]  /*3c40*/  FFMA.FTZ R8, R169, c[0x0][0x2d0], -R12 ;  /* 0x0000b400a9087a23 */ /* 0x002fc8000001080c */
[----:B------:R1:W3:Y:S03]  /*3c50*/  MUFU.EX2 R202, R8 ;  /* 0x0000000800ca7308 */ /* 0x0002e60000000800 */
[C---:B------:R-:W-:Y:S08]  /*3c60*/  HMMA.16816.F32 R148, R4.reuse, R26, R88 ;  /* 0x0000001a0494723c */ /* 0x040ff00000001858 */
[----:B------:R-:W-:Y:S01]  /*3c70*/  HMMA.16816.F32 R84, R4, R22, R84 ;  /* 0x000000160454723c */ /* 0x000fe20000001854 */
[----:B-1----:R-:W-:-:S07]  /*3c80*/  FFMA.FTZ R8, R146, c[0x0][0x2d0], -R12 ;  /* 0x0000b40092087a23 */ /* 0x002fce000001080c */
[C---:B------:R-:W-:Y:S01]  /*3c90*/  HMMA.16816.F32 R100, R4.reuse, R18, R80 ;  /* 0x000000120464723c */ /* 0x040fe20000001850 */
[----:B------:R1:W-:Y:S07]  /*3ca0*/  MUFU.EX2 R201, R8 ;  /* 0x0000000800c97308 */ /* 0x0003ee0000000800 */
[C---:B------:R-:W-:Y:S08]  /*3cb0*/  HMMA.16816.F32 R96, R4.reuse, R30, R76 ;  /* 0x0000001e0460723c */ /* 0x040ff0000000184c */
[----:B------:R-:W-:Y:S01]  /*3cc0*/  HMMA.16816.F32 R92, R4, R34, R72 ;  /* 0x00000022045c723c */ /* 0x000fe20000001848 */
[----:B-1----:R-:W-:-:S04]  /*3cd0*/  FFMA.FTZ R8, R168, c[0x0][0x2d0], -R12 ;  /* 0x0000b400a8087a23 */ /* 0x002fc8000001080c */
[----:B------:R1:W4:Y:S03]  /*3ce0*/  MUFU.EX2 R200, R8 ;  /* 0x0000000800c87308 */ /* 0x0003260000000800 */
[----:B------:R-:W-:Y:S07]  /*3cf0*/  HMMA.16816.F32 R88, R4, R42, R64 ;  /* 0x0000002a0458723c */ /* 0x000fee0000001840 */
[----:B-----5:R-:W-:-:S02]  /*3d00*/  F2FP.PACK_AB R4, R245, R221 ;  /* 0x000000ddf504723e */ /* 0x020fc400000000ff */
[----:B------:R-:W-:Y:S02]  /*3d10*/  F2FP.PACK_AB R6, R218, R220 ;  /* 0x000000dcda06723e */ /* 0x000fe400000000ff */
[----:B------:R-:W-:Y:S02]  /*3d20*/  F2FP.PACK_AB R5, R246, R206 ;  /* 0x000000cef605723e */ /* 0x000fe400000000ff */
[----:B--2---:R-:W-:Y:S01]  /*3d30*/  F2FP.PACK_AB R7, R204, R205 ;  /* 0x000000cdcc07723e */ /* 0x004fe200000000ff */
[----:B-1----:R-:W-:-:S04]  /*3d40*/  FFMA.FTZ R8, R170, c[0x0][0x2d0], -R3 ;  /* 0x0000b400aa087a23 */ /* 0x002fc80000010803 */
[----:B------:R1:W-:Y:S02]  /*3d50*/  MUFU.EX2 R187, R8 ;  /* 0x0000000800bb7308 */ /* 0x0003e40000000800 */
[C---:B------:R-:W-:Y:S08]  /*3d60*/  HMMA.16816.F32 R80, R4.reuse, R24, R68 ;  /* 0x000000180450723c */ /* 0x040ff00000001844 */
[----:B------:R-:W-:Y:S01]  /*3d70*/  HMMA.16816.F32 R64, R4, R32, R48 ;  /* 0x000000200440723c */ /* 0x000fe20000001830 */
[----:B-1----:R-:W-:-:S07]  /*3d80*/  FFMA.FTZ R8, R171, c[0x0][0x2d0], -R3 ;  /* 0x0000b400ab087a23 */ /* 0x002fce0000010803 */
[C---:B------:R-:W-:Y:S01]  /*3d90*/  HMMA.16816.F32 R76, R4.reuse, R20, R60 ;  /* 0x00000014044c723c */ /* 0x040fe2000000183c */
[----:B------:R1:W2:Y:S07]  /*3da0*/  MUFU.EX2 R186, R8 ;  /* 0x0000000800ba7308 */ /* 0x0002ae0000000800 */
[C---:B------:R-:W-:Y:S08]  /*3db0*/  HMMA.16816.F32 R72, R4.reuse, R16, R56 ;  /* 0x000000100448723c */ /* 0x040ff00000001838 */
[----:B------:R-:W-:Y:S01]  /*3dc0*/  HMMA.16816.F32 R68, R4, R28, R52 ;  /* 0x0000001c0444723c */ /* 0x000fe20000001834 */
[----:B-1----:R-:W-:-:S04]  /*3dd0*/  FFMA.FTZ R8, R172, c[0x0][0x2d0], -R3 ;  /* 0x0000b400ac087a23 */ /* 0x002fc80000010803 */
[----:B------:R1:W-:Y:S03]  /*3de0*/  MUFU.EX2 R184, R8 ;  /* 0x0000000800b87308 */ /* 0x0003e60000000800 */
[C---:B------:R-:W-:Y:S08]  /*3df0*/  HMMA.16816.F32 R192, R4.reuse, R40, R44 ;  /* 0x0000002804c0723c */ /* 0x040ff0000000182c */
[----:B------:R-:W-:Y:S01]  /*3e00*/  HMMA.16816.F32 R48, R4, R18, R124 ;  /* 0x000000120430723c */ /* 0x000fe2000000187c */
[----:B------:R-:W5:Y:S01]  /*3e10*/  LDSM.16.MT88.4 R16, [R209+0x900] ;  /* 0x00090000d110783b */ /* 0x000f620000004200 */
[----:B-1----:R-:W-:-:S06]  /*3e20*/  FFMA.FTZ R8, R173, c[0x0][0x2d0], -R3 ;  /* 0x0000b400ad087a23 */ /* 0x002fcc0000010803 */
[C---:B------:R-:W-:Y:S01]  /*3e30*/  HMMA.16816.F32 R60, R4.reuse, R26, R140 ;  /* 0x0000001a043c723c */ /* 0x040fe2000000188c */
[----:B------:R-:W1:Y:S01]  /*3e40*/  LDSM.16.MT88.4 R24, [R208+0x900] ;  /* 0x00090000d018783b */ /* 0x000e620000004200 */
[----:B------:R2:W1:Y:S06]  /*3e50*/  MUFU.EX2 R185, R8 ;  /* 0x0000000800b97308 */ /* 0x00046c0000000800 */
[C---:B------:R-:W-:Y:S01]  /*3e60*/  HMMA.16816.F32 R52, R4.reuse, R22, R128 ;  /* 0x000000160434723c */ /* 0x040fe20000001880 */
[----:B------:R-:W5:Y:S07]  /*3e70*/  LDSM.16.MT88.4 R20, [R208+0x1900] ;  /* 0x00190000d014783b */ /* 0x000f6e0000004200 */
[----:B------:R-:W-:Y:S01]  /*3e80*/  HMMA.16816.F32 R44, R4, R30, R116 ;  /* 0x0000001e042c723c */ /* 0x000fe20000001874 */
[----:B------:R-:W5:Y:S01]  /*3e90*/  LDSM.16.MT88.4 R28, [R209+0x1900] ;  /* 0x00190000d11c783b */ /* 0x000f620000004200 */
[----:B--2---:R-:W-:-:S04]  /*3ea0*/  FFMA.FTZ R8, R174, c[0x0][0x2d0], -R0 ;  /* 0x0000b400ae087a23 */ /* 0x004fc80000010800 */
[----:B------:R2:W-:Y:S02]  /*3eb0*/  MUFU.EX2 R179, R8 ;  /* 0x0000000800b37308 */ /* 0x0005e40000000800 */
[C---:B------:R-:W-:Y:S01]  /*3ec0*/  HMMA.16816.F32 R56, R4.reuse, R34, R152 ;  /* 0x000000220438723c */ /* 0x040fe20000001898 */
[----:B------:R-:W5:Y:S04]  /*3ed0*/  LDSM.16.MT88.4 R32, [R208+0x2900] ;  /* 0x00290000d020783b */ /* 0x000f680000004200 */
[----:B------:R-:W-:Y:S03]  /*3ee0*/  LDSM.16.MT88.4 R152, [R208+0xd00] ;  /* 0x000d0000d098783b */ /* 0x000fe60000004200 */
[----:B------:R-:W-:Y:S01]  /*3ef0*/  HMMA.16816.F32 R40, R4, R42, R156 ;  /* 0x0000002a0428723c */ /* 0x000fe2000000189c */
[----:B--2---:R-:W-:-:S06]  /*3f00*/  FFMA.FTZ R8, R176, c[0x0][0x2d0], -R0 ;  /* 0x0000b400b0087a23 */ /* 0x004fcc0000010800 */
[----:B---3--:R-:W-:Y:S02]  /*3f10*/  F2FP.PACK_AB R4, R202, R203 ;  /* 0x000000cbca04723e */ /* 0x008fe400000000ff */
[----:B----4-:R-:W-:Y:S01]  /*3f20*/  F2FP.PACK_AB R6, R200, R201 ;  /* 0x000000c9c806723e */ /* 0x010fe200000000ff */
[----:B------:R2:W3:Y:S01]  /*3f30*/  MUFU.EX2 R176, R8 ;  /* 0x0000000800b07308 */ /* 0x0004e20000000800 */
[----:B------:R-:W-:Y:S02]  /*3f40*/  F2FP.PACK_AB R5, R186, R187 ;  /* 0x000000bbba05723e */ /* 0x000fe400000000ff */
[----:B-1----:R-:W-:-:S07]  /*3f50*/  F2FP.PACK_AB R7, R185, R184 ;  /* 0x000000b8b907723e */ /* 0x002fce00000000ff */
[----:B-----5:R-:W-:Y:S01]  /*3f60*/  HMMA.16816.F32 R124, R4, R16, R160 ;  /* 0x00000010047c723c */ /* 0x020fe200000018a0 */
[----:B--2---:R-:W-:-:S07]  /*3f70*/  FFMA.FTZ R8, R175, c[0x0][0x2d0], -R0 ;  /* 0x0000b400af087a23 */ /* 0x004fce0000010800 */
[C---:B------:R-:W-:Y:S01]  /*3f80*/  HMMA.16816.F32 R140, R4.reuse, R24, R164 ;  /* 0x00000018048c723c */ /* 0x040fe200000018a4 */
[----:B------:R1:W-:Y:S07]  /*3f90*/  MUFU.EX2 R177, R8 ;  /* 0x0000000800b17308 */ /* 0x0003ee0000000800 */
[C---:B------:R-:W-:Y:S01]  /*3fa0*/  HMMA.16816.F32 R168, R4.reuse, R20, R120 ;  /* 0x0000001404a8723c */ /* 0x040fe20000001878 */
[----:B------:R-:W-:Y:S07]  /*3fb0*/  LDSM.16.MT88.4 R120, [R208+0x2d00] ;  /* 0x002d0000d078783b */ /* 0x000fee0000004200 */
[----:B------:R-:W-:Y:S01]  /*3fc0*/  HMMA.16816.F32 R112, R4, R28, R112 ;  /* 0x0000001c0470723c */ /* 0x000fe20000001870 */
[----:B-1----:R-:W-:-:S04]  /*3fd0*/  FFMA.FTZ R8, R178, c[0x0][0x2d0], -R0 ;  /* 0x0000b400b2087a23 */ /* 0x002fc80000010800 */
[----:B------:R1:W2:Y:S03]  /*3fe0*/  MUFU.EX2 R178, R8 ;  /* 0x0000000800b27308 */ /* 0x0002a60000000800 */
[C---:B------:R-:W-:Y:S08]  /*3ff0*/  HMMA.16816.F32 R188, R4.reuse, R32, R108 ;  /* 0x0000002004bc723c */ /* 0x040ff0000000186c */
[----:B------:R-:W-:Y:S01]  /*4000*/  HMMA.16816.F32 R196, R4, R36, R104 ;  /* 0x0000002404c4723c */ /* 0x000fe20000001868 */
[----:B------:R-:W-:Y:S01]  /*4010*/  LDSM.16.MT88.4 R104, [R209+0x1d00] ;  /* 0x001d0000d168783b */ /* 0x000fe20000004200 */
[----:B-1----:R-:W-:-:S06]  /*4020*/  FFMA.FTZ R8, R182, c[0x0][0x2d0], -R13 ;  /* 0x0000b400b6087a23 */ /* 0x002fcc000001080d */
[C---:B------:R-:W-:Y:S01]  /*4030*/  HMMA.16816.F32 R148, R4.reuse, R26, R148 ;  /* 0x0000001a0494723c */ /* 0x040fe20000001894 */
[----:B------:R1:W-:Y:S07]  /*4040*/  MUFU.EX2 R132, R8 ;  /* 0x0000000800847308 */ /* 0x0003ee0000000800 */
[C---:B------:R-:W-:Y:S08]  /*4050*/  HMMA.16816.F32 R84, R4.reuse, R18, R84 ;  /* 0x000000120454723c */ /* 0x040ff00000001854 */
[----:B------:R-:W-:Y:S01]  /*4060*/  HMMA.16816.F32 R100, R4, R22, R100 ;  /* 0x000000160464723c */ /* 0x000fe20000001864 */
[----:B-1----:R-:W-:-:S04]  /*4070*/  FFMA.FTZ R8, R183, c[0x0][0x2d0], -R13 ;  /* 0x0000b400b7087a23 */ /* 0x002fc8000001080d */
[----:B------:R1:W4:Y:S03]  /*4080*/  MUFU.EX2 R138, R8 ;  /* 0x00000008008a7308 */ /* 0x0003260000000800 */
[C---:B------:R-:W-:Y:S01]  /*4090*/  HMMA.16816.F32 R160, R4.reuse, R30, R96 ;  /* 0x0000001e04a0723c */ /* 0x040fe20000001860 */
[----:B------:R-:W5:Y:S07]  /*40a0*/  LDSM.16.MT88.4 R96, [R208+0x1d00] ;  /* 0x001d0000d060783b */ /* 0x000f6e0000004200 */
[----:B------:R-:W-:Y:S01]  /*40b0*/  HMMA.16816.F32 R116, R4, R34, R92 ;  /* 0x000000220474723c */ /* 0x000fe2000000185c */
[----:B-1----:R-:W-:-:S07]  /*40c0*/  FFMA.FTZ R8, R180, c[0x0][0x2d0], -R13 ;  /* 0x0000b400b4087a23 */ /* 0x002fce000001080d */
[----:B------:R-:W-:Y:S01]  /*40d0*/  HMMA.16816.F32 R144, R4, R38, R88 ;  /* 0x000000260490723c */ /* 0x000fe20000001858 */
[----:B------:R1:W-:Y:S06]  /*40e0*/  MUFU.EX2 R137, R8 ;  /* 0x0000000800897308 */ /* 0x0003ec0000000800 */
[----:B---3--:R-:W-:Y:S02]  /*40f0*/  F2FP.PACK_AB R4, R176, R179 ;  /* 0x000000b3b004723e */ /* 0x008fe400000000ff */
[----:B--2---:R-:W-:Y:S02]  /*4100*/  F2FP.PACK_AB R6, R178, R177 ;  /* 0x000000b1b206723e */ /* 0x004fe400000000ff */
[----:B----4-:R-:W-:Y:S01]  /*4110*/  F2FP.PACK_AB R5, R138, R132 ;  /* 0x000000848a05723e */ /* 0x010fe200000000ff */
[----:B-1----:R-:W-:-:S04]  /*4120*/  FFMA.FTZ R8, R181, c[0x0][0x2d0], -R13 ;  /* 0x0000b400b5087a23 */ /* 0x002fc8000001080d */
[----:B------:R-:W1:Y:S02]  /*4130*/  MUFU.EX2 R133, R8 ;  /* 0x0000000800857308 */ /* 0x000e640000000800 */
[----:B-1----:R-:W-:Y:S01]  /*4140*/  F2FP.PACK_AB R7, R133, R137 ;  /* 0x000000898507723e */ /* 0x002fe200000000ff */
[----:B------:R-:W-:Y:S02]  /*4150*/  FFMA.FTZ R8, R219, c[0x0][0x2d0], -R12 ;  /* 0x0000b400db087a23 */ /* 0x000fe4000001080c */
[----:B------:R-:W-:Y:S02]  /*4160*/  IMAD.MOV.U32 R219, RZ, RZ, R9 ;  /* 0x000000ffffdb7224 */ /* 0x000fe400078e0009 */
[----:B------:R-:W-:Y:S02]  /*4170*/  FADD.FTZ R9, R235, R234 ;  /* 0x000000eaeb097221 */ /* 0x000fe40000010000 */
[C---:B------:R-:W-:Y:S01]  /*4180*/  HMMA.16816.F32 R172, R4.reuse, R26, R60 ;  /* 0x0000001a04ac723c */ /* 0x040fe2000000183c */
[----:B------:R1:W-:Y:S07]  /*4190*/  MUFU.EX2 R27, R8 ;  /* 0x00000008001b7308 */ /* 0x0003ee0000000800 */
[C---:B------:R-:W-:Y:S01]  /*41a0*/  HMMA.16816.F32 R180, R4.reuse, R24, R80 ;  /* 0x0000001804b4723c */ /* 0x040fe20000001850 */
[----:B------:R-:W2:Y:S07]  /*41b0*/  LDSM.16.MT88.4 R80, [R209+0xd00] ;  /* 0x000d0000d150783b */ /* 0x000eae0000004200 */
[----:B------:R-:W-:Y:S01]  /*41c0*/  HMMA.16816.F32 R48, R4, R22, R48 ;  /* 0x000000160430723c */ /* 0x000fe20000001830 */
[----:B-1----:R-:W-:-:S02]  /*41d0*/  FFMA.FTZ R8, R222, c[0x0][0x2d0], -R12 ;  /* 0x0000b400de087a23 */ /* 0x002fc4000001080c */
[----:B------:R-:W-:Y:S02]  /*41e0*/  IMAD.MOV.U32 R222, RZ, RZ, R14 ;  /* 0x000000ffffde7224 */ /* 0x000fe400078e000e */
[----:B------:R1:W3:Y:S03]  /*41f0*/  MUFU.EX2 R26, R8 ;  /* 0x00000008001a7308 */ /* 0x0002e60000000800 */
[C---:B------:R-:W-:Y:S08]  /*4200*/  HMMA.16816.F32 R60, R4.reuse, R18, R52 ;  /* 0x00000012043c723c */ /* 0x040ff00000001834 */
[----:B------:R-:W-:Y:S01]  /*4210*/  HMMA.16816.F32 R52, R4, R20, R72 ;  /* 0x000000140434723c */ /* 0x000fe20000001848 */
[----:B-1----:R-:W-:Y:S01]  /*4220*/  FFMA.FTZ R8, R223, c[0x0][0x2d0], -R12 ;  /* 0x0000b400df087a23 */ /* 0x002fe2000001080c */
[----:B---3--:R-:W-:-:S06]  /*4230*/  F2FP.PACK_AB R128, R26, R27 ;  /* 0x0000001b1a80723e */ /* 0x008fcc00000000ff */
[C---:B------:R-:W-:Y:S01]  /*4240*/  HMMA.16816.F32 R108, R4.reuse, R16, R76 ;  /* 0x00000010046c723c */ /* 0x040fe2000000184c */
[----:B------:R1:W-:Y:S07]  /*4250*/  MUFU.EX2 R25, R8 ;  /* 0x0000000800197308 */ /* 0x0003ee0000000800 */
[C---:B------:R-:W-:Y:S08]  /*4260*/  HMMA.16816.F32 R156, R4.reuse, R28, R68 ;  /* 0x0000001c049c723c */ /* 0x040ff00000001844 */
[----:B------:R-:W-:Y:S01]  /*4270*/  HMMA.16816.F32 R44, R4, R30, R44 ;  /* 0x0000001e042c723c */ /* 0x000fe2000000182c */
[----:B-1----:R-:W-:-:S04]  /*4280*/  FFMA.FTZ R8, R217, c[0x0][0x2d0], -R12 ;  /* 0x0000b400d9087a23 */ /* 0x002fc8000001080c */
[----:B------:R1:W3:Y:S03]  /*4290*/  MUFU.EX2 R24, R8 ;  /* 0x0000000800187308 */ /* 0x0002e60000000800 */
[C---:B------:R-:W-:Y:S08]  /*42a0*/  HMMA.16816.F32 R64, R4.reuse, R32, R64 ;  /* 0x000000200440723c */ /* 0x040ff00000001840 */
[----:B------:R-:W-:Y:S01]  /*42b0*/  HMMA.16816.F32 R56, R4, R34, R56 ;  /* 0x000000220438723c */ /* 0x000fe20000001838 */
[----:B-1----:R-:W-:Y:S01]  /*42c0*/  FFMA.FTZ R8, R213, c[0x0][0x2d0], -R3 ;  /* 0x0000b400d5087a23 */ /* 0x002fe20000010803 */
[----:B---3--:R-:W-:-:S06]  /*42d0*/  F2FP.PACK_AB R130, R24, R25 ;  /* 0x000000191882723e */ /* 0x008fcc00000000ff */
[C---:B------:R-:W-:Y:S01]  /*42e0*/  HMMA.16816.F32 R164, R4.reuse, R36, R192 ;  /* 0x0000002404a4723c */ /* 0x040fe200000018c0 */
[----:B------:R1:W-:Y:S07]  /*42f0*/  MUFU.EX2 R23, R8 ;  /* 0x0000000800177308 */ /* 0x0003ee0000000800 */
[----:B------:R-:W-:Y:S01]  /*4300*/  HMMA.16816.F32 R40, R4, R38, R40 ;  /* 0x000000260428723c */ /* 0x000fe20000001828 */
[----:B------:R-:W3:Y:S01]  /*4310*/  LDSM.16.MT88.4 R4, [R209+0x2d00] ;  /* 0x002d0000d104783b */ /* 0x000ee20000004200 */
[----:B-1----:R-:W-:-:S04]  /*4320*/  FFMA.FTZ R8, R216, c[0x0][0x2d0], -R3 ;  /* 0x0000b400d8087a23 */ /* 0x002fc80000010803 */
[----:B------:R1:W4:Y:S02]  /*4330*/  MUFU.EX2 R22, R8 ;  /* 0x0000000800167308 */ /* 0x0003240000000800 */
[--C-:B-1----:R-:W-:Y:S01]  /*4340*/  FFMA.FTZ R8, R15, c[0x0][0x2d0], -R3.reuse ;  /* 0x0000b4000f087a23 */ /* 0x102fe20000010803 */
[----:B----4-:R-:W-:Y:S01]  /*4350*/  F2FP.PACK_AB R129, R22, R23 ;  /* 0x000000171681723e */ /* 0x010fe200000000ff */
[----:B------:R-:W-:-:S04]  /*4360*/  FFMA.FTZ R3, R215, c[0x0][0x2d0], -R3 ;  /* 0x0000b400d7037a23 */ /* 0x000fc80000010803 */
[----:B------:R1:W-:Y:S08]  /*4370*/  MUFU.EX2 R20, R8 ;  /* 0x0000000800147308 */ /* 0x0003f00000000800 */
[----:B------:R4:W2:Y:S01]  /*4380*/  MUFU.EX2 R21, R3 ;  /* 0x0000000300157308 */ /* 0x0008a20000000800 */
[----:B-1----:R-:W-:Y:S02]  /*4390*/  FADD.FTZ R8, R11, R222 ;  /* 0x000000de0b087221 */ /* 0x002fe40000010000 */
[----:B------:R-:W-:-:S02]  /*43a0*/  FADD.FTZ R11, R237, R9 ;  /* 0x00000009ed0b7221 */ /* 0x000fc40000010000 */
[----:B------:R-:W-:Y:S02]  /*43b0*/  FADD.FTZ R10, R10, R8 ;  /* 0x000000080a0a7221 */ /* 0x000fe40000010000 */
[----:B----4-:R-:W-:Y:S01]  /*43c0*/  FFMA.FTZ R3, R214, c[0x0][0x2d0], -R0 ;  /* 0x0000b400d6037a23 */ /* 0x010fe20000010800 */
[----:B--2---:R-:W-:-:S03]  /*43d0*/  F2FP.PACK_AB R131, R21, R20 ;  /* 0x000000141583723e */ /* 0x004fc600000000ff */
[----:B------:R1:W-:Y:S04]  /*43e0*/  MUFU.EX2 R19, R3 ;  /* 0x0000000300137308 */ /* 0x0003e80000000800 */
[C---:B-----5:R-:W-:Y:S08]  /*43f0*/  HMMA.16816.F32 R88, R128.reuse, R96, R168 ;  /* 0x000000608058723c */ /* 0x060ff000000018a8 */
[----:B------:R-:W-:Y:S01]  /*4400*/  HMMA.16816.F32 R72, R128, R80, R124 ;  /* 0x000000508048723c */ /* 0x000fe2000000187c */
[----:B-1----:R-:W-:-:S04]  /*4410*/  FFMA.FTZ R3, R207, c[0x0][0x2d0], -R0 ;  /* 0x0000b400cf037a23 */ /* 0x002fc80000010800 */
[----:B------:R1:W2:Y:S03]  /*4420*/  MUFU.EX2 R18, R3 ;  /* 0x0000000300127308 */ /* 0x0002a60000000800 */
[C---:B---3--:R-:W-:Y:S08]  /*4430*/  HMMA.16816.F32 R124, R128.reuse, R4, R196 ;  /* 0x00000004807c723c */ /* 0x048ff000000018c4 */
[----:B------:R-:W-:Y:S01]  /*4440*/  HMMA.16816.F32 R92, R128, R98, R100 ;  /* 0x00000062805c723c */ /* 0x000fe20000001864 */
[--C-:B-1----:R-:W-:Y:S01]  /*4450*/  FFMA.FTZ R3, R225, c[0x0][0x2d0], -R0.reuse ;  /* 0x0000b400e1037a23 */ /* 0x102fe20000010800 */
[----:B--2---:R-:W-:Y:S01]  /*4460*/  F2FP.PACK_AB R168, R18, R19 ;  /* 0x0000001312a8723e */ /* 0x004fe200000000ff */
[----:B------:R-:W-:-:S05]  /*4470*/  FFMA.FTZ R0, R228, c[0x0][0x2d0], -R0 ;  /* 0x0000b400e4007a23 */ /* 0x000fca0000010800 */
[C---:B------:R-:W-:Y:S01]  /*4480*/  HMMA.16816.F32 R100, R128.reuse, R104, R112 ;  /* 0x000000688064723c */ /* 0x040fe20000001870 */
[----:B------:R1:W-:Y:S07]  /*4490*/  MUFU.EX2 R17, R3 ;  /* 0x0000000300117308 */ /* 0x0003ee0000000800 */
[C---:B------:R-:W-:Y:S01]  /*44a0*/  HMMA.16816.F32 R140, R128.reuse, R152, R140 ;  /* 0x00000098808c723c */ /* 0x040fe2000000188c */
[----:B------:R2:W3:Y:S07]  /*44b0*/  MUFU.EX2 R16, R0 ;  /* 0x0000000000107308 */ /* 0x0004ee0000000800 */
[----:B------:R-:W-:Y:S01]  /*44c0*/  HMMA.16816.F32 R148, R128, R154, R148 ;  /* 0x0000009a8094723c */ /* 0x000fe20000001894 */
[----:B-1----:R-:W-:-:S04]  /*44d0*/  FADD.FTZ R3, R252, R250 ;  /* 0x000000fafc037221 */ /* 0x002fc80000010000 */
[----:B------:R-:W-:Y:S02]  /*44e0*/  FADD.FTZ R9, R249, R3 ;  /* 0x00000003f9097221 */ /* 0x000fe40000010000 */
[----:B------:R-:W-:Y:S01]  /*44f0*/  FADD.FTZ R3, R219, R10 ;  /* 0x0000000adb037221 */ /* 0x000fe20000010000 */
[C---:B------:R-:W-:Y:S01]  /*4500*/  HMMA.16816.F32 R76, R128.reuse, R82, R84 ;  /* 0x00000052804c723c */ /* 0x040fe20000001854 */
[----:B--2---:R-:W-:Y:S01]  /*4510*/  FFMA.FTZ R0, R233, c[0x0][0x2d0], -R13 ;  /* 0x0000b400e9007a23 */ /* 0x004fe2000001080d */
[----:B---3--:R-:W-:Y:S01]  /*4520*/  F2FP.PACK_AB R170, R16, R17 ;  /* 0x0000001110aa723e */ /* 0x008fe200000000ff */
[----:B------:R-:W-:Y:S02]  /*4530*/  FADD.FTZ R3, R236, R3 ;  /* 0x00000003ec037221 */ /* 0x000fe40000010000 */
[----:B------:R1:W-:Y:S02]  /*4540*/  MUFU.EX2 R12, R0 ;  /* 0x00000000000c7308 */ /* 0x0003e40000000800 */
[----:B------:R-:W-:Y:S01]  /*4550*/  FADD.FTZ R247, R247, R3 ;  /* 0x00000003f7f77221 */ /* 0x000fe20000010000 */
[----:B------:R-:W-:Y:S03]  /*4560*/  HMMA.16816.F32 R160, R128, R106, R160 ;  /* 0x0000006a80a0723c */ /* 0x000fe600000018a0 */
[----:B------:R-:W-:-:S04]  /*4570*/  FADD.FTZ R247, R240, R247 ;  /* 0x000000f7f0f77221 */ /* 0x000fc80000010000 */
[----:B------:R-:W-:Y:S01]  /*4580*/  FADD.FTZ R247, R239, R247 ;  /* 0x000000f7eff77221 */ /* 0x000fe20000010000 */
[C---:B------:R-:W-:Y:S03]  /*4590*/  HMMA.16816.F32 R112, R128.reuse, R120, R188 ;  /* 0x000000788070723c */ /* 0x040fe600000018bc */
[----:B------:R-:W-:Y:S02]  /*45a0*/  FADD.FTZ R247, R203, R247 ;  /* 0x000000f7cbf77221 */ /* 0x000fe40000010000 */
[----:B-1----:R-:W-:Y:S02]  /*45b0*/  FFMA.FTZ R0, R229, c[0x0][0x2d0], -R13 ;  /* 0x0000b400e5007a23 */ /* 0x002fe4000001080d */
[----:B------:R-:W-:Y:S01]  /*45c0*/  FADD.FTZ R247, R202, R247 ;  /* 0x000000f7caf77221 */ /* 0x000fe20000010000 */
[----:B------:R-:W-:Y:S01]  /*45d0*/  HMMA.16816.F32 R116, R128, R122, R116 ;  /* 0x0000007a8074723c */ /* 0x000fe20000001874 */
[----:B------:R1:W2:Y:S02]  /*45e0*/  MUFU.EX2 R14, R0 ;  /* 0x00000000000e7308 */ /* 0x0002a40000000800 */
[----:B------:R-:W-:-:S04]  /*45f0*/  FADD.FTZ R247, R201, R247 ;  /* 0x000000f7c9f77221 */ /* 0x000fc80000010000 */
[----:B------:R-:W-:Y:S01]  /*4600*/  FADD.FTZ R247, R200, R247 ;  /* 0x000000f7c8f77221 */ /* 0x000fe20000010000 */
[----:B------:R-:W-:Y:S03]  /*4610*/  HMMA.16816.F32 R128, R128, R6, R144 ;  /* 0x000000068080723c */ /* 0x000fe60000001890 */
[----:B------:R-:W-:-:S04]  /*4620*/  FADD.FTZ R247, R27, R247 ;  /* 0x000000f71bf77221 */ /* 0x000fc80000010000 */
[----:B------:R-:W-:Y:S02]  /*4630*/  FADD.FTZ R247, R26, R247 ;  /* 0x000000f71af77221 */ /* 0x000fe40000010000 */
[----:B-1----:R-:W-:Y:S01]  /*4640*/  FFMA.FTZ R0, R227, c[0x0][0x2d0], -R13 ;  /* 0x0000b400e3007a23 */ /* 0x002fe2000001080d */
[----:B--2---:R-:W-:Y:S01]  /*4650*/  F2FP.PACK_AB R169, R14, R12 ;  /* 0x0000000c0ea9723e */ /* 0x004fe200000000ff */
[----:B------:R-:W-:Y:S02]  /*4660*/  FADD.FTZ R247, R25, R247 ;  /* 0x000000f719f77221 */ /* 0x000fe40000010000 */
[----:B------:R1:W-:Y:S02]  /*4670*/  MUFU.EX2 R15, R0 ;  /* 0x00000000000f7308 */ /* 0x0003e40000000800 */
[----:B------:R-:W-:Y:S02]  /*4680*/  FADD.FTZ R247, R24, R247 ;  /* 0x000000f718f77221 */ /* 0x000fe40000010000 */
[----:B-1----:R-:W-:-:S04]  /*4690*/  FFMA.FTZ R0, R226, c[0x0][0x2d0], -R13 ;  /* 0x0000b400e2007a23 */ /* 0x002fc8000001080d */
[----:B------:R1:W2:Y:S02]  /*46a0*/  MUFU.EX2 R13, R0 ;  /* 0x00000000000d7308 */ /* 0x0002a40000000800 */
[----:B-1----:R-:W-:Y:S01]  /*46b0*/  FADD.FTZ R0, R242, R238 ;  /* 0x000000eef2007221 */ /* 0x002fe20000010000 */
[----:B--2---:R-:W-:-:S03]  /*46c0*/  F2FP.PACK_AB R171, R13, R15 ;  /* 0x0000000f0dab723e */ /* 0x004fc600000000ff */
[----:B------:R-:W-:-:S04]  /*46d0*/  FADD.FTZ R0, R243, R0 ;  /* 0x00000000f3007221 */ /* 0x000fc80000010000 */
[----:B------:R-:W-:Y:S01]  /*46e0*/  FADD.FTZ R8, R244, R0 ;  /* 0x00000000f4087221 */ /* 0x000fe20000010000 */
[----:B------:R-:W-:Y:S01]  /*46f0*/  HMMA.16816.F32 R164, R168, R4, R164 ;  /* 0x00000004a8a4723c */ /* 0x000fe200000018a4 */
[----:B------:R-:W-:-:S04]  /*4700*/  FADD.FTZ R0, R251, R9 ;  /* 0x00000009fb007221 */ /* 0x000fc80000010000 */
[----:B------:R-:W-:Y:S02]  /*4710*/  FADD.FTZ R0, R230, R0 ;  /* 0x00000000e6007221 */ /* 0x000fe40000010000 */
        /* <DEDUP_REMOVED lines=44> */
[----:B------:R-:W-:-:S03]  /*49e0*/  FADD.FTZ R248, R21, R248 ;  /* 0x000000f815f87221 */ /* 0x000fc60000010000 */
[C---:B------:R-:W-:Y:S08]  /*49f0*/  HMMA.16816.F32 R120, R168.reuse, R122, R56 ;  /* 0x0000007aa878723c */ /* 0x040ff00000001838 */
[----:B------:R-:W-:Y:S01]  /*4a00*/  HMMA.16816.F32 R168, R168, R6, R40 ;  /* 0x00000006a8a8723c */ /* 0x000fe20000001828 */
[----:B------:R-:W-:Y:S07]  /*4a10*/  @!P0 BRA `(.L_x_28) ;  /* 0x0000334000008947 */ /* 0x000fee0003800000 */
[----:B------:R-:W2:Y:S04]  /*4a20*/  LDL.64 R32, [R1+0x20] ;  /* 0x0000200001207983 */ /* 0x000ea80000100a00 */
[----:B------:R-:W3:Y:S04]  /*4a30*/  LDL.64 R30, [R1+0x28] ;  /* 0x00002800011e7983 */ /* 0x000ee80000100a00 */
[----:B------:R-:W4:Y:S04]  /*4a40*/  LDL.64 R28, [R1+0x18] ;  /* 0x00001800011c7983 */ /* 0x000f280000100a00 */
[----:B------:R-:W5:Y:S04]  /*4a50*/  LDL.64 R222, [R1+0x10] ;  /* 0x0000100001de7983 */ /* 0x000f680000100a00 */
[----:B------:R-:W5:Y:S01]  /*4a60*/  LDL.LU R219, [R1+0x38] ;  /* 0x0000380001db7983 */ /* 0x000f620000300800 */
[----:B------:R-:W-:Y:S01]  /*4a70*/  IMAD.MOV.U32 R138, RZ, RZ, R2 ;  /* 0x000000ffff8a7224 */ /* 0x000fe200078e0002 */
[C---:B------:R-:W-:Y:S01]  /*4a80*/  IADD3 R221, R212.reuse, 0xc00, RZ ;  /* 0x00000c00d4dd7810 */ /* 0x040fe20007ffe0ff */
[----:B------:R-:W-:Y:S01]  /*4a90*/  IMAD.MOV.U32 R3, RZ, RZ, R135 ;  /* 0x000000ffff037224 */ /* 0x000fe200078e0087 */
[C---:B------:R-:W-:Y:S01]  /*4aa0*/  IADD3 R220, R212.reuse, 0x1000, RZ ;  /* 0x00001000d4dc7810 */ /* 0x040fe20007ffe0ff */
[----:B------:R-:W-:Y:S01]  /*4ab0*/  IMAD.MOV.U32 R0, RZ, RZ, R136 ;  /* 0x000000ffff007224 */ /* 0x000fe200078e0088 */
[C---:B------:R-:W-:Y:S01]  /*4ac0*/  IADD3 R218, R212.reuse, 0x1800, RZ ;  /* 0x00001800d4da7810 */ /* 0x040fe20007ffe0ff */
[----:B------:R-:W-:Y:S01]  /*4ad0*/  IMAD.MOV.U32 R137, RZ, RZ, R134 ;  /* 0x000000ffff897224 */ /* 0x000fe200078e0086 */
[----:B------:R-:W-:-:S02]  /*4ae0*/  IADD3 R217, R212, 0x1c00, RZ ;  /* 0x00001c00d4d97810 */ /* 0x000fc40007ffe0ff */
[C---:B------:R-:W-:Y:S02]  /*4af0*/  IADD3 R216, R212.reuse, 0x2000, RZ ;  /* 0x00002000d4d87810 */ /* 0x040fe40007ffe0ff */
[C---:B------:R-:W-:Y:S02]  /*4b00*/  IADD3 R215, R212.reuse, 0x2400, RZ ;  /* 0x00002400d4d77810 */ /* 0x040fe40007ffe0ff */
[C---:B------:R-:W-:Y:S02]  /*4b10*/  IADD3 R214, R212.reuse, 0x2800, RZ ;  /* 0x00002800d4d67810 */ /* 0x040fe40007ffe0ff */
[----:B------:R-:W-:Y:S01]  /*4b20*/  IADD3 R213, R212, 0x2c00, RZ ;  /* 0x00002c00d4d57810 */ /* 0x000fe20007ffe0ff */
[----:B--2---:R-:W-:Y:S02]  /*4b30*/  IMAD.MOV.U32 R34, RZ, RZ, R32 ;  /* 0x000000ffff227224 */ /* 0x004fe400078e0020 */
[----:B------:R-:W-:Y:S02]  /*4b40*/  IMAD.MOV.U32 R35, RZ, RZ, R33 ;  /* 0x000000ffff237224 */ /* 0x000fe400078e0021 */
[----:B---3--:R-:W-:Y:S01]  /*4b50*/  IMAD.MOV.U32 R33, RZ, RZ, R31 ;  /* 0x000000ffff217224 */ /* 0x008fe200078e001f */
[C---:B------:R-:W-:Y:S01]  /*4b60*/  IADD3 R4, P3, R34.reuse, 0x20, RZ ;  /* 0x0000002022047810 */ /* 0x040fe20007f7e0ff */
[----:B------:R-:W-:Y:S01]  /*4b70*/  IMAD.MOV.U32 R32, RZ, RZ, R30 ;  /* 0x000000ffff207224 */ /* 0x000fe200078e001e */
[----:B------:R-:W-:Y:S01]  /*4b80*/  IADD3 R2, P2, R34, 0x40, RZ ;  /* 0x0000004022027810 */ /* 0x000fe20007f5e0ff */
[----:B----4-:R-:W-:-:S02]  /*4b90*/  IMAD.MOV.U32 R31, RZ, RZ, R29 ;  /* 0x000000ffff1f7224 */ /* 0x010fc400078e001d */
[----:B------:R1:W-:Y:S01]  /*4ba0*/  STL [R1+0xc], R4 ;  /* 0x00000c0401007387 */ /* 0x0003e20000100800 */
[C---:B------:R-:W-:Y:S01]  /*4bb0*/  IADD3 R252, P1, R32.reuse, 0x20, RZ ;  /* 0x0000002020fc7810 */ /* 0x040fe20007f3e0ff */
[----:B-----5:R-:W-:Y:S01]  /*4bc0*/  IMAD.MOV.U32 R29, RZ, RZ, R223 ;  /* 0x000000ffff1d7224 */ /* 0x020fe200078e00df */
[----:B------:R-:W-:Y:S01]  /*4bd0*/  IADD3 R250, P0, R32, 0x40, RZ ;  /* 0x0000004020fa7810 */ /* 0x000fe20007f1e0ff */
[----:B------:R2:W-:Y:S01]  /*4be0*/  STL [R1+0x4], R2 ;  /* 0x0000040201007387 */ /* 0x0005e20000100800 */
[----:B------:R-:W-:Y:S01]  /*4bf0*/  IMAD.MOV.U32 R30, RZ, RZ, R28 ;  /* 0x000000ffff1e7224 */ /* 0x000fe200078e001c */
[----:B------:R-:W-:Y:S01]  /*4c00*/  LEA.HI.SX32 R225, R219, 0xfffffffe, 0x1a ;  /* 0xfffffffedbe17811 */ /* 0x000fe200078fd2ff */
[----:B------:R-:W-:Y:S01]  /*4c10*/  IMAD.MOV.U32 R28, RZ, RZ, R222 ;  /* 0x000000ffff1c7224 */ /* 0x000fe200078e00de */
[C---:B------:R-:W-:Y:S01]  /*4c20*/  IADD3 R223, R212.reuse, 0x400, RZ ;  /* 0x00000400d4df7810 */ /* 0x040fe20007ffe0ff */
[--C-:B------:R-:W-:Y:S01]  /*4c30*/  IMAD.X R251, RZ, RZ, R29.reuse, P1 ;  /* 0x000000fffffb7224 */ /* 0x100fe200008e061d */
[C---:B------:R-:W-:Y:S01]  /*4c40*/  IADD3 R222, R212.reuse, 0x800, RZ ;  /* 0x00000800d4de7810 */ /* 0x040fe20007ffe0ff */
[----:B------:R-:W-:Y:S01]  /*4c50*/  IMAD.X R249, RZ, RZ, R29, P0 ;  /* 0x000000fffff97224 */ /* 0x000fe200000e061d */
[----:B------:R-:W-:Y:S01]  /*4c60*/  IADD3 R219, R212, 0x1400, RZ ;  /* 0x00001400d4db7810 */ /* 0x000fe20007ffe0ff */
[----:B-1----:R-:W-:-:S02]  /*4c70*/  IMAD.X R4, RZ, RZ, R31, P3 ;  /* 0x000000ffff047224 */ /* 0x002fc400018e061f */
[----:B--2---:R-:W-:-:S05]  /*4c80*/  IMAD.X R2, RZ, RZ, R31, P2 ;  /* 0x000000ffff027224 */ /* 0x004fca00010e061f */
[----:B------:R1:W-:Y:S04]  /*4c90*/  STL [R1], R2 ;  /* 0x0000000201007387 */ /* 0x0003e80000100800 */
[----:B------:R1:W-:Y:S02]  /*4ca0*/  STL [R1+0x8], R4 ;  /* 0x0000080401007387 */ /* 0x0003e40000100800 */
.L_x_29:
[----:B-1----:R-:W2:Y:S01]  /*4cb0*/  LDL R2, [R1+0x34] ;  /* 0x0000340001027983 */ /* 0x002ea20000100800 */
[----:B------:R-:W-:Y:S04]  /*4cc0*/  DEPBAR.LE SB0, 0x0 ;  /* 0x000080000000791a */ /* 0x000fe80000000000 */
[----:B------:R-:W3:Y:S01]  /*4cd0*/  LDL.64 R198, [R1+0x20] ;  /* 0x0000200001c67983 */ /* 0x000ee20000100a00 */
[C---:B------:R-:W-:Y:S01]  /*4ce0*/  IMAD.WIDE.U32 R54, R225.reuse, c[0x0][0x208], RZ ;  /* 0x00008200e1367a25 */ /* 0x040fe200078e00ff */
[----:B------:R-:W-:Y:S02]  /*4cf0*/  MOV R195, c[0x0][0x208] ;  /* 0x0000820000c37a02 */ /* 0x000fe40000000f00 */
[----:B------:R-:W-:Y:S02]  /*4d00*/  MOV R196, c[0x0][0x20c] ;  /* 0x0000830000c47a02 */ /* 0x000fe40000000f00 */
[----:B------:R-:W4:Y:S01]  /*4d10*/  LDL.64 R192, [R1+0x18] ;  /* 0x0000180001c07983 */ /* 0x000f220000100a00 */
[----:B------:R-:W-:Y:S02]  /*4d20*/  SHF.L.U32 R136, R54, 0x6, RZ ;  /* 0x0000000636887819 */ /* 0x000fe400000006ff */
[----:B------:R-:W-:Y:S02]  /*4d30*/  MOV R229, 0x5 ;  /* 0x0000000500e57802 */ /* 0x000fe40000000f00 */
[----:B------:R-:W-:Y:S01]  /*4d40*/  MOV R228, c[0x0][0x1e0] ;  /* 0x0000780000e47a02 */ /* 0x000fe20000000f00 */
[----:B------:R-:W5:Y:S03]  /*4d50*/  LDL R189, [R1+0xc] ;  /* 0x00000c0001bd7983 */ /* 0x000f660000100800 */
[----:B------:R-:W-:Y:S01]  /*4d60*/  SHF.L.U32 R228, R228, 0x5, RZ ;  /* 0x00000005e4e47819 */ /* 0x000fe200000006ff */
[----:B------:R-:W4:Y:S04]  /*4d70*/  LDL R194, [R1+0x4] ;  /* 0x0000040001c27983 */ /* 0x000f280000100800 */
[----:B------:R-:W4:Y:S04]  /*4d80*/  LDL R190, [R1+0x8] ;  /* 0x0000080001be7983 */ /* 0x000f280000100800 */
[----:B------:R-:W4:Y:S04]  /*4d90*/  LDL R191, [R1] ;  /* 0x0000000001bf7983 */ /* 0x000f280000100800 */
[----:B------:R-:W-:Y:S08]  /*4da0*/  BAR.SYNC.DEFER_BLOCKING 0x0 ;  /* 0x0000000000007b1d */ /* 0x000ff00000010000 */
[----:B------:R-:W-:Y:S08]  /*4db0*/  LDSM.16.M88.4 R64, [R210+0x6100] ;  /* 0x00610000d240783b */ /* 0x000ff00000000200 */
[----:B------:R-:W1:Y:S08]  /*4dc0*/  LDSM.16.M88.4 R16, [R139+0x3100] ;  /* 0x003100008b10783b */ /* 0x000e700000000200 */
[----:B------:R-:W1:Y:S08]  /*4dd0*/  LDSM.16.M88.4 R60, [R210+0x7100] ;  /* 0x00710000d23c783b */ /* 0x000e700000000200 */
[----:B------:R-:W1:Y:S08]  /*4de0*/  LDSM.16.M88.4 R32, [R139+0x3500] ;  /* 0x003500008b20783b */ /* 0x000e700000000200 */
[----:B------:R-:W4:Y:S06]  /*4df0*/  LDL.64 R230, [R1+0x28] ;  /* 0x0000280001e67983 */ /* 0x000f2c0000100a00 */
[----:B------:R-:W1:Y:S08]  /*4e00*/  LDSM.16.M88.4 R48, [R139+0x3900] ;  /* 0x003900008b30783b */ /* 0x000e700000000200 */
[----:B------:R-:W4:Y:S01]  /*4e10*/  LDL.64 R226, [R1+0x10] ;  /* 0x0000100001e27983 */ /* 0x000f220000100a00 */
[-C--:B-1----:R-:W-:Y:S05]  /*4e20*/  HMMA.16816.F32 R4, R64, R16.reuse, RZ ;  /* 0x000000104004723c */ /* 0x082fea00000018ff */
[----:B------:R-:W1:Y:S03]  /*4e30*/  LDSM.16.M88.4 R132, [R139+0x3d00] ;  /* 0x003d00008b84783b */ /* 0x000e660000000200 */
[C---:B------:R-:W-:Y:S05]  /*4e40*/  HMMA.16816.F32 R8, R60.reuse, R16, RZ ;  /* 0x000000103c08723c */ /* 0x040fea00000018ff */
[----:B------:R-:W-:Y:S03]  /*4e50*/  LDSM.16.M88.4 R172, [R211+0x6100] ;  /* 0x00610000d3ac783b */ /* 0x000fe60000000200 */
[-C--:B------:R-:W-:Y:S05]  /*4e60*/  HMMA.16816.F32 R12, R60, R18.reuse, RZ ;  /* 0x000000123c0c723c */ /* 0x080fea00000018ff */
[----:B------:R-:W1:Y:S03]  /*4e70*/  LDSM.16.M88.4 R176, [R212] ;  /* 0x00000000d4b0783b */ /* 0x000e660000000200 */
[C---:B------:R-:W-:Y:S05]  /*4e80*/  HMMA.16816.F32 R16, R64.reuse, R18, RZ ;  /* 0x000000124010723c */ /* 0x040fea00000018ff */
[----:B------:R-:W1:Y:S03]  /*4e90*/  LDSM.16.M88.4 R180, [R211+0x7100] ;  /* 0x00710000d3b4783b */ /* 0x000e660000000200 */
[-C--:B------:R-:W-:Y:S05]  /*4ea0*/  HMMA.16816.F32 R20, R64, R32.reuse, RZ ;  /* 0x000000204014723c */ /* 0x080fea00000018ff */
[----:B------:R-:W1:Y:S03]  /*4eb0*/  LDSM.16.M88.4 R184, [R223] ;  /* 0x00000000dfb8783b */ /* 0x000e660000000200 */
[C---:B------:R-:W-:Y:S08]  /*4ec0*/  HMMA.16816.F32 R24, R60.reuse, R32, RZ ;  /* 0x000000203c18723c */ /* 0x040ff000000018ff */
[-C--:B------:R-:W-:Y:S08]  /*4ed0*/  HMMA.16816.F32 R28, R60, R34.reuse, RZ ;  /* 0x000000223c1c723c */ /* 0x080ff000000018ff */
[C---:B------:R-:W-:Y:S08]  /*4ee0*/  HMMA.16816.F32 R32, R64.reuse, R34, RZ ;  /* 0x000000224020723c */ /* 0x040ff000000018ff */
[-C--:B------:R-:W-:Y:S08]  /*4ef0*/  HMMA.16816.F32 R36, R64, R48.reuse, RZ ;  /* 0x000000304024723c */ /* 0x080ff000000018ff */
[C---:B------:R-:W-:Y:S08]  /*4f00*/  HMMA.16816.F32 R40, R60.reuse, R48, RZ ;  /* 0x000000303c28723c */ /* 0x040ff000000018ff */
[-C--:B------:R-:W-:Y:S08]  /*4f10*/  HMMA.16816.F32 R44, R60, R50.reuse, RZ ;  /* 0x000000323c2c723c */ /* 0x080ff000000018ff */
[C---:B------:R-:W-:Y:S02]  /*4f20*/  HMMA.16816.F32 R48, R64.reuse, R50, RZ ;  /* 0x000000324030723c */ /* 0x040fe400000018ff */
[----:B--2---:R-:W-:Y:S02]  /*4f30*/  ISETP.NE.AND P4, PT, R2, RZ, PT ;  /* 0x000000ff0200720c */ /* 0x004fe40003f85270 */
[----:B------:R-:W-:Y:S02]  /*4f40*/  SHF.R.S32.HI R2, RZ, 0x1f, R225 ;  /* 0x0000001fff027819 */ /* 0x000fe400000114e1 */
[----:B---3--:R-:W-:Y:S03]  /*4f50*/  IADD3 R52, P1, R136, R198, RZ ;  /* 0x000000c688347210 */ /* 0x008fe60007f3e0ff */
[----:B------:R-:W-:Y:S03]  /*4f60*/  IMAD R2, R2, c[0x0][0x208], RZ ;  /* 0x0000820002027a24 */ /* 0x000fe600078e02ff */
[----:B------:R-:W-:Y:S01]  /*4f70*/  LEA R200, P0, R52, c[0x0][0x1f8], 0x1 ;  /* 0x00007e0034c87a11 */ /* 0x000fe200078008ff */
[----:B------:R-:W-:Y:S05]  /*4f80*/  IMAD R2, R225, c[0x0][0x20c], R2 ;  /* 0x00008300e1027a24 */ /* 0x000fea00078e0202 */
[----:B------:R-:W-:Y:S02]  /*4f90*/  IADD3 R2, R55, R2, RZ ;  /* 0x0000000237027210 */ /* 0x000fe40007ffe0ff */
[----:B-----5:R-:W-:Y:S02]  /*4fa0*/  IADD3 R57, P3, R136, R189, RZ ;  /* 0x000000bd88397210 */ /* 0x020fe40007f7e0ff */
[----:B------:R-:W-:Y:S02]  /*4fb0*/  SHF.L.U64.HI R2, R54, 0x6, R2 ;  /* 0x0000000636027819 */ /* 0x000fe40000010202 */
[C---:B------:R-:W-:Y:S02]  /*4fc0*/  LEA R204, P2, R57.reuse, c[0x0][0x1f8], 0x1 ;  /* 0x00007e0039cc7a11 */ /* 0x040fe400078408ff */
[----:B----4-:R-:W-:Y:S02]  /*4fd0*/  IADD3.X R53, R2, R193, RZ, P1, !PT ;  /* 0x000000c102357210 */ /* 0x010fe40000ffe4ff */
[----:B------:R-:W-:Y:S02]  /*4fe0*/  IADD3 R56, P1, R136, R194, RZ ;  /* 0x000000c288387210 */ /* 0x000fe40007f3e0ff */
[----:B------:R-:W-:Y:S02]  /*4ff0*/  LEA.HI.X R201, R52, c[0x0][0x1fc], R53, 0x1, P0 ;  /* 0x00007f0034c97a11 */ /* 0x000fe400000f0c35 */
[-C--:B-1----:R-:W-:Y:S01]  /*5000*/  HMMA.16816.F32 R52, R64, R132.reuse, RZ ;  /* 0x000000844034723c */ /* 0x082fe200000018ff */
[----:B------:R-:W-:Y:S02]  /*5010*/  IADD3.X R59, R2, R191, RZ, P1, !PT ;  /* 0x000000bf023b7210 */ /* 0x000fe40000ffe4ff */
[----:B------:R-:W-:Y:S02]  /*5020*/  LEA R202, P0, R56, c[0x0][0x1f8], 0x1 ;  /* 0x00007e0038ca7a11 */ /* 0x000fe400078008ff */
[----:B------:R-:W-:Y:S02]  /*5030*/  IADD3.X R58, R2, R190, RZ, P3, !PT ;  /* 0x000000be023a7210 */ /* 0x000fe40001ffe4ff */
[----:B------:R-:W-:Y:S02]  /*5040*/  LEA.HI.X R203, R56, c[0x0][0x1fc], R59, 0x1, P0 ;  /* 0x00007f0038cb7a11 */ /* 0x000fe400000f0c3b */
[----:B------:R-:W-:Y:S02]  /*5050*/  LEA.HI.X R205, R57, c[0x0][0x1fc], R58, 0x1, P2 ;  /* 0x00007f0039cd7a11 */ /* 0x000fe400010f0c3a */
[C---:B------:R-:W-:Y:S02]  /*5060*/  HMMA.16816.F32 R56, R60.reuse, R132, RZ ;  /* 0x000000843c38723c */ /* 0x040fe400000018ff */
[C---:B------:R-:W-:Y:S04]  /*5070*/  LEA R136, P1, R195.reuse, R136, 0x5 ;  /* 0x00000088c3887211 */ /* 0x040fe800078228ff */
[C---:B------:R-:W-:Y:S02]  /*5080*/  IADD3 R188, P2, R136.reuse, R198, RZ ;  /* 0x000000c688bc7210 */ /* 0x040fe40007f5e0ff */
[-C--:B------:R-:W-:Y:S01]  /*5090*/  HMMA.16816.F32 R60, R60, R134.reuse, RZ ;  /* 0x000000863c3c723c */ /* 0x080fe200000018ff */
[----:B------:R-:W-:Y:S03]  /*50a0*/  IADD3 R189, P0, R136, R189, RZ ;  /* 0x000000bd88bd7210 */ /* 0x000fe60007f1e0ff */
[----:B------:R-:W-:Y:S02]  /*50b0*/  LEA R132, P3, R188, c[0x0][0x1f8], 0x1 ;  /* 0x00007e00bc847a11 */ /* 0x000fe400078608ff */
[----:B------:R-:W-:Y:S02]  /*50c0*/  LEA.HI.X R2, R195, R2, R196, 0x5, P1 ;  /* 0x00000002c3027211 */ /* 0x000fe400008f2cc4 */
[----:B------:R-:W-:Y:S04]  /*50d0*/  HMMA.16816.F32 R64, R64, R134, RZ ;  /* 0x000000864040723c */ /* 0x000fe800000018ff */
[----:B------:R-:W-:Y:S02]  /*50e0*/  IADD3 R136, P1, R136, R194, RZ ;  /* 0x000000c288887210 */ /* 0x000fe40007f3e0ff */
[C---:B------:R-:W-:Y:S02]  /*50f0*/  IADD3.X R133, R2.reuse, R193, RZ, P2, !PT ;  /* 0x000000c102857210 */ /* 0x040fe400017fe4ff */
[-C--:B------:R-:W-:Y:S01]  /*5100*/  HMMA.16816.F32 R4, R172, R176.reuse, R4 ;  /* 0x000000b0ac04723c */ /* 0x080fe20000001804 */
[----:B------:R-:W-:Y:S04]  /*5110*/  LDSM.16.M88.4 R192, [R221] ;  /* 0x00000000ddc0783b */ /* 0x000fe80000000200 */
[C---:B------:R-:W-:Y:S02]  /*5120*/  LEA R198, P2, R189.reuse, c[0x0][0x1f8], 0x1 ;  /* 0x00007e00bdc67a11 */ /* 0x040fe400078408ff */
[----:B------:R-:W-:Y:S01]  /*5130*/  IADD3.X R190, R2, R190, RZ, P0, !PT ;  /* 0x000000be02be7210 */ /* 0x000fe200007fe4ff */
[C---:B------:R-:W-:Y:S04]  /*5140*/  HMMA.16816.F32 R8, R180.reuse, R176, R8 ;  /* 0x000000b0b408723c */ /* 0x040fe80000001808 */
[----:B------:R-:W-:Y:S02]  /*5150*/  LEA.HI.X R133, R188, c[0x0][0x1fc], R133, 0x1, P3 ;  /* 0x00007f00bc857a11 */ /* 0x000fe400018f0c85 */
[----:B------:R-:W-:Y:S02]  /*5160*/  IADD3.X R2, R2, R191, RZ, P1, !PT ;  /* 0x000000bf02027210 */ /* 0x000fe40000ffe4ff */
[-C--:B------:R-:W-:Y:S04]  /*5170*/  HMMA.16816.F32 R12, R180, R178.reuse, R12 ;  /* 0x000000b2b40c723c */ /* 0x080fe8000000180c */
[----:B------:R-:W-:Y:S02]  /*5180*/  LEA.HI.X R199, R189, c[0x0][0x1fc], R190, 0x1, P2 ;  /* 0x00007f00bdc77a11 */ /* 0x000fe400010f0cbe */
[----:B------:R-:W1:Y:S01]  /*5190*/  LDSM.16.M88.4 R188, [R222] ;  /* 0x00000000debc783b */ /* 0x000e620000000200 */
[C---:B------:R-:W-:Y:S01]  /*51a0*/  LEA R196, P0, R136.reuse, c[0x0][0x1f8], 0x1 ;  /* 0x00007e0088c47a11 */ /* 0x040fe200078008ff */
[C---:B------:R-:W-:Y:S04]  /*51b0*/  HMMA.16816.F32 R16, R172.reuse, R178, R16 ;  /* 0x000000b2ac10723c */ /* 0x040fe80000001810 */
[----:B------:R-:W-:Y:S02]  /*51c0*/  LEA.HI.X R197, R136, c[0x0][0x1fc], R2, 0x1, P0 ;  /* 0x00007f0088c57a11 */ /* 0x000fe400000f0c02 */
[----:B------:R-:W-:Y:S01]  /*51d0*/  @!PT LDS RZ, [RZ] ;  /* 0x00000000fffff984 */ /* 0x000fe20000000800 */
[----:B------:R-:W-:Y:S01]  /*51e0*/  @!PT LDS RZ, [RZ] ;  /* 0x00000000fffff984 */ /* 0x000fe20000000800 */
[----:B------:R-:W-:Y:S01]  /*51f0*/  @!PT LDS RZ, [RZ] ;  /* 0x00000000fffff984 */ /* 0x000fe20000000800 */
[----:B------:R2:W-:Y:S01]  /*5200*/  LDGSTS.E.BYPASS.LTC128B.128 [R224+0x100], [R200.64], !P4 ;  /* 0x00100000c8e07fae */ /* 0x0005e2000e101d44 */
[C---:B------:R-:W-:Y:S01]  /*5210*/  ISETP.GT.AND P0, PT, R225.reuse, RZ, PT ;  /* 0x000000ffe100720c */ /* 0x040fe20003f04270 */
[-C--:B------:R-:W-:Y:S04]  /*5220*/  HMMA.16816.F32 R20, R172, R184.reuse, R20 ;  /* 0x000000b8ac14723c */ /* 0x080fe80000001814 */
[----:B------:R-:W-:Y:S02]  /*5230*/  IADD3 R225, R225, -0x1, RZ ;  /* 0xffffffffe1e17810 */ /* 0x000fe40007ffe0ff */
[----:B------:R3:W-:Y:S02]  /*5240*/  LDGSTS.E.BYPASS.LTC128B.128 [R224+0x1100], [R204.64], !P6 ;  /* 0x01100000cce07fae */ /* 0x0007e4000f101d44 */
[C---:B------:R-:W-:Y:S06]  /*5250*/  HMMA.16816.F32 R24, R180.reuse, R184, R24 ;  /* 0x000000b8b418723c */ /* 0x040fec0000001818 */
[----:B------:R2:W-:Y:S02]  /*5260*/  LDGSTS.E.BYPASS.LTC128B.128 [R224+0x2100], [R202.64], !P5 ;  /* 0x02100000cae07fae */ /* 0x0005e4000e901d44 */
[-C--:B------:R-:W-:Y:S06]  /*5270*/  HMMA.16816.F32 R28, R180, R186.reuse, R28 ;  /* 0x000000bab41c723c */ /* 0x080fec000000181c */
[----:B------:R4:W-:Y:S02]  /*5280*/  LDGSTS.E.BYPASS.LTC128B.128 [R224+0x900], [R132.64], !P4 ;  /* 0x0090000084e07fae */ /* 0x0009e4000e101d44 */
[C---:B------:R-:W-:Y:S06]  /*5290*/  HMMA.16816.F32 R32, R172.reuse, R186, R32 ;  /* 0x000000baac20723c */ /* 0x040fec0000001820 */
[----:B------:R5:W-:Y:S02]  /*52a0*/  LDGSTS.E.BYPASS.LTC128B.128 [R224+0x1900], [R198.64], !P6 ;  /* 0x01900000c6e07fae */ /* 0x000be4000f101d44 */
[-C--:B-1----:R-:W-:Y:S06]  /*52b0*/  HMMA.16816.F32 R36, R172, R188.reuse, R36 ;  /* 0x000000bcac24723c */ /* 0x082fec0000001824 */
[----:B------:R5:W-:Y:S02]  /*52c0*/  LDGSTS.E.BYPASS.LTC128B.128 [R224+0x2900], [R196.64], !P5 ;  /* 0x02900000c4e07fae */ /* 0x000be4000e901d44 */
[C---:B------:R-:W-:Y:S06]  /*52d0*/  HMMA.16816.F32 R40, R180.reuse, R188, R40 ;  /* 0x000000bcb428723c */ /* 0x040fec0000001828 */
[----:B--2---:R-:W-:Y:S02]  /*52e0*/  LDSM.16.M88.4 R200, [R210+0x9100] ;  /* 0x00910000d2c8783b */ /* 0x004fe40000000200 */
[-C--:B------:R-:W-:Y:S06]  /*52f0*/  HMMA.16816.F32 R44, R180, R190.reuse, R44 ;  /* 0x000000beb42c723c */ /* 0x080fec000000182c */
[----:B------:R-:W0:Y:S02]  /*5300*/  LDGDEPBAR ;  /* 0x00000000000079af */ /* 0x000e240000000000 */
[C---:B------:R-:W-:Y:S06]  /*5310*/  HMMA.16816.F32 R48, R172.reuse, R190, R48 ;  /* 0x000000beac30723c */ /* 0x040fec0000001830 */
[----:B----4-:R-:W-:Y:S02]  /*5320*/  LDSM.16.M88.4 R132, [R210+0x8100] ;  /* 0x00810000d284783b */ /* 0x010fe40000000200 */
[-C--:B------:R-:W-:Y:S06]  /*5330*/  HMMA.16816.F32 R52, R172, R192.reuse, R52 ;  /* 0x000000c0ac34723c */ /* 0x080fec0000001834 */
[----:B-----5:R-:W1:Y:S02]  /*5340*/  LDSM.16.M88.4 R196, [R139+0x4100] ;  /* 0x004100008bc4783b */ /* 0x020e640000000200 */
[C---:B------:R-:W-:Y:S06]  /*5350*/  HMMA.16816.F32 R56, R180.reuse, R192, R56 ;  /* 0x000000c0b438723c */ /* 0x040fec0000001838 */
[----:B---3--:R-:W2:Y:S02]  /*5360*/  LDSM.16.M88.4 R204, [R139+0x4500] ;  /* 0x004500008bcc783b */ /* 0x008ea40000000200 */
[-C--:B------:R-:W-:Y:S06]  /*5370*/  HMMA.16816.F32 R60, R180, R194.reuse, R60 ;  /* 0x000000c2b43c723c */ /* 0x080fec000000183c */
[----:B------:R-:W3:Y:S02]  /*5380*/  LDSM.16.M88.4 R176, [R139+0x4900] ;  /* 0x004900008bb0783b */ /* 0x000ee40000000200 */
[----:B------:R-:W-:Y:S06]  /*5390*/  HMMA.16816.F32 R64, R172, R194, R64 ;  /* 0x000000c2ac40723c */ /* 0x000fec0000001840 */
[----:B------:R-:W4:Y:S08]  /*53a0*/  LDSM.16.M88.4 R172, [R139+0x4d00] ;  /* 0x004d00008bac783b */ /* 0x000f300000000200 */
[----:B------:R-:W-:Y:S01]  /*53b0*/  LDSM.16.M88.4 R180, [R211+0x8100] ;  /* 0x00810000d3b4783b */ /* 0x000fe20000000200 */
[-C--:B-1----:R-:W-:Y:S07]  /*53c0*/  HMMA.16816.F32 R4, R132, R196.reuse, R4 ;  /* 0x000000c48404723c */ /* 0x082fee0000001804 */
[----:B------:R-:W1:Y:S01]  /*53d0*/  LDSM.16.M88.4 R184, [R220] ;  /* 0x00000000dcb8783b */ /* 0x000e620000000200 */
[C---:B------:R-:W-:Y:S07]  /*53e0*/  HMMA.16816.F32 R8, R200.reuse, R196, R8 ;  /* 0x000000c4c808723c */ /* 0x040fee0000001808 */
[----:B------:R-:W5:Y:S01]  /*53f0*/  LDSM.16.M88.4 R188, [R211+0x9100] ;  /* 0x00910000d3bc783b */ /* 0x000f620000000200 */
[-C--:B------:R-:W-:Y:S07]  /*5400*/  HMMA.16816.F32 R12, R200, R198.reuse, R12 ;  /* 0x000000c6c80c723c */ /* 0x080fee000000180c */
[----:B------:R-:W1:Y:S01]  /*5410*/  LDSM.16.M88.4 R192, [R219] ;  /* 0x00000000dbc0783b */ /* 0x000e620000000200 */
[C---:B------:R-:W-:Y:S07]  /*5420*/  HMMA.16816.F32 R16, R132.reuse, R198, R16 ;  /* 0x000000c68410723c */ /* 0x040fee0000001810 */
[----:B------:R-:W-:Y:S01]  /*5430*/  LDSM.16.M88.4 R196, [R217] ;  /* 0x00000000d9c4783b */ /* 0x000fe20000000200 */
[-C--:B--2---:R-:W-:Y:S08]  /*5440*/  HMMA.16816.F32 R20, R132, R204.reuse, R20 ;  /* 0x000000cc8414723c */ /* 0x084ff00000001814 */
[C---:B------:R-:W-:Y:S08]  /*5450*/  HMMA.16816.F32 R24, R200.reuse, R204, R24 ;  /* 0x000000ccc818723c */ /* 0x040ff00000001818 */
[-C--:B------:R-:W-:Y:S08]  /*5460*/  HMMA.16816.F32 R28, R200, R206.reuse, R28 ;  /* 0x000000cec81c723c */ /* 0x080ff0000000181c */
[C---:B------:R-:W-:Y:S01]  /*5470*/  HMMA.16816.F32 R32, R132.reuse, R206, R32 ;  /* 0x000000ce8420723c */ /* 0x040fe20000001820 */
[----:B------:R-:W-:Y:S07]  /*5480*/  LDSM.16.M88.4 R204, [R139+0x5500] ;  /* 0x005500008bcc783b */ /* 0x000fee0000000200 */
[-C--:B---3--:R-:W-:Y:S08]  /*5490*/  HMMA.16816.F32 R36, R132, R176.reuse, R36 ;  /* 0x000000b08424723c */ /* 0x088ff00000001824 */
[C---:B------:R-:W-:Y:S08]  /*54a0*/  HMMA.16816.F32 R40, R200.reuse, R176, R40 ;  /* 0x000000b0c828723c */ /* 0x040ff00000001828 */
[-C--:B------:R-:W-:Y:S08]  /*54b0*/  HMMA.16816.F32 R44, R200, R178.reuse, R44 ;  /* 0x000000b2c82c723c */ /* 0x080ff0000000182c */
[C---:B------:R-:W-:Y:S01]  /*54c0*/  HMMA.16816.F32 R48, R132.reuse, R178, R48 ;  /* 0x000000b28430723c */ /* 0x040fe20000001830 */
[----:B------:R-:W2:Y:S07]  /*54d0*/  LDSM.16.M88.4 R176, [R218] ;  /* 0x00000000dab0783b */ /* 0x000eae0000000200 */
[-C--:B----4-:R-:W-:Y:S08]  /*54e0*/  HMMA.16816.F32 R52, R132, R172.reuse, R52 ;  /* 0x000000ac8434723c */ /* 0x090ff00000001834 */
[C---:B------:R-:W-:Y:S08]  /*54f0*/  HMMA.16816.F32 R56, R200.reuse, R172, R56 ;  /* 0x000000acc838723c */ /* 0x040ff00000001838 */
[-C--:B------:R-:W-:Y:S01]  /*5500*/  HMMA.16816.F32 R60, R200, R174.reuse, R60 ;  /* 0x000000aec83c723c */ /* 0x080fe2000000183c */
[----:B------:R-:W-:Y:S07]  /*5510*/  LDSM.16.M88.4 R200, [R210+0xb100] ;  /* 0x00b10000d2c8783b */ /* 0x000fee0000000200 */
[----:B------:R-:W-:Y:S01]  /*5520*/  HMMA.16816.F32 R64, R132, R174, R64 ;  /* 0x000000ae8440723c */ /* 0x000fe20000001840 */
[----:B------:R-:W-:Y:S07]  /*5530*/  LDSM.16.M88.4 R132, [R210+0xa100] ;  /* 0x00a10000d284783b */ /* 0x000fee0000000200 */
[-C--:B-1----:R-:W-:Y:S01]  /*5540*/  HMMA.16816.F32 R4, R180, R184.reuse, R4 ;  /* 0x000000b8b404723c */ /* 0x082fe20000001804 */
[----:B------:R-:W1:Y:S07]  /*5550*/  LDSM.16.M88.4 R172, [R139+0x5100] ;  /* 0x005100008bac783b */ /* 0x000e6e0000000200 */
[C---:B-----5:R-:W-:Y:S08]  /*5560*/  HMMA.16816.F32 R8, R188.reuse, R184, R8 ;  /* 0x000000b8bc08723c */ /* 0x060ff00000001808 */
[-C--:B------:R-:W-:Y:S08]  /*5570*/  HMMA.16816.F32 R12, R188, R186.reuse, R12 ;  /* 0x000000babc0c723c */ /* 0x080ff0000000180c */
[C---:B------:R-:W-:Y:S01]  /*5580*/  HMMA.16816.F32 R16, R180.reuse, R186, R16 ;  /* 0x000000bab410723c */ /* 0x040fe20000001810 */
[----:B------:R-:W-:Y:S07]  /*5590*/  LDSM.16.M88.4 R184, [R216] ;  /* 0x00000000d8b8783b */ /* 0x000fee0000000200 */
[-C--:B------:R-:W-:Y:S08]  /*55a0*/  HMMA.16816.F32 R20, R180, R192.reuse, R20 ;  /* 0x000000c0b414723c */ /* 0x080ff00000001814 */
[C---:B------:R-:W-:Y:S08]  /*55b0*/  HMMA.16816.F32 R24, R188.reuse, R192, R24 ;  /* 0x000000c0bc18723c */ /* 0x040ff00000001818 */
[-C--:B------:R-:W-:Y:S08]  /*55c0*/  HMMA.16816.F32 R28, R188, R194.reuse, R28 ;  /* 0x000000c2bc1c723c */ /* 0x080ff0000000181c */
[C---:B------:R-:W-:Y:S01]  /*55d0*/  HMMA.16816.F32 R32, R180.reuse, R194, R32 ;  /* 0x000000c2b420723c */ /* 0x040fe20000001820 */
[----:B------:R-:W-:Y:S07]  /*55e0*/  LDSM.16.M88.4 R192, [R215] ;  /* 0x00000000d7c0783b */ /* 0x000fee0000000200 */
[-C--:B--2---:R-:W-:Y:S08]  /*55f0*/  HMMA.16816.F32 R36, R180, R176.reuse, R36 ;  /* 0x000000b0b424723c */ /* 0x084ff00000001824 */
[C---:B------:R-:W-:Y:S08]  /*5600*/  HMMA.16816.F32 R40, R188.reuse, R176, R40 ;  /* 0x000000b0bc28723c */ /* 0x040ff00000001828 */
[-C--:B------:R-:W-:Y:S08]  /*5610*/  HMMA.16816.F32 R44, R188, R178.reuse, R44 ;  /* 0x000000b2bc2c723c */ /* 0x080ff0000000182c */
[C---:B------:R-:W-:Y:S01]  /*5620*/  HMMA.16816.F32 R48, R180.reuse, R178, R48 ;  /* 0x000000b2b430723c */ /* 0x040fe20000001830 */
[----:B------:R-:W2:Y:S07]  /*5630*/  LDSM.16.M88.4 R176, [R139+0x5900] ;  /* 0x005900008bb0783b */ /* 0x000eae0000000200 */
[-C--:B------:R-:W-:Y:S08]  /*5640*/  HMMA.16816.F32 R52, R180, R196.reuse, R52 ;  /* 0x000000c4b434723c */ /* 0x080ff00000001834 */
[C---:B------:R-:W-:Y:S08]  /*5650*/  HMMA.16816.F32 R56, R188.reuse, R196, R56 ;  /* 0x000000c4bc38723c */ /* 0x040ff00000001838 */
[-C--:B------:R-:W-:Y:S01]  /*5660*/  HMMA.16816.F32 R60, R188, R198.reuse, R60 ;  /* 0x000000c6bc3c723c */ /* 0x080fe2000000183c */
[----:B------:R-:W-:Y:S07]  /*5670*/  LDSM.16.M88.4 R188, [R211+0xb100] ;  /* 0x00b10000d3bc783b */ /* 0x000fee0000000200 */
[----:B------:R-:W-:Y:S01]  /*5680*/  HMMA.16816.F32 R64, R180, R198, R64 ;  /* 0x000000c6b440723c */ /* 0x000fe20000001840 */
[----:B------:R-:W-:Y:S07]  /*5690*/  LDSM.16.M88.4 R180, [R211+0xa100] ;  /* 0x00a10000d3b4783b */ /* 0x000fee0000000200 */
[-C--:B-1----:R-:W-:Y:S01]  /*56a0*/  HMMA.16816.F32 R4, R132, R172.reuse, R4 ;  /* 0x000000ac8404723c */ /* 0x082fe20000001804 */
[----:B------:R-:W-:Y:S07]  /*56b0*/  LDSM.16.M88.4 R196, [R213] ;  /* 0x00000000d5c4783b */ /* 0x000fee0000000200 */
[C---:B------:R-:W-:Y:S08]  /*56c0*/  HMMA.16816.F32 R8, R200.reuse, R172, R8 ;  /* 0x000000acc808723c */ /* 0x040ff00000001808 */
[-C--:B------:R-:W-:Y:S08]  /*56d0*/  HMMA.16816.F32 R12, R200, R174.reuse, R12 ;  /* 0x000000aec80c723c */ /* 0x080ff0000000180c */
[C---:B------:R-:W-:Y:S01]  /*56e0*/  HMMA.16816.F32 R16, R132.reuse, R174, R16 ;  /* 0x000000ae8410723c */ /* 0x040fe20000001810 */
[----:B------:R-:W1:Y:S07]  /*56f0*/  LDSM.16.M88.4 R172, [R139+0x5d00] ;  /* 0x005d00008bac783b */ /* 0x000e6e0000000200 */
[-C--:B------:R-:W-:Y:S08]  /*5700*/  HMMA.16816.F32 R20, R132, R204.reuse, R20 ;  /* 0x000000cc8414723c */ /* 0x080ff00000001814 */
[C---:B------:R-:W-:Y:S08]  /*5710*/  HMMA.16816.F32 R24, R200.reuse, R204, R24 ;  /* 0x000000ccc818723c */ /* 0x040ff00000001818 */
[-C--:B------:R-:W-:Y:S08]  /*5720*/  HMMA.16816.F32 R28, R200, R206.reuse, R28 ;  /* 0x000000cec81c723c */ /* 0x080ff0000000181c */
[C---:B------:R-:W-:Y:S08]  /*5730*/  HMMA.16816.F32 R32, R132.reuse, R206, R32 ;  /* 0x000000ce8420723c */ /* 0x040ff00000001820 */
[-C--:B--2---:R-:W-:Y:S08]  /*5740*/  HMMA.16816.F32 R36, R132, R176.reuse, R36 ;  /* 0x000000b08424723c */ /* 0x084ff00000001824 */
[C---:B------:R-:W-:Y:S08]  /*5750*/  HMMA.16816.F32 R40, R200.reuse, R176, R40 ;  /* 0x000000b0c828723c */ /* 0x040ff00000001828 */
[-C--:B------:R-:W-:Y:S08]  /*5760*/  HMMA.16816.F32 R44, R200, R178.reuse, R44 ;  /* 0x000000b2c82c723c */ /* 0x080ff0000000182c */
[C---:B------:R-:W-:Y:S01]  /*5770*/  HMMA.16816.F32 R48, R132.reuse, R178, R48 ;  /* 0x000000b28430723c */ /* 0x040fe20000001830 */
[----:B------:R-:W2:Y:S01]  /*5780*/  LDSM.16.M88.4 R176, [R214] ;  /* 0x00000000d6b0783b */ /* 0x000ea20000000200 */
[----:B------:R-:W-:Y:S06]  /*5790*/  DEPBAR.LE SB0, 0x0 ;  /* 0x000080000000791a */ /* 0x000fec0000000000 */
[-C--:B-1----:R-:W-:Y:S01]  /*57a0*/  HMMA.16816.F32 R52, R132, R172.reuse, R52 ;  /* 0x000000ac8434723c */ /* 0x082fe20000001834 */
        /* <DEDUP_REMOVED lines=82> */
[----:B------:R-:W-:Y:S04]  /*5cd0*/  FMNMX.FTZ R133, R42, R133, !PT ;  /* 0x000000852a857209 */ /* 0x000fe80007810000 */
[----:B------:R-:W-:Y:S01]  /*5ce0*/  FMNMX.FTZ R133, R43, R133, !PT ;  /* 0x000000852b857209 */ /* 0x000fe20007810000 */
[----:B------:R-:W3:Y:S03]  /*5cf0*/  SHFL.BFLY PT, R172, R132, 0x2, 0x1f ;  /* 0x0c401f0084ac7f89 */ /* 0x000ee600000e0000 */
        /* <DEDUP_REMOVED lines=10> */
[----:B------:R-:W-:Y:S01]  /*5da0*/  FMNMX.FTZ R2, R58, R2, !PT ;  /* 0x000000023a027209 */ /* 0x000fe20007810000 */
[--C-:B------:R-:W-:Y:S01]  /*5db0*/  FFMA.FTZ R5, R5, c[0x0][0x2d0], -R180.reuse ;  /* 0x0000b40005057a23 */ /* 0x100fe200000108b4 */
[----:B---3--:R-:W-:Y:S01]  /*5dc0*/  FMNMX.FTZ R132, R132, R172, !PT ;  /* 0x000000ac84847209 */ /* 0x008fe20007810000 */
[--C-:B------:R-:W-:Y:S01]  /*5dd0*/  FFMA.FTZ R6, R6, c[0x0][0x2d0], -R181.reuse ;  /* 0x0000b40006067a23 */ /* 0x100fe200000108b5 */
[----:B------:R-:W-:Y:S01]  /*5de0*/  FMNMX.FTZ R2, R59, R2, !PT ;  /* 0x000000023b027209 */ /* 0x000fe20007810000 */
[--C-:B------:R-:W-:Y:S02]  /*5df0*/  FFMA.FTZ R7, R7, c[0x0][0x2d0], -R181.reuse ;  /* 0x0000b40007077a23 */ /* 0x100fe400000108b5 */
[----:B------:R-:W3:Y:S01]  /*5e00*/  SHFL.BFLY PT, R134, R132, 0x1, 0x1f ;  /* 0x0c201f0084867f89 */ /* 0x000ee200000e0000 */
[----:B------:R4:W-:Y:S01]  /*5e10*/  MUFU.EX2 R241, R4 ;  /* 0x0000000400f17308 */ /* 0x0009e20000000800 */
[--C-:B------:R-:W-:Y:S02]  /*5e20*/  FFMA.FTZ R19, R19, c[0x0][0x2d0], -R181.reuse ;  /* 0x0000b40013137a23 */ /* 0x100fe400000108b5 */
[--C-:B------:R-:W-:Y:S02]  /*5e30*/  FFMA.FTZ R17, R17, c[0x0][0x2d0], -R180.reuse ;  /* 0x0000b40011117a23 */ /* 0x100fe400000108b4 */
[--C-:B------:R-:W-:Y:S02]  /*5e40*/  FFMA.FTZ R16, R16, c[0x0][0x2d0], -R180.reuse ;  /* 0x0000b40010107a23 */ /* 0x100fe400000108b4 */
[--C-:B------:R-:W-:Y:S02]  /*5e50*/  FFMA.FTZ R18, R18, c[0x0][0x2d0], -R181.reuse ;  /* 0x0000b40012127a23 */ /* 0x100fe400000108b5 */
[--C-:B------:R-:W-:Y:S01]  /*5e60*/  FFMA.FTZ R36, R36, c[0x0][0x2d0], -R180.reuse ;  /* 0x0000b40024247a23 */ /* 0x100fe200000108b4 */
[----:B------:R-:W-:Y:S01]  /*5e70*/  MUFU.EX2 R237, R6 ;  /* 0x0000000600ed7308 */ /* 0x000fe20000000800 */
[--C-:B------:R-:W-:Y:S02]  /*5e80*/  FFMA.FTZ R37, R37, c[0x0][0x2d0], -R180.reuse ;  /* 0x0000b40025257a23 */ /* 0x100fe400000108b4 */
[----:B------:R-:W-:Y:S02]  /*5e90*/  FFMA.FTZ R38, R38, c[0x0][0x2d0], -R181 ;  /* 0x0000b40026267a23 */ /* 0x000fe400000108b5 */
[----:B-1----:R-:W-:Y:S02]  /*5ea0*/  FADD.FTZ R0, -R135, R3 ;  /* 0x0000000387007221 */ /* 0x002fe40000010100 */
[----:B------:R-:W-:Y:S02]  /*5eb0*/  FFMA.FTZ R39, R39, c[0x0][0x2d0], -R181 ;  /* 0x0000b40027277a23 */ /* 0x000fe400000108b5 */
[----:B------:R-:W-:Y:S01]  /*5ec0*/  FMUL.FTZ R3, R0, c[0x0][0x2d0] ;  /* 0x0000b40000037a20 */ /* 0x000fe20000410000 */
[----:B------:R1:W-:Y:S01]  /*5ed0*/  MUFU.EX2 R239, R7 ;  /* 0x0000000700ef7308 */ /* 0x0003e20000000800 */
[----:B------:R-:W-:Y:S01]  /*5ee0*/  FMNMX.FTZ R0, R62, R2, !PT ;  /* 0x000000023e007209 */ /* 0x000fe20007810000 */
[--C-:B------:R-:W-:Y:S01]  /*5ef0*/  FFMA.FTZ R48, R48, c[0x0][0x2d0], -R180.reuse ;  /* 0x0000b40030307a23 */ /* 0x100fe200000108b4 */
[----:B---3--:R-:W-:Y:S01]  /*5f00*/  FMNMX.FTZ R134, R132, R134, !PT ;  /* 0x0000008684867209 */ /* 0x008fe20007810000 */
[----:B------:R-:W-:Y:S01]  /*5f10*/  FFMA.FTZ R49, R49, c[0x0][0x2d0], -R180 ;  /* 0x0000b40031317a23 */ /* 0x000fe200000108b4 */
[----:B----4-:R-:W-:Y:S01]  /*5f20*/  @P0 SHF.R.S32.HI R4, RZ, 0x1f, R225 ;  /* 0x0000001fff040819 */ /* 0x010fe200000114e1 */
[----:B------:R-:W-:Y:S01]  /*5f30*/  FFMA.FTZ R50, R50, c[0x0][0x2d0], -R181 ;  /* 0x0000b40032327a23 */ /* 0x000fe200000108b5 */
[----:B------:R-:W-:Y:S01]  /*5f40*/  FMNMX.FTZ R0, R63, R0, !PT ;  /* 0x000000003f007209 */ /* 0x000fe20007810000 */
[----:B------:R-:W-:Y:S02]  /*5f50*/  FADD.FTZ R2, -R134, R137 ;  /* 0x0000008986027221 */ /* 0x000fe40000010100 */
[----:B------:R3:W4:Y:S01]  /*5f60*/  MUFU.EX2 R132, R3 ;  /* 0x0000000300847308 */ /* 0x0007220000000800 */
[----:B------:R-:W-:Y:S02]  /*5f70*/  @P0 IMAD R4, R4, c[0x0][0x1e0], RZ ;  /* 0x0000780004040a24 */ /* 0x000fe400078e02ff */
[----:B------:R-:W-:Y:S02]  /*5f80*/  FMUL.FTZ R182, R134, c[0x0][0x2d0] ;  /* 0x0000b40086b67a20 */ /* 0x000fe40000410000 */
[----:B------:R-:W-:Y:S02]  /*5f90*/  @P0 IMAD R4, R225, c[0x0][0x1e4], R4 ;  /* 0x00007900e1040a24 */ /* 0x000fe400078e0204 */
[--C-:B------:R-:W-:Y:S02]  /*5fa0*/  FFMA.FTZ R12, R12, c[0x0][0x2d0], -R182.reuse ;  /* 0x0000b4000c0c7a23 */ /* 0x100fe400000108b6 */
[--C-:B------:R-:W-:Y:S01]  /*5fb0*/  FFMA.FTZ R13, R13, c[0x0][0x2d0], -R182.reuse ;  /* 0x0000b4000d0d7a23 */ /* 0x100fe200000108b6 */
[----:B------:R5:W-:Y:S01]  /*5fc0*/  MUFU.EX2 R242, R5 ;  /* 0x0000000500f27308 */ /* 0x000be20000000800 */
[--C-:B------:R-:W-:Y:S02]  /*5fd0*/  FFMA.FTZ R51, R51, c[0x0][0x2d0], -R181.reuse ;  /* 0x0000b40033337a23 */ /* 0x100fe400000108b5 */
[--C-:B------:R-:W-:Y:S02]  /*5fe0*/  FFMA.FTZ R44, R44, c[0x0][0x2d0], -R182.reuse ;  /* 0x0000b4002c2c7a23 */ /* 0x100fe400000108b6 */
[----:B-1----:R-:W-:Y:S04]  /*5ff0*/  @P0 IMAD.WIDE.U32 R6, R225, c[0x0][0x1e0], RZ ;  /* 0x00007800e1060a25 */ /* 0x002fe800078e00ff */
[----:B------:R-:W-:Y:S01]  /*6000*/  FFMA.FTZ R45, R45, c[0x0][0x2d0], -R182 ;  /* 0x0000b4002d2d7a23 */ /* 0x000fe200000108b6 */
[----:B------:R1:W-:Y:S01]  /*6010*/  MUFU.EX2 R238, R19 ;  /* 0x0000001300ee7308 */ /* 0x0003e20000000800 */
[----:B------:R-:W-:Y:S01]  /*6020*/  @P0 IADD3 R4, R7, R4, RZ ;  /* 0x0000000407040210 */ /* 0x000fe20007ffe0ff */
[----:B------:R-:W-:Y:S02]  /*6030*/  FFMA.FTZ R52, R52, c[0x0][0x2d0], -R180 ;  /* 0x0000b40034347a23 */ /* 0x000fe400000108b4 */
[----:B---3--:R-:W-:Y:S01]  /*6040*/  FMUL.FTZ R3, R2, c[0x0][0x2d0] ;  /* 0x0000b40002037a20 */ /* 0x008fe20000410000 */
[----:B------:R-:W-:Y:S01]  /*6050*/  @P0 SHF.L.U64.HI R4, R6, 0x6, R4 ;  /* 0x0000000606040819 */ /* 0x000fe20000010204 */
[----:B------:R-:W3:Y:S01]  /*6060*/  SHFL.BFLY PT, R2, R0, 0x2, 0x1f ;  /* 0x0c401f0000027f89 */ /* 0x000ee200000e0000 */
[----:B------:R-:W-:Y:S02]  /*6070*/  FFMA.FTZ R53, R53, c[0x0][0x2d0], -R180 ;  /* 0x0000b40035357a23 */ /* 0x000fe400000108b4 */
[--C-:B------:R-:W-:Y:S01]  /*6080*/  FFMA.FTZ R54, R54, c[0x0][0x2d0], -R181.reuse ;  /* 0x0000b40036367a23 */ /* 0x100fe200000108b5 */
[----:B------:R-:W-:Y:S01]  /*6090*/  MUFU.EX2 R244, R16 ;  /* 0x0000001000f47308 */ /* 0x000fe20000000800 */
[--C-:B------:R-:W-:Y:S02]  /*60a0*/  FFMA.FTZ R55, R55, c[0x0][0x2d0], -R181.reuse ;  /* 0x0000b40037377a23 */ /* 0x100fe400000108b5 */
[--C-:B------:R-:W-:Y:S01]  /*60b0*/  FFMA.FTZ R56, R56, c[0x0][0x2d0], -R182.reuse ;  /* 0x0000b40038387a23 */ /* 0x100fe200000108b6 */
[----:B-----5:R-:W-:Y:S01]  /*60c0*/  @P0 SHF.L.U32 R5, R6, 0x6, RZ ;  /* 0x0000000606050819 */ /* 0x020fe200000006ff */
[----:B------:R-:W-:Y:S02]  /*60d0*/  FFMA.FTZ R57, R57, c[0x0][0x2d0], -R182 ;  /* 0x0000b40039397a23 */ /* 0x000fe400000108b6 */
[----:B------:R-:W-:Y:S01]  /*60e0*/  FFMA.FTZ R32, R32, c[0x0][0x2d0], -R180 ;  /* 0x0000b40020207a23 */ /* 0x000fe200000108b4 */
[----:B------:R-:W-:Y:S01]  /*60f0*/  @P0 IADD3 R7, P2, R5, R230, RZ ;  /* 0x000000e605070210 */ /* 0x000fe20007f5e0ff */
[C---:B--2---:R-:W-:Y:S01]  /*6100*/  FMUL.FTZ R84, R133.reuse, R84 ;  /* 0x0000005485547220 */ /* 0x044fe20000410000 */
[----:B------:R2:W-:Y:S01]  /*6110*/  MUFU.EX2 R243, R17 ;  /* 0x0000001100f37308 */ /* 0x0005e20000000800 */
[----:B------:R-:W-:Y:S01]  /*6120*/  FMUL.FTZ R85, R133, R85 ;  /* 0x0000005585557220 */ /* 0x000fe20000410000 */
[C---:B------:R-:W-:Y:S01]  /*6130*/  @P0 LEA R172, P1, R7.reuse, c[0x0][0x1c8], 0x1 ;  /* 0x0000720007ac0a11 */ /* 0x040fe200078208ff */
[----:B----4-:R-:W-:Y:S01]  /*6140*/  FMUL.FTZ R86, R132, R86 ;  /* 0x0000005684567220 */ /* 0x010fe20000410000 */
[----:B------:R-:W-:Y:S01]  /*6150*/  @P0 IADD3.X R6, R4, R227, RZ, P2, !PT ;  /* 0x000000e304060210 */ /* 0x000fe200017fe4ff */
[----:B-1----:R-:W-:Y:S02]  /*6160*/  FFMA.FTZ R19, R8, c[0x0][0x2d0], -R182 ;  /* 0x0000b40008137a23 */ /* 0x002fe400000108b6 */
[----:B------:R-:W-:Y:S01]  /*6170*/  FMUL.FTZ R87, R132, R87 ;  /* 0x0000005784577220 */ /* 0x000fe20000410000 */
[----:B------:R-:W-:Y:S01]  /*6180*/  @P0 LEA.HI.X R173, R7, c[0x0][0x1cc], R6, 0x1, P1 ;  /* 0x0000730007ad0a11 */ /* 0x000fe200008f0c06 */
[--C-:B------:R-:W-:Y:S01]  /*6190*/  FFMA.FTZ R20, R20, c[0x0][0x2d0], -R180.reuse ;  /* 0x0000b40014147a23 */ /* 0x100fe200000108b4 */
[----:B------:R1:W-:Y:S01]  /*61a0*/  MUFU.EX2 R240, R18 ;  /* 0x0000001200f07308 */ /* 0x0003e20000000800 */
[----:B------:R-:W-:Y:S01]  /*61b0*/  @P0 IADD3 R6, P3, R5, R252, RZ ;  /* 0x000000fc05060210 */ /* 0x000fe20007f7e0ff */
[--C-:B------:R-:W-:Y:S01]  /*61c0*/  FFMA.FTZ R21, R21, c[0x0][0x2d0], -R180.reuse ;  /* 0x0000b40015157a23 */ /* 0x100fe200000108b4 */
[----:B---3--:R-:W-:Y:S01]  /*61d0*/  FMNMX.FTZ R0, R0, R2, !PT ;  /* 0x0000000200007209 */ /* 0x008fe20007810000 */
[----:B------:R3:W-:Y:S01]  /*61e0*/  @P0 LDGSTS.E.BYPASS.LTC128B.128 [R224+0x3100], [R172.64], !P4 ;  /* 0x03100000ace00fae */ /* 0x0007e2000e101d44 */
[----:B------:R-:W-:Y:S01]  /*61f0*/  @P0 IADD3 R7, P2, R5, R250, RZ ;  /* 0x000000fa05070210 */ /* 0x000fe20007f5e0ff */
[----:B------:R-:W-:Y:S01]  /*6200*/  FFMA.FTZ R22, R22, c[0x0][0x2d0], -R181 ;  /* 0x0000b40016167a23 */ /* 0x000fe200000108b5 */
[----:B------:R-:W-:Y:S01]  /*6210*/  @P0 IADD3 R5, P1, R228, R5, RZ ;  /* 0x00000005e4050210 */ /* 0x000fe20007f3e0ff */
[----:B------:R-:W-:Y:S01]  /*6220*/  FFMA.FTZ R33, R33, c[0x0][0x2d0], -R180 ;  /* 0x0000b40021217a23 */ /* 0x000fe200000108b4 */
[----:B------:R-:W-:Y:S01]  /*6230*/  MOV R228, c[0x0][0x1e0] ;  /* 0x0000780000e47a02 */ /* 0x000fe20000000f00 */
[----:B------:R4:W-:Y:S01]  /*6240*/  MUFU.EX2 R236, R19 ;  /* 0x0000001300ec7308 */ /* 0x0009e20000000800 */
[----:B------:R-:W-:Y:S01]  /*6250*/  @P0 IADD3.X R8, R4, R249, RZ, P2, !PT ;  /* 0x000000f904080210 */ /* 0x000fe200017fe4ff */
[----:B------:R-:W5:Y:S01]  /*6260*/  SHFL.BFLY PT, R2, R0, 0x1, 0x1f ;  /* 0x0c201f0000027f89 */ /* 0x000f6200000e0000 */
[----:B------:R-:W-:Y:S01]  /*6270*/  SHF.L.U64.HI R228, R228, R229, c[0x0][0x1e4] ;  /* 0x00007900e4e47619 */ /* 0x000fe200000102e5 */
[C---:B------:R-:W-:Y:S01]  /*6280*/  FMUL.FTZ R96, R133.reuse, R96 ;  /* 0x0000006085607220 */ /* 0x040fe20000410000 */
[----:B--2---:R-:W-:Y:S01]  /*6290*/  @P0 IADD3.X R17, R4, R251, RZ, P3, !PT ;  /* 0x000000fb04110210 */ /* 0x004fe20001ffe4ff */
[----:B------:R-:W-:Y:S01]  /*62a0*/  FMUL.FTZ R97, R133, R97 ;  /* 0x0000006185617220 */ /* 0x000fe20000410000 */
[----:B------:R-:W-:Y:S01]  /*62b0*/  @P0 LEA R16, P3, R6, c[0x0][0x1c8], 0x1 ;  /* 0x0000720006100a11 */ /* 0x000fe200078608ff */
[----:B------:R-:W-:Y:S01]  /*62c0*/  FMUL.FTZ R98, R132, R98 ;  /* 0x0000006284627220 */ /* 0x000fe20000410000 */
[----:B------:R-:W-:Y:S01]  /*62d0*/  @P0 IADD3.X R4, R228, R4, RZ, P1, !PT ;  /* 0x00000004e4040210 */ /* 0x000fe20000ffe4ff */
[----:B------:R-:W2:Y:S01]  /*62e0*/  MUFU.EX2 R3, R3 ;  /* 0x0000000300037308 */ /* 0x000ea20000000800 */
[----:B------:R-:W-:Y:S01]  /*62f0*/  @P0 LEA.HI.X R17, R6, c[0x0][0x1cc], R17, 0x1, P3 ;  /* 0x0000730006110a11 */ /* 0x000fe200018f0c11 */
[----:B------:R-:W-:Y:S01]  /*6300*/  FFMA.FTZ R6, R9, c[0x0][0x2d0], -R182 ;  /* 0x0000b40009067a23 */ /* 0x000fe200000108b6 */
[----:B------:R-:W-:Y:S01]  /*6310*/  @P0 IADD3 R137, P3, R5, R230, RZ ;  /* 0x000000e605890210 */ /* 0x000fe20007f7e0ff */
[----:B------:R-:W-:Y:S01]  /*6320*/  FMUL.FTZ R99, R132, R99 ;  /* 0x0000006384637220 */ /* 0x000fe20000410000 */
[----:B-1----:R-:W-:Y:S01]  /*6330*/  @P0 LEA R18, P2, R7, c[0x0][0x1c8], 0x1 ;  /* 0x0000720007120a11 */ /* 0x002fe200078408ff */
[----:B------:R1:W-:Y:S01]  /*6340*/  @P0 LDGSTS.E.BYPASS.LTC128B.128 [R224+0x4100], [R16.64], !P6 ;  /* 0x0410000010e00fae */ /* 0x0003e2000f101d44 */
[----:B------:R-:W-:Y:S01]  /*6350*/  @P0 IADD3.X R9, R4, R227, RZ, P3, !PT ;  /* 0x000000e304090210 */ /* 0x000fe20001ffe4ff */
[C---:B------:R-:W-:Y:S02]  /*6360*/  FMUL.FTZ R104, R133.reuse, R104 ;  /* 0x0000006885687220 */ /* 0x040fe40000410000 */
[----:B------:R1:W1:Y:S01]  /*6370*/  MUFU.EX2 R235, R6 ;  /* 0x0000000600eb7308 */ /* 0x0002620000000800 */
[----:B------:R-:W-:Y:S02]  /*6380*/  FMUL.FTZ R105, R133, R105 ;  /* 0x0000006985697220 */ /* 0x000fe40000410000 */
[C---:B------:R-:W-:Y:S01]  /*6390*/  FMUL.FTZ R106, R132.reuse, R106 ;  /* 0x0000006a846a7220 */ /* 0x040fe20000410000 */
[----:B----4-:R-:W-:Y:S01]  /*63a0*/  @P0 LEA.HI.X R19, R7, c[0x0][0x1cc], R8, 0x1, P2 ;  /* 0x0000730007130a11 */ /* 0x010fe200010f0c08 */
[----:B------:R-:W-:Y:S01]  /*63b0*/  FMUL.FTZ R107, R132, R107 ;  /* 0x0000006b846b7220 */ /* 0x000fe20000410000 */
[----:B------:R-:W-:Y:S01]  /*63c0*/  @P0 LEA R8, P3, R137, c[0x0][0x1c8], 0x1 ;  /* 0x0000720089080a11 */ /* 0x000fe200078608ff */
[----:B------:R-:W-:Y:S01]  /*63d0*/  FMUL.FTZ R108, R133, R108 ;  /* 0x0000006c856c7220 */ /* 0x000fe20000410000 */
[----:B------:R-:W-:Y:S01]  /*63e0*/  @P0 IADD3 R7, P2, R5, R252, RZ ;  /* 0x000000fc05070210 */ /* 0x000fe20007f5e0ff */
[----:B------:R4:W-:Y:S01]  /*63f0*/  @P0 LDGSTS.E.BYPASS.LTC128B.128 [R224+0x5100], [R18.64], !P5 ;  /* 0x0510000012e00fae */ /* 0x0009e2000e901d44 */
[----:B------:R-:W-:Y:S01]  /*6400*/  @P0 LEA.HI.X R9, R137, c[0x0][0x1cc], R9, 0x1, P3 ;  /* 0x0000730089090a11 */ /* 0x000fe200018f0c09 */
[----:B------:R3:W-:Y:S01]  /*6410*/  MUFU.EX2 R234, R12 ;  /* 0x0000000c00ea7308 */ /* 0x0007e20000000800 */
[----:B------:R-:W-:Y:S01]  /*6420*/  @P0 IADD3.X R174, R4, R251, RZ, P2, !PT ;  /* 0x000000fb04ae0210 */ /* 0x000fe200017fe4ff */
[----:B------:R-:W-:Y:S01]  /*6430*/  FMUL.FTZ R109, R133, R109 ;  /* 0x0000006d856d7220 */ /* 0x000fe20000410000 */
[----:B-----5:R-:W-:Y:S01]  /*6440*/  FMNMX.FTZ R2, R0, R2, !PT ;  /* 0x0000000200027209 */ /* 0x020fe20007810000 */
[----:B--2---:R-:W-:Y:S01]  /*6450*/  FMUL.FTZ R88, R3, R88 ;  /* 0x0000005803587220 */ /* 0x004fe20000410000 */
[----:B------:R-:W-:Y:S01]  /*6460*/  @P0 IADD3 R5, P1, R5, R250, RZ ;  /* 0x000000fa05050210 */ /* 0x000fe20007f3e0ff */
[----:B------:R2:W-:Y:S01]  /*6470*/  @P0 LDGSTS.E.BYPASS.LTC128B.128 [R224+0x3900], [R8.64], !P4 ;  /* 0x0390000008e00fae */ /* 0x0005e2000e101d44 */
[----:B------:R-:W-:Y:S02]  /*6480*/  FMUL.FTZ R89, R3, R89 ;  /* 0x0000005903597220 */ /* 0x000fe40000410000 */
[----:B------:R-:W-:Y:S01]  /*6490*/  FADD.FTZ R0, -R2, R138 ;  /* 0x0000008a02007221 */ /* 0x000fe20000010100 */
[----:B------:R-:W-:Y:S01]  /*64a0*/  @P0 IADD3.X R138, R4, R249, RZ, P1, !PT ;  /* 0x000000f9048a0210 */ /* 0x000fe20000ffe4ff */
[----:B------:R-:W-:Y:S01]  /*64b0*/  FMUL.FTZ R137, R2, c[0x0][0x2d0] ;  /* 0x0000b40002897a20 */ /* 0x000fe20000410000 */
[----:B------:R-:W-:Y:S01]  /*64c0*/  @P0 LEA R4, P1, R5, c[0x0][0x1c8], 0x1 ;  /* 0x0000720005040a11 */ /* 0x000fe200078208ff */
[----:B------:R-:W-:Y:S01]  /*64d0*/  FMUL.FTZ R0, R0, c[0x0][0x2d0] ;  /* 0x0000b40000007a20 */ /* 0x000fe20000410000 */
[----:B-1----:R-:W-:Y:S01]  /*64e0*/  @P0 LEA R6, P2, R7, c[0x0][0x1c8], 0x1 ;  /* 0x0000720007060a11 */ /* 0x002fe200078408ff */
[--C-:B------:R-:W-:Y:S01]  /*64f0*/  FFMA.FTZ R14, R14, c[0x0][0x2d0], -R137.reuse ;  /* 0x0000b4000e0e7a23 */ /* 0x100fe20000010889 */
[----:B------:R-:W-:Y:S01]  /*6500*/  @P0 LEA.HI.X R5, R5, c[0x0][0x1cc], R138, 0x1, P1 ;  /* 0x0000730005050a11 */ /* 0x000fe200008f0c8a */
[--C-:B------:R-:W-:Y:S01]  /*6510*/  FFMA.FTZ R15, R15, c[0x0][0x2d0], -R137.reuse ;  /* 0x0000b4000f0f7a23 */ /* 0x100fe20000010889 */
[----:B------:R-:W-:Y:S01]  /*6520*/  @P0 LEA.HI.X R7, R7, c[0x0][0x1cc], R174, 0x1, P2 ;  /* 0x0000730007070a11 */ /* 0x000fe200010f0cae */
[--C-:B------:R-:W-:Y:S01]  /*6530*/  FFMA.FTZ R10, R10, c[0x0][0x2d0], -R137.reuse ;  /* 0x0000b4000a0a7a23 */ /* 0x100fe20000010889 */
[----:B------:R-:W1:Y:S01]  /*6540*/  MUFU.EX2 R0, R0 ;  /* 0x0000000000007308 */ /* 0x000e620000000800 */
[--C-:B------:R-:W-:Y:S02]  /*6550*/  FFMA.FTZ R11, R11, c[0x0][0x2d0], -R137.reuse ;  /* 0x0000b4000b0b7a23 */ /* 0x100fe40000010889 */
[----:B------:R5:W-:Y:S01]  /*6560*/  @P0 LDGSTS.E.BYPASS.LTC128B.128 [R224+0x4900], [R6.64], !P6 ;  /* 0x0490000006e00fae */ /* 0x000be2000f101d44 */
[----:B---3--:R-:W-:Y:S02]  /*6570*/  FMUL.FTZ R12, R3, R148 ;  /* 0x00000094030c7220 */ /* 0x008fe40000410000 */
[C---:B------:R-:W-:Y:S02]  /*6580*/  FMUL.FTZ R16, R133.reuse, R152 ;  /* 0x0000009885107220 */ /* 0x040fe40000410000 */
[----:B------:R-:W-:Y:S02]  /*6590*/  FMUL.FTZ R17, R133, R153 ;  /* 0x0000009985117220 */ /* 0x000fe40000410000 */
[----:B------:R3:W1:Y:S01]  /*65a0*/  MUFU.EX2 R233, R13 ;  /* 0x0000000d00e97308 */ /* 0x0006620000000800 */
[----:B------:R1:W-:Y:S01]  /*65b0*/  @P0 LDGSTS.E.BYPASS.LTC128B.128 [R224+0x5900], [R4.64], !P5 ;  /* 0x0590000004e00fae */ /* 0x0003e2000e901d44 */
[C---:B----4-:R-:W-:Y:S02]  /*65c0*/  FMUL.FTZ R18, R132.reuse, R154 ;  /* 0x0000009a84127220 */ /* 0x050fe40000410000 */
[----:B--2---:R-:W-:Y:S01]  /*65d0*/  FMUL.FTZ R8, R3, R140 ;  /* 0x0000008c03087220 */ /* 0x004fe20000410000 */
[----:B------:R-:W-:Y:S01]  /*65e0*/  F2FP.PACK_AB R140, R235, R236 ;  /* 0x000000eceb8c723e */ /* 0x000fe200000000ff */
[----:B------:R-:W-:Y:S02]  /*65f0*/  FMUL.FTZ R9, R3, R141 ;  /* 0x0000008d03097220 */ /* 0x000fe40000410000 */
[----:B------:R-:W-:Y:S01]  /*6600*/  FMUL.FTZ R19, R132, R155 ;  /* 0x0000009b84137220 */ /* 0x000fe20000410000 */
[----:B------:R-:W2:Y:S01]  /*6610*/  LDSM.16.MT88.4 R172, [R208+0x100] ;  /* 0x00010000d0ac783b */ /* 0x000ea20000004200 */
[----:B------:R4:W-:Y:S01]  /*6620*/  MUFU.EX2 R185, R14 ;  /* 0x0000000e00b97308 */ /* 0x0009e20000000800 */
[--C-:B------:R-:W-:Y:S02]  /*6630*/  FFMA.FTZ R46, R46, c[0x0][0x2d0], -R137.reuse ;  /* 0x0000b4002e2e7a23 */ /* 0x100fe40000010889 */
[--C-:B------:R-:W-:Y:S02]  /*6640*/  FFMA.FTZ R47, R47, c[0x0][0x2d0], -R137.reuse ;  /* 0x0000b4002f2f7a23 */ /* 0x100fe40000010889 */
[--C-:B------:R-:W-:Y:S02]  /*6650*/  FFMA.FTZ R58, R58, c[0x0][0x2d0], -R137.reuse ;  /* 0x0000b4003a3a7a23 */ /* 0x100fe40000010889 */
[----:B------:R-:W2:Y:S01]  /*6660*/  LDSM.16.MT88.4 R176, [R209+0x100] ;  /* 0x00010000d1b0783b */ /* 0x000ea20000004200 */
[----:B------:R-:W-:Y:S02]  /*6670*/  FFMA.FTZ R59, R59, c[0x0][0x2d0], -R137 ;  /* 0x0000b4003b3b7a23 */ /* 0x000fe40000010889 */
[----:B------:R2:W-:Y:S01]  /*6680*/  MUFU.EX2 R186, R15 ;  /* 0x0000000f00ba7308 */ /* 0x0005e20000000800 */
[C---:B-----5:R-:W-:Y:S01]  /*6690*/  FMUL.FTZ R6, R132.reuse, R146 ;  /* 0x0000009284067220 */ /* 0x060fe20000410000 */
[----:B------:R-:W-:Y:S01]  /*66a0*/  F2FP.PACK_AB R146, R243, R244 ;  /* 0x000000f4f392723e */ /* 0x000fe200000000ff */
[----:B------:R-:W-:Y:S01]  /*66b0*/  FMUL.FTZ R7, R132, R147 ;  /* 0x0000009384077220 */ /* 0x000fe20000410000 */
[----:B------:R-:W-:Y:S01]  /*66c0*/  F2FP.PACK_AB R147, R238, R240 ;  /* 0x000000f0ee93723e */ /* 0x000fe200000000ff */
[----:B---3--:R-:W-:Y:S01]  /*66d0*/  FMUL.FTZ R13, R3, R149 ;  /* 0x00000095030d7220 */ /* 0x008fe20000410000 */
[----:B------:R-:W-:Y:S01]  /*66e0*/  LDSM.16.MT88.4 R152, [R209+0x1100] ;  /* 0x00110000d198783b */ /* 0x000fe20000004200 */
[----:B-1----:R-:W-:Y:S02]  /*66f0*/  FMUL.FTZ R90, R0, R90 ;  /* 0x0000005a005a7220 */ /* 0x002fe40000410000 */
[C---:B------:R-:W-:Y:S01]  /*6700*/  FMUL.FTZ R4, R133.reuse, R144 ;  /* 0x0000009085047220 */ /* 0x040fe20000410000 */
[----:B------:R1:W-:Y:S01]  /*6710*/  MUFU.EX2 R184, R10 ;  /* 0x0000000a00b87308 */ /* 0x0003e20000000800 */
[----:B------:R-:W-:Y:S01]  /*6720*/  F2FP.PACK_AB R144, R242, R241 ;  /* 0x000000f1f290723e */ /* 0x000fe200000000ff */
[----:B------:R-:W-:Y:S01]  /*6730*/  FMUL.FTZ R5, R133, R145 ;  /* 0x0000009185057220 */ /* 0x000fe20000410000 */
[----:B------:R-:W-:Y:S01]  /*6740*/  F2FP.PACK_AB R145, R239, R237 ;  /* 0x000000edef91723e */ /* 0x000fe200000000ff */
[----:B------:R-:W0:Y:S01]  /*6750*/  LDGDEPBAR ;  /* 0x00000000000079af */ /* 0x000e220000000000 */
[C---:B----4-:R-:W-:Y:S02]  /*6760*/  FMUL.FTZ R14, R0.reuse, R150 ;  /* 0x00000096000e7220 */ /* 0x050fe40000410000 */
[C---:B------:R-:W-:Y:S02]  /*6770*/  FMUL.FTZ R91, R0.reuse, R91 ;  /* 0x0000005b005b7220 */ /* 0x040fe40000410000 */
[C---:B------:R-:W-:Y:S01]  /*6780*/  FMUL.FTZ R92, R3.reuse, R92 ;  /* 0x0000005c035c7220 */ /* 0x040fe20000410000 */
[----:B------:R-:W3:Y:S01]  /*6790*/  MUFU.EX2 R183, R11 ;  /* 0x0000000b00b77308 */ /* 0x000ee20000000800 */
[----:B------:R-:W-:Y:S02]  /*67a0*/  FMUL.FTZ R93, R3, R93 ;  /* 0x0000005d035d7220 */ /* 0x000fe40000410000 */
[C---:B------:R-:W-:Y:S02]  /*67b0*/  FMUL.FTZ R94, R0.reuse, R94 ;  /* 0x0000005e005e7220 */ /* 0x040fe40000410000 */
[C---:B--2---:R-:W-:Y:S02]  /*67c0*/  FMUL.FTZ R15, R0.reuse, R151 ;  /* 0x00000097000f7220 */ /* 0x044fe40000410000 */
[----:B------:R-:W2:Y:S01]  /*67d0*/  LDSM.16.MT88.4 R148, [R208+0x1100] ;  /* 0x00110000d094783b */ /* 0x000ea20000004200 */
[C---:B------:R-:W-:Y:S01]  /*67e0*/  FMUL.FTZ R95, R0.reuse, R95 ;  /* 0x0000005f005f7220 */ /* 0x040fe20000410000 */
[-C--:B------:R-:W-:Y:S01]  /*67f0*/  HMMA.16816.F32 R4, R144, R172.reuse, R4 ;  /* 0x000000ac9004723c */ /* 0x080fe20000001804 */
[----:B------:R-:W-:Y:S04]  /*6800*/  MUFU.EX2 R202, R36 ;  /* 0x0000002400ca7308 */ /* 0x000fe80000000800 */
[----:B-1----:R-:W-:Y:S01]  /*6810*/  FMUL.FTZ R10, R0, R142 ;  /* 0x0000008e000a7220 */ /* 0x002fe20000410000 */
[----:B------:R-:W-:Y:S01]  /*6820*/  F2FP.PACK_AB R142, R233, R234 ;  /* 0x000000eae98e723e */ /* 0x000fe200000000ff */
[C---:B------:R-:W-:Y:S02]  /*6830*/  FMUL.FTZ R68, R133.reuse, R68 ;  /* 0x0000004485447220 */ /* 0x040fe40000410000 */
[----:B------:R-:W-:Y:S02]  /*6840*/  FMUL.FTZ R69, R133, R69 ;  /* 0x0000004585457220 */ /* 0x000fe40000410000 */
[----:B------:R-:W-:Y:S01]  /*6850*/  MUFU.EX2 R201, R37 ;  /* 0x0000002500c97308 */ /* 0x000fe20000000800 */
[C---:B------:R-:W-:Y:S02]  /*6860*/  FMUL.FTZ R70, R132.reuse, R70 ;  /* 0x0000004684467220 */ /* 0x040fe40000410000 */
[----:B------:R-:W-:Y:S01]  /*6870*/  FMUL.FTZ R71, R132, R71 ;  /* 0x0000004784477220 */ /* 0x000fe20000410000 */
[----:B---3--:R-:W-:Y:S01]  /*6880*/  F2FP.PACK_AB R141, R183, R184 ;  /* 0x000000b8b78d723e */ /* 0x008fe200000000ff */
[----:B------:R-:W-:Y:S01]  /*6890*/  FMUL.FTZ R11, R0, R143 ;  /* 0x0000008f000b7220 */ /* 0x000fe20000410000 */
[----:B------:R-:W-:Y:S01]  /*68a0*/  F2FP.PACK_AB R143, R186, R185 ;  /* 0x000000b9ba8f723e */ /* 0x000fe200000000ff */
[C---:B------:R-:W-:Y:S02]  /*68b0*/  FMUL.FTZ R100, R3.reuse, R100 ;  /* 0x0000006403647220 */ /* 0x040fe40000410000 */
[----:B------:R-:W-:Y:S01]  /*68c0*/  FMUL.FTZ R101, R3, R101 ;  /* 0x0000006503657220 */ /* 0x000fe20000410000 */
[----:B------:R-:W-:Y:S01]  /*68d0*/  MUFU.EX2 R198, R38 ;  /* 0x0000002600c67308 */ /* 0x000fe20000000800 */
[C---:B------:R-:W-:Y:S02]  /*68e0*/  FMUL.FTZ R102, R0.reuse, R102 ;  /* 0x0000006600667220 */ /* 0x040fe40000410000 */
[C---:B------:R-:W-:Y:S04]  /*68f0*/  HMMA.16816.F32 R8, R140.reuse, R172, R8 ;  /* 0x000000ac8c08723c */ /* 0x040fe80000001808 */
[C---:B------:R-:W-:Y:S02]  /*6900*/  FMUL.FTZ R103, R0.reuse, R103 ;  /* 0x0000006700677220 */ /* 0x040fe40000410000 */
[--C-:B------:R-:W-:Y:S01]  /*6910*/  FFMA.FTZ R138, R35, c[0x0][0x2d0], -R181.reuse ;  /* 0x0000b400238a7a23 */ /* 0x100fe200000108b5 */
[----:B------:R1:W-:Y:S01]  /*6920*/  MUFU.EX2 R196, R39 ;  /* 0x0000002700c47308 */ /* 0x0003e20000000800 */
[-C--:B------:R-:W-:Y:S04]  /*6930*/  HMMA.16816.F32 R12, R140, R174.reuse, R12 ;  /* 0x000000ae8c0c723c */ /* 0x080fe8000000180c */
[----:B------:R-:W-:Y:S02]  /*6940*/  FMUL.FTZ R35, R0, R163 ;  /* 0x000000a300237220 */ /* 0x000fe40000410000 */
[C---:B------:R-:W-:Y:S02]  /*6950*/  FMUL.FTZ R110, R132.reuse, R110 ;  /* 0x0000006e846e7220 */ /* 0x040fe40000410000 */
[C---:B------:R-:W-:Y:S01]  /*6960*/  HMMA.16816.F32 R16, R144.reuse, R174, R16 ;  /* 0x000000ae9010723c */ /* 0x040fe20000001810 */
[----:B------:R-:W-:Y:S03]  /*6970*/  MUFU.EX2 R200, R48 ;  /* 0x0000003000c87308 */ /* 0x000fe60000000800 */
[----:B------:R-:W-:Y:S02]  /*6980*/  FMUL.FTZ R111, R132, R111 ;  /* 0x0000006f846f7220 */ /* 0x000fe40000410000 */
[C---:B------:R-:W-:Y:S02]  /*6990*/  FMUL.FTZ R112, R3.reuse, R112 ;  /* 0x0000007003707220 */ /* 0x040fe40000410000 */
[-C--:B------:R-:W-:Y:S03]  /*69a0*/  HMMA.16816.F32 R68, R144, R176.reuse, R68 ;  /* 0x000000b09044723c */ /* 0x080fe60000001844 */
[----:B------:R3:W-:Y:S01]  /*69b0*/  MUFU.EX2 R230, R32 ;  /* 0x0000002000e67308 */ /* 0x0007e20000000800 */
[C---:B------:R-:W-:Y:S02]  /*69c0*/  FMUL.FTZ R72, R3.reuse, R72 ;  /* 0x0000004803487220 */ /* 0x040fe40000410000 */
[C---:B------:R-:W-:Y:S01]  /*69d0*/  FMUL.FTZ R73, R3.reuse, R73 ;  /* 0x0000004903497220 */ /* 0x040fe20000410000 */
[----:B-1----:R-:W-:Y:S01]  /*69e0*/  LDSM.16.MT88.4 R36, [R209+0x2500] ;  /* 0x00250000d124783b */ /* 0x002fe20000004200 */
[C---:B------:R-:W-:Y:S04]  /*69f0*/  FMUL.FTZ R74, R0.reuse, R74 ;  /* 0x0000004a004a7220 */ /* 0x040fe80000410000 */
[C---:B------:R-:W-:Y:S01]  /*6a00*/  FMUL.FTZ R75, R0.reuse, R75 ;  /* 0x0000004b004b7220 */ /* 0x040fe20000410000 */
[----:B------:R-:W-:Y:S01]  /*6a10*/  MUFU.EX2 R199, R49 ;  /* 0x0000003100c77308 */ /* 0x000fe20000000800 */
[C---:B------:R-:W-:Y:S02]  /*6a20*/  FMUL.FTZ R113, R3.reuse, R113 ;  /* 0x0000007103717220 */ /* 0x040fe40000410000 */
[C---:B------:R-:W-:Y:S02]  /*6a30*/  FMUL.FTZ R114, R0.reuse, R114 ;  /* 0x0000007200727220 */ /* 0x040fe40000410000 */
[C---:B------:R-:W-:Y:S01]  /*6a40*/  FMUL.FTZ R115, R0.reuse, R115 ;  /* 0x0000007300737220 */ /* 0x040fe20000410000 */
[C---:B------:R-:W-:Y:S04]  /*6a50*/  HMMA.16816.F32 R72, R140.reuse, R176, R72 ;  /* 0x000000b08c48723c */ /* 0x040fe80000001848 */
[C---:B------:R-:W-:Y:S01]  /*6a60*/  FMUL.FTZ R76, R3.reuse, R76 ;  /* 0x0000004c034c7220 */ /* 0x040fe20000410000 */
[----:B------:R1:W-:Y:S01]  /*6a70*/  MUFU.EX2 R232, R20 ;  /* 0x0000001400e87308 */ /* 0x0003e20000000800 */
[----:B------:R-:W-:Y:S02]  /*6a80*/  FMUL.FTZ R77, R3, R77 ;  /* 0x0000004d034d7220 */ /* 0x000fe40000410000 */
[C---:B------:R-:W-:Y:S04]  /*6a90*/  FMUL.FTZ R78, R0.reuse, R78 ;  /* 0x0000004e004e7220 */ /* 0x040fe80000410000 */
[----:B------:R-:W-:Y:S02]  /*6aa0*/  FMUL.FTZ R79, R0, R79 ;  /* 0x0000004f004f7220 */ /* 0x000fe40000410000 */
[--C-:B---3--:R-:W-:Y:S01]  /*6ab0*/  FFMA.FTZ R32, R23, c[0x0][0x2d0], -R181.reuse ;  /* 0x0000b40017207a23 */ /* 0x108fe200000108b5 */
[----:B------:R-:W-:Y:S01]  /*6ac0*/  MUFU.EX2 R195, R50 ;  /* 0x0000003200c37308 */ /* 0x000fe20000000800 */
[C---:B------:R-:W-:Y:S02]  /*6ad0*/  FMUL.FTZ R23, R132.reuse, R159 ;  /* 0x0000009f84177220 */ /* 0x040fe40000410000 */
[----:B------:R-:W-:Y:S01]  /*6ae0*/  FMUL.FTZ R116, R3, R116 ;  /* 0x0000007403747220 */ /* 0x000fe20000410000 */
[-C--:B------:R-:W-:Y:S03]  /*6af0*/  HMMA.16816.F32 R76, R140, R178.reuse, R76 ;  /* 0x000000b28c4c723c */ /* 0x080fe6000000184c */
[C---:B------:R-:W-:Y:S02]  /*6b00*/  FMUL.FTZ R80, R133.reuse, R80 ;  /* 0x0000005085507220 */ /* 0x040fe40000410000 */
[C---:B------:R-:W-:Y:S01]  /*6b10*/  FMUL.FTZ R81, R133.reuse, R81 ;  /* 0x0000005185517220 */ /* 0x040fe20000410000 */
[----:B------:R3:W4:Y:S01]  /*6b20*/  MUFU.EX2 R231, R21 ;  /* 0x0000001500e77308 */ /* 0x0007220000000800 */
[C---:B------:R-:W-:Y:S02]  /*6b30*/  FMUL.FTZ R82, R132.reuse, R82 ;  /* 0x0000005284527220 */ /* 0x040fe40000410000 */
[----:B------:R-:W-:Y:S03]  /*6b40*/  FMUL.FTZ R83, R132, R83 ;  /* 0x0000005384537220 */ /* 0x000fe60000410000 */
[----:B-1----:R-:W-:Y:S02]  /*6b50*/  FMUL.FTZ R20, R133, R156 ;  /* 0x0000009c85147220 */ /* 0x002fe40000410000 */
[----:B------:R-:W-:Y:S02]  /*6b60*/  FMUL.FTZ R117, R3, R117 ;  /* 0x0000007503757220 */ /* 0x000fe40000410000 */
[C---:B------:R-:W-:Y:S01]  /*6b70*/  HMMA.16816.F32 R80, R144.reuse, R178, R80 ;  /* 0x000000b29050723c */ /* 0x040fe20000001850 */
[----:B------:R1:W-:Y:S03]  /*6b80*/  MUFU.EX2 R197, R51 ;  /* 0x0000003300c57308 */ /* 0x0003e60000000800 */
[C---:B------:R-:W-:Y:S02]  /*6b90*/  FMUL.FTZ R118, R0.reuse, R118 ;  /* 0x0000007600767220 */ /* 0x040fe40000410000 */
[----:B------:R-:W-:Y:S02]  /*6ba0*/  FMUL.FTZ R119, R0, R119 ;  /* 0x0000007700777220 */ /* 0x000fe40000410000 */
[-C--:B--2---:R-:W-:Y:S03]  /*6bb0*/  HMMA.16816.F32 R84, R144, R148.reuse, R84 ;  /* 0x000000949054723c */ /* 0x084fe60000001854 */
[----:B------:R2:W-:Y:S01]  /*6bc0*/  MUFU.EX2 R228, R22 ;  /* 0x0000001600e47308 */ /* 0x0005e20000000800 */
[C---:B------:R-:W-:Y:S02]  /*6bd0*/  FMUL.FTZ R120, R133.reuse, R120 ;  /* 0x0000007885787220 */ /* 0x040fe40000410000 */
[C---:B---3--:R-:W-:Y:S02]  /*6be0*/  FMUL.FTZ R21, R133.reuse, R157 ;  /* 0x0000009d85157220 */ /* 0x048fe40000410000 */
[C---:B------:R-:W-:Y:S04]  /*6bf0*/  HMMA.16816.F32 R88, R140.reuse, R148, R88 ;  /* 0x000000948c58723c */ /* 0x040fe80000001858 */
[----:B------:R-:W-:Y:S01]  /*6c00*/  FFMA.FTZ R34, R34, c[0x0][0x2d0], -R181 ;  /* 0x0000b40022227a23 */ /* 0x000fe200000108b5 */
[----:B------:R-:W-:Y:S01]  /*6c10*/  MUFU.EX2 R191, R44 ;  /* 0x0000002c00bf7308 */ /* 0x000fe20000000800 */
[----:B------:R-:W-:Y:S02]  /*6c20*/  FMUL.FTZ R121, R133, R121 ;  /* 0x0000007985797220 */ /* 0x000fe40000410000 */
[-C--:B------:R-:W-:Y:S01]  /*6c30*/  HMMA.16816.F32 R92, R140, R150.reuse, R92 ;  /* 0x000000968c5c723c */ /* 0x080fe2000000185c */
[----:B-1----:R-:W-:Y:S03]  /*6c40*/  LDSM.16.MT88.4 R48, [R208+0x900] ;  /* 0x00090000d030783b */ /* 0x002fe60000004200 */
[C---:B------:R-:W-:Y:S02]  /*6c50*/  FMUL.FTZ R122, R132.reuse, R122 ;  /* 0x0000007a847a7220 */ /* 0x040fe40000410000 */
[C---:B------:R-:W-:Y:S01]  /*6c60*/  FMUL.FTZ R123, R132.reuse, R123 ;  /* 0x0000007b847b7220 */ /* 0x040fe20000410000 */
[----:B------:R1:W3:Y:S01]  /*6c70*/  MUFU.EX2 R229, R33 ;  /* 0x0000002100e57308 */ /* 0x0002e20000000800 */
[C---:B------:R-:W-:Y:S01]  /*6c80*/  HMMA.16816.F32 R96, R144.reuse, R150, R96 ;  /* 0x000000969060723c */ /* 0x040fe20000001860 */
[----:B------:R-:W5:Y:S03]  /*6c90*/  LDSM.16.MT88.4 R148, [R208+0x2100] ;  /* 0x00210000d094783b */ /* 0x000f660000004200 */
[----:B--2---:R-:W-:Y:S02]  /*6ca0*/  FMUL.FTZ R22, R132, R158 ;  /* 0x0000009e84167220 */ /* 0x004fe40000410000 */
[C---:B------:R-:W-:Y:S02]  /*6cb0*/  FMUL.FTZ R124, R3.reuse, R124 ;  /* 0x0000007c037c7220 */ /* 0x040fe40000410000 */
[C---:B------:R-:W-:Y:S01]  /*6cc0*/  FMUL.FTZ R125, R3.reuse, R125 ;  /* 0x0000007d037d7220 */ /* 0x040fe20000410000 */
[----:B------:R2:W2:Y:S01]  /*6cd0*/  MUFU.EX2 R227, R32 ;  /* 0x0000002000e37308 */ /* 0x0004a20000000800 */
[----:B------:R-:W-:Y:S01]  /*6ce0*/  LDSM.16.MT88.4 R156, [R209+0x500] ;  /* 0x00050000d19c783b */ /* 0x000fe20000004200 */
[-C--:B------:R-:W-:Y:S03]  /*6cf0*/  HMMA.16816.F32 R20, R144, R152.reuse, R20 ;  /* 0x000000989014723c */ /* 0x080fe60000001814 */
[C---:B------:R-:W-:Y:S02]  /*6d00*/  FMUL.FTZ R126, R0.reuse, R126 ;  /* 0x0000007e007e7220 */ /* 0x040fe40000410000 */
[----:B------:R-:W-:Y:S02]  /*6d10*/  FMUL.FTZ R127, R0, R127 ;  /* 0x0000007f007f7220 */ /* 0x000fe40000410000 */
[C---:B------:R-:W-:Y:S01]  /*6d20*/  FMUL.FTZ R128, R3.reuse, R128 ;  /* 0x0000008003807220 */ /* 0x040fe20000410000 */
[C---:B------:R-:W-:Y:S01]  /*6d30*/  HMMA.16816.F32 R100, R140.reuse, R152, R100 ;  /* 0x000000988c64723c */ /* 0x040fe20000001864 */
[----:B------:R3:W-:Y:S03]  /*6d40*/  MUFU.EX2 R226, R34 ;  /* 0x0000002200e27308 */ /* 0x0007e60000000800 */
[----:B-1----:R-:W-:Y:S02]  /*6d50*/  FMUL.FTZ R33, R3, R161 ;  /* 0x000000a103217220 */ /* 0x002fe40000410000 */
[--C-:B------:R-:W-:Y:S02]  /*6d60*/  FFMA.FTZ R28, R28, c[0x0][0x2d0], -R182.reuse ;  /* 0x0000b4001c1c7a23 */ /* 0x100fe400000108b6 */
[--C-:B------:R-:W-:Y:S03]  /*6d70*/  FFMA.FTZ R24, R24, c[0x0][0x2d0], -R182.reuse ;  /* 0x0000b40018187a23 */ /* 0x100fe600000108b6 */
[----:B------:R-:W-:Y:S01]  /*6d80*/  MUFU.EX2 R204, R28 ;  /* 0x0000001c00cc7308 */ /* 0x000fe20000000800 */
[--C-:B------:R-:W-:Y:S02]  /*6d90*/  FFMA.FTZ R25, R25, c[0x0][0x2d0], -R182.reuse ;  /* 0x0000b40019197a23 */ /* 0x100fe400000108b6 */
[C---:B--2---:R-:W-:Y:S02]  /*6da0*/  FMUL.FTZ R32, R3.reuse, R160 ;  /* 0x000000a003207220 */ /* 0x044fe40000410000 */
[--C-:B------:R-:W-:Y:S02]  /*6db0*/  FFMA.FTZ R26, R26, c[0x0][0x2d0], -R137.reuse ;  /* 0x0000b4001a1a7a23 */ /* 0x100fe40000010889 */
[----:B------:R-:W-:Y:S02]  /*6dc0*/  FMUL.FTZ R129, R3, R129 ;  /* 0x0000008103817220 */ /* 0x000fe40000410000 */
[C---:B------:R-:W-:Y:S01]  /*6dd0*/  FMUL.FTZ R130, R0.reuse, R130 ;  /* 0x0000008200827220 */ /* 0x040fe20000410000 */
[----:B------:R1:W-:Y:S01]  /*6de0*/  MUFU.EX2 R206, R24 ;  /* 0x0000001800ce7308 */ /* 0x0003e20000000800 */
[----:B------:R-:W-:Y:S02]  /*6df0*/  FMUL.FTZ R131, R0, R131 ;  /* 0x0000008300837220 */ /* 0x000fe40000410000 */
[--C-:B------:R-:W-:Y:S02]  /*6e00*/  FFMA.FTZ R40, R40, c[0x0][0x2d0], -R182.reuse ;  /* 0x0000b40028287a23 */ /* 0x100fe400000108b6 */
[----:B---3--:R-:W-:Y:S02]  /*6e10*/  FMUL.FTZ R34, R0, R162 ;  /* 0x000000a200227220 */ /* 0x008fe40000410000 */
[----:B------:R-:W-:Y:S02]  /*6e20*/  FFMA.FTZ R41, R41, c[0x0][0x2d0], -R182 ;  /* 0x0000b40029297a23 */ /* 0x000fe400000108b6 */
[--C-:B------:R-:W-:Y:S01]  /*6e30*/  FFMA.FTZ R42, R42, c[0x0][0x2d0], -R137.reuse ;  /* 0x0000b4002a2a7a23 */ /* 0x100fe20000010889 */
[----:B------:R-:W-:Y:S01]  /*6e40*/  MUFU.EX2 R192, R45 ;  /* 0x0000002d00c07308 */ /* 0x000fe20000000800 */
[----:B------:R-:W-:Y:S01]  /*6e50*/  FFMA.FTZ R43, R43, c[0x0][0x2d0], -R137 ;  /* 0x0000b4002b2b7a23 */ /* 0x000fe20000010889 */
[-C--:B------:R-:W-:Y:S03]  /*6e60*/  HMMA.16816.F32 R32, R140, R154.reuse, R32 ;  /* 0x0000009a8c20723c */ /* 0x080fe60000001820 */
[--C-:B------:R-:W-:Y:S02]  /*6e70*/  FFMA.FTZ R64, R64, c[0x0][0x2d0], -R180.reuse ;  /* 0x0000b40040407a23 */ /* 0x100fe400000108b4 */
[----:B------:R-:W-:Y:S02]  /*6e80*/  FFMA.FTZ R65, R65, c[0x0][0x2d0], -R180 ;  /* 0x0000b40041417a23 */ /* 0x000fe400000108b4 */
[--C-:B------:R-:W-:Y:S01]  /*6e90*/  FFMA.FTZ R66, R66, c[0x0][0x2d0], -R181.reuse ;  /* 0x0000b40042427a23 */ /* 0x100fe200000108b5 */
[C---:B------:R-:W-:Y:S01]  /*6ea0*/  HMMA.16816.F32 R104, R144.reuse, R154, R104 ;  /* 0x0000009a9068723c */ /* 0x040fe20000001868 */
[----:B------:R-:W2:Y:S01]  /*6eb0*/  LDSM.16.MT88.4 R152, [R209+0x2100] ;  /* 0x00210000d198783b */ /* 0x000ea20000004200 */
[----:B------:R3:W-:Y:S02]  /*6ec0*/  MUFU.EX2 R205, R25 ;  /* 0x0000001900cd7308 */ /* 0x0007e40000000800 */
[----:B-1----:R-:W-:Y:S02]  /*6ed0*/  FMUL.FTZ R24, R133, R164 ;  /* 0x000000a485187220 */ /* 0x002fe40000410000 */
[----:B------:R-:W-:Y:S02]  /*6ee0*/  FFMA.FTZ R67, R67, c[0x0][0x2d0], -R181 ;  /* 0x0000b40043437a23 */ /* 0x000fe400000108b5 */
[-C--:B-----5:R-:W-:Y:S04]  /*6ef0*/  HMMA.16816.F32 R108, R144, R148.reuse, R108 ;  /* 0x00000094906c723c */ /* 0x0a0fe8000000186c */
[----:B------:R1:W-:Y:S01]  /*6f00*/  MUFU.EX2 R176, R26 ;  /* 0x0000001a00b07308 */ /* 0x0003e20000000800 */
[--C-:B------:R-:W-:Y:S02]  /*6f10*/  FFMA.FTZ R60, R60, c[0x0][0x2d0], -R182.reuse ;  /* 0x0000b4003c3c7a23 */ /* 0x100fe400000108b6 */
[--C-:B------:R-:W-:Y:S01]  /*6f20*/  FFMA.FTZ R61, R61, c[0x0][0x2d0], -R182.reuse ;  /* 0x0000b4003d3d7a23 */ /* 0x100fe200000108b6 */
[C---:B------:R-:W-:Y:S04]  /*6f30*/  HMMA.16816.F32 R112, R140.reuse, R148, R112 ;  /* 0x000000948c70723c */ /* 0x040fe80000001870 */
[----:B------:R-:W-:Y:S02]  /*6f40*/  FFMA.FTZ R29, R29, c[0x0][0x2d0], -R182 ;  /* 0x0000b4001d1d7a23 */ /* 0x000fe400000108b6 */
[----:B------:R-:W-:Y:S01]  /*6f50*/  MUFU.EX2 R172, R46 ;  /* 0x0000002e00ac7308 */ /* 0x000fe20000000800 */
[--C-:B------:R-:W-:Y:S01]  /*6f60*/  FFMA.FTZ R28, R27, c[0x0][0x2d0], -R137.reuse ;  /* 0x0000b4001b1c7a23 */ /* 0x100fe20000010889 */
[-C--:B------:R-:W-:Y:S04]  /*6f70*/  HMMA.16816.F32 R116, R140, R150.reuse, R116 ;  /* 0x000000968c74723c */ /* 0x080fe80000001874 */
[--C-:B------:R-:W-:Y:S02]  /*6f80*/  FFMA.FTZ R30, R30, c[0x0][0x2d0], -R137.reuse ;  /* 0x0000b4001e1e7a23 */ /* 0x100fe40000010889 */
[--C-:B------:R-:W-:Y:S02]  /*6f90*/  FFMA.FTZ R31, R31, c[0x0][0x2d0], -R137.reuse ;  /* 0x0000b4001f1f7a23 */ /* 0x100fe40000010889 */
[C---:B------:R-:W-:Y:S01]  /*6fa0*/  HMMA.16816.F32 R120, R144.reuse, R150, R120 ;  /* 0x000000969078723c */ /* 0x040fe20000001878 */
[----:B------:R-:W5:Y:S01]  /*6fb0*/  LDSM.16.MT88.4 R148, [R208+0x500] ;  /* 0x00050000d094783b */ /* 0x000f620000004200 */
[----:B------:R4:W-:Y:S02]  /*6fc0*/  MUFU.EX2 R203, R29 ;  /* 0x0000001d00cb7308 */ /* 0x0009e40000000800 */
[----:B---3--:R-:W-:Y:S02]  /*6fd0*/  FMUL.FTZ R25, R133, R165 ;  /* 0x000000a585197220 */ /* 0x008fe40000410000 */
[C---:B-1----:R-:W-:Y:S02]  /*6fe0*/  FMUL.FTZ R26, R132.reuse, R166 ;  /* 0x000000a6841a7220 */ /* 0x042fe40000410000 */
[----:B------:R-:W-:Y:S04]  /*6ff0*/  FMUL.FTZ R27, R132, R167 ;  /* 0x000000a7841b7220 */ /* 0x000fe80000410000 */
[----:B------:R1:W-:Y:S01]  /*7000*/  MUFU.EX2 R165, R28 ;  /* 0x0000001c00a57308 */ /* 0x0003e20000000800 */
[--C-:B------:R-:W-:Y:S02]  /*7010*/  FFMA.FTZ R62, R62, c[0x0][0x2d0], -R137.reuse ;  /* 0x0000b4003e3e7a23 */ /* 0x100fe40000010889 */
[-C--:B--2---:R-:W-:Y:S03]  /*7020*/  HMMA.16816.F32 R24, R144, R152.reuse, R24 ;  /* 0x000000989018723c */ /* 0x084fe60000001818 */
[----:B------:R-:W-:Y:S02]  /*7030*/  FFMA.FTZ R137, R63, c[0x0][0x2d0], -R137 ;  /* 0x0000b4003f897a23 */ /* 0x000fe40000010889 */
[----:B------:R-:W-:Y:S02]  /*7040*/  FFMA.FTZ R3, R3, R247, R236 ;  /* 0x000000f703037223 */ /* 0x000fe400000100ec */
[----:B------:R2:W-:Y:S01]  /*7050*/  MUFU.EX2 R164, R30 ;  /* 0x0000001e00a47308 */ /* 0x0005e20000000800 */
[C---:B------:R-:W-:Y:S04]  /*7060*/  HMMA.16816.F32 R124, R140.reuse, R152, R124 ;  /* 0x000000988c7c723c */ /* 0x040fe8000000187c */
[----:B----4-:R-:W-:Y:S02]  /*7070*/  FMUL.FTZ R29, R133, R169 ;  /* 0x000000a9851d7220 */ /* 0x010fe40000410000 */
[----:B------:R-:W-:Y:S02]  /*7080*/  FFMA.FTZ R0, R0, R248, R184 ;  /* 0x000000f800007223 */ /* 0x000fe400000100b8 */
[-C--:B------:R-:W-:Y:S01]  /*7090*/  HMMA.16816.F32 R128, R140, R154.reuse, R128 ;  /* 0x0000009a8c80723c */ /* 0x080fe20000001880 */
[----:B------:R3:W-:Y:S03]  /*70a0*/  MUFU.EX2 R175, R31 ;  /* 0x0000001f00af7308 */ /* 0x0007e60000000800 */
[----:B------:R-:W-:Y:S02]  /*70b0*/  FADD.FTZ R3, R235, R3 ;  /* 0x00000003eb037221 */ /* 0x000fe40000010000 */
[----:B-1----:R-:W-:Y:S01]  /*70c0*/  FMUL.FTZ R28, R133, R168 ;  /* 0x000000a8851c7220 */ /* 0x002fe20000410000 */
[----:B------:R-:W-:Y:S01]  /*70d0*/  F2FP.PACK_AB R140, R231, R232 ;  /* 0x000000e8e78c723e */ /* 0x000fe200000000ff */
[----:B------:R-:W-:Y:S01]  /*70e0*/  FFMA.FTZ R133, R133, R245, R241 ;  /* 0x000000f585857223 */ /* 0x000fe200000100f1 */
[----:B------:R-:W-:Y:S02]  /*70f0*/  F2FP.PACK_AB R142, R229, R230 ;  /* 0x000000e6e58e723e */ /* 0x000fe400000000ff */
[----:B------:R-:W1:Y:S01]  /*7100*/  MUFU.EX2 R207, R138 ;  /* 0x0000008a00cf7308 */ /* 0x000e620000000800 */
[----:B------:R-:W-:Y:S01]  /*7110*/  F2FP.PACK_AB R141, R227, R228 ;  /* 0x000000e4e38d723e */ /* 0x000fe200000000ff */
[----:B------:R-:W-:Y:S02]  /*7120*/  FADD.FTZ R0, R183, R0 ;  /* 0x00000000b7007221 */ /* 0x000fe40000010000 */
[C---:B--2---:R-:W-:Y:S06]  /*7130*/  FMUL.FTZ R30, R132.reuse, R170 ;  /* 0x000000aa841e7220 */ /* 0x044fec0000410000 */
        /* <DEDUP_REMOVED lines=8> */
[----:B------:R-:W1:Y:S02]  /*71c0*/  MUFU.EX2 R190, R53 ;  /* 0x0000003500be7308 */ /* 0x000e640000000800 */
[-C--:B-----5:R-:W-:Y:S01]  /*71d0*/  HMMA.16816.F32 R4, R140, R148.reuse, R4 ;  /* 0x000000948c04723c */ /* 0x0a0fe20000001804 */
[----:B--2---:R-:W-:Y:S04]  /*71e0*/  LDSM.16.MT88.4 R44, [R209+0x900] ;  /* 0x00090000d12c783b */ /* 0x004fe80000004200 */
[----:B------:R-:W-:Y:S02]  /*71f0*/  F2FP.PACK_AB R146, R203, R204 ;  /* 0x000000cccb92723e */ /* 0x000fe400000000ff */
[----:B------:R-:W-:Y:S01]  /*7200*/  F2FP.PACK_AB R145, R165, R176 ;  /* 0x000000b0a591723e */ /* 0x000fe200000000ff */
[----:B------:R-:W-:Y:S01]  /*7210*/  MUFU.EX2 R180, R54 ;  /* 0x0000003600b47308 */ /* 0x000fe20000000800 */
[----:B------:R-:W-:Y:S07]  /*7220*/  F2FP.PACK_AB R147, R175, R164 ;  /* 0x000000a4af93723e */ /* 0x000fee00000000ff */
[C---:B------:R-:W-:Y:S02]  /*7230*/  HMMA.16816.F32 R8, R144.reuse, R148, R8 ;  /* 0x000000949008723c */ /* 0x040fe40000001808 */
[----:B------:R2:W4:Y:S02]  /*7240*/  MUFU.EX2 R179, R55 ;  /* 0x0000003700b37308 */ /* 0x0005240000000800 */
[----:B-1----:R-:W-:Y:S04]  /*7250*/  F2FP.PACK_AB R168, R190, R189 ;  /* 0x000000bdbea8723e */ /* 0x002fe800000000ff */
[-C--:B------:R-:W-:Y:S04]  /*7260*/  HMMA.16816.F32 R12, R144, R150.reuse, R12 ;  /* 0x00000096900c723c */ /* 0x080fe8000000180c */
[----:B------:R-:W-:Y:S04]  /*7270*/  MUFU.EX2 R193, R40 ;  /* 0x0000002800c17308 */ /* 0x000fe80000000800 */
[C---:B------:R-:W-:Y:S01]  /*7280*/  HMMA.16816.F32 R16, R140.reuse, R150, R16 ;  /* 0x000000968c10723c */ /* 0x040fe20000001810 */
[----:B------:R-:W1:Y:S05]  /*7290*/  LDSM.16.MT88.4 R148, [R209+0x1500] ;  /* 0x00150000d194783b */ /* 0x000e6a0000004200 */
[----:B------:R-:W5:Y:S02]  /*72a0*/  MUFU.EX2 R194, R41 ;  /* 0x0000002900c27308 */ /* 0x000f640000000800 */
[-C--:B------:R-:W-:Y:S01]  /*72b0*/  HMMA.16816.F32 R68, R140, R156.reuse, R68 ;  /* 0x0000009c8c44723c */ /* 0x080fe20000001844 */
[----:B--2---:R-:W-:Y:S03]  /*72c0*/  LDSM.16.MT88.4 R52, [R209+0x2900] ;  /* 0x00290000d134783b */ /* 0x004fe60000004200 */
[----:B----4-:R-:W-:Y:S04]  /*72d0*/  F2FP.PACK_AB R169, R179, R180 ;  /* 0x000000b4b3a9723e */ /* 0x010fe800000000ff */
[C---:B------:R-:W-:Y:S01]  /*72e0*/  HMMA.16816.F32 R72, R144.reuse, R156, R72 ;  /* 0x0000009c9048723c */ /* 0x040fe20000001848 */
[----:B------:R2:W-:Y:S07]  /*72f0*/  MUFU.EX2 R173, R42 ;  /* 0x0000002a00ad7308 */ /* 0x0005ee0000000800 */
[-C--:B------:R-:W-:Y:S03]  /*7300*/  HMMA.16816.F32 R76, R144, R158.reuse, R76 ;  /* 0x0000009e904c723c */ /* 0x080fe6000000184c */
[----:B------:R-:W4:Y:S01]  /*7310*/  MUFU.EX2 R174, R43 ;  /* 0x0000002b00ae7308 */ /* 0x000f220000000800 */
[----:B-----5:R-:W-:Y:S04]  /*7320*/  F2FP.PACK_AB R40, R194, R193 ;  /* 0x000000c1c228723e */ /* 0x020fe800000000ff */
[C---:B------:R-:W-:Y:S01]  /*7330*/  HMMA.16816.F32 R80, R140.reuse, R158, R80 ;  /* 0x0000009e8c50723c */ /* 0x040fe20000001850 */
[----:B------:R-:W5:Y:S04]  /*7340*/  LDSM.16.MT88.4 R156, [R208+0x2500] ;  /* 0x00250000d09c783b */ /* 0x000f680000004200 */
[----:B------:R-:W-:Y:S03]  /*7350*/  MUFU.EX2 R178, R66 ;  /* 0x0000004200b27308 */ /* 0x000fe60000000800 */
[-C--:B---3--:R-:W-:Y:S04]  /*7360*/  HMMA.16816.F32 R84, R140, R152.reuse, R84 ;  /* 0x000000988c54723c */ /* 0x088fe80000001854 */
[----:B--2---:R-:W-:Y:S03]  /*7370*/  F2FP.PACK_AB R42, R192, R191 ;  /* 0x000000bfc02a723e */ /* 0x004fe600000000ff */
[----:B------:R-:W-:Y:S01]  /*7380*/  MUFU.EX2 R66, R57 ;  /* 0x0000003900427308 */ /* 0x000fe20000000800 */
[C---:B------:R-:W-:Y:S04]  /*7390*/  HMMA.16816.F32 R88, R144.reuse, R152, R88 ;  /* 0x000000989058723c */ /* 0x040fe80000001858 */
[----:B----4-:R-:W-:Y:S02]  /*73a0*/  F2FP.PACK_AB R41, R174, R173 ;  /* 0x000000adae29723e */ /* 0x010fe400000000ff */
[----:B------:R-:W-:Y:S02]  /*73b0*/  F2FP.PACK_AB R43, R138, R172 ;  /* 0x000000ac8a2b723e */ /* 0x000fe400000000ff */
[-C--:B------:R-:W-:Y:S01]  /*73c0*/  HMMA.16816.F32 R92, R144, R154.reuse, R92 ;  /* 0x0000009a905c723c */ /* 0x080fe2000000185c */
[----:B------:R-:W2:Y:S07]  /*73d0*/  MUFU.EX2 R177, R67 ;  /* 0x0000004300b17308 */ /* 0x000eae0000000800 */
[C---:B------:R-:W-:Y:S01]  /*73e0*/  HMMA.16816.F32 R96, R140.reuse, R154, R96 ;  /* 0x0000009a8c60723c */ /* 0x040fe20000001860 */
[----:B------:R-:W-:Y:S02]  /*73f0*/  LDSM.16.MT88.4 R152, [R208+0xd00] ;  /* 0x000d0000d098783b */ /* 0x000fe40000004200 */
[----:B------:R-:W-:Y:S05]  /*7400*/  MUFU.EX2 R67, R56 ;  /* 0x0000003800437308 */ /* 0x000fea0000000800 */
[-C--:B-1----:R-:W-:Y:S05]  /*7410*/  HMMA.16816.F32 R20, R140, R148.reuse, R20 ;  /* 0x000000948c14723c */ /* 0x082fea0000001814 */
[----:B------:R-:W-:Y:S03]  /*7420*/  MUFU.EX2 R188, R64 ;  /* 0x0000004000bc7308 */ /* 0x000fe60000000800 */
[C---:B------:R-:W-:Y:S04]  /*7430*/  HMMA.16816.F32 R100, R144.reuse, R148, R100 ;  /* 0x000000949064723c */ /* 0x040fe80000001864 */
[----:B--2---:R-:W-:Y:S03]  /*7440*/  F2FP.PACK_AB R171, R177, R178 ;  /* 0x000000b2b1ab723e */ /* 0x004fe600000000ff */
[----:B------:R-:W-:Y:S01]  /*7450*/  MUFU.EX2 R64, R61 ;  /* 0x0000003d00407308 */ /* 0x000fe20000000800 */
[-C--:B------:R-:W-:Y:S08]  /*7460*/  HMMA.16816.F32 R32, R144, R150.reuse, R32 ;  /* 0x000000969020723c */ /* 0x080ff00000001820 */
[C---:B------:R-:W-:Y:S01]  /*7470*/  HMMA.16816.F32 R104, R140.reuse, R150, R104 ;  /* 0x000000968c68723c */ /* 0x040fe20000001868 */
[----:B------:R-:W-:Y:S07]  /*7480*/  MUFU.EX2 R61, R58 ;  /* 0x0000003a003d7308 */ /* 0x000fee0000000800 */
[-C--:B-----5:R-:W-:Y:S03]  /*7490*/  HMMA.16816.F32 R108, R140, R156.reuse, R108 ;  /* 0x0000009c8c6c723c */ /* 0x0a0fe6000000186c */
[----:B------:R-:W1:Y:S05]  /*74a0*/  MUFU.EX2 R187, R65 ;  /* 0x0000004100bb7308 */ /* 0x000e6a0000000800 */
[C---:B------:R-:W-:Y:S05]  /*74b0*/  HMMA.16816.F32 R112, R144.reuse, R156, R112 ;  /* 0x0000009c9070723c */ /* 0x040fea0000001870 */
[----:B------:R-:W2:Y:S03]  /*74c0*/  MUFU.EX2 R65, R60 ;  /* 0x0000003c00417308 */ /* 0x000ea60000000800 */
[-C--:B------:R-:W-:Y:S07]  /*74d0*/  HMMA.16816.F32 R116, R144, R158.reuse, R116 ;  /* 0x0000009e9074723c */ /* 0x080fee0000001874 */
[----:B------:R3:W4:Y:S01]  /*74e0*/  MUFU.EX2 R60, R59 ;  /* 0x0000003b003c7308 */ /* 0x0007220000000800 */
[C---:B------:R-:W-:Y:S04]  /*74f0*/  HMMA.16816.F32 R120, R140.reuse, R158, R120 ;  /* 0x0000009e8c78723c */ /* 0x040fe80000001878 */
[----:B-1----:R-:W-:Y:S04]  /*7500*/  F2FP.PACK_AB R170, R187, R188 ;  /* 0x000000bcbbaa723e */ /* 0x002fe800000000ff */
[-C--:B------:R-:W-:Y:S01]  /*7510*/  HMMA.16816.F32 R24, R140, R36.reuse, R24 ;  /* 0x000000248c18723c */ /* 0x080fe20000001818 */
[----:B------:R-:W-:Y:S07]  /*7520*/  MUFU.EX2 R62, R62 ;  /* 0x0000003e003e7308 */ /* 0x000fee0000000800 */
[C---:B------:R-:W-:Y:S03]  /*7530*/  HMMA.16816.F32 R124, R144.reuse, R36, R124 ;  /* 0x00000024907c723c */ /* 0x040fe6000000187c */
[----:B------:R-:W1:Y:S01]  /*7540*/  MUFU.EX2 R137, R137 ;  /* 0x0000008900897308 */ /* 0x000e620000000800 */
[----:B---3--:R-:W-:Y:S04]  /*7550*/  LDSM.16.MT88.4 R56, [R209+0x1d00] ;  /* 0x001d0000d138783b */ /* 0x008fe80000004200 */
[-C--:B------:R-:W-:Y:S04]  /*7560*/  HMMA.16816.F32 R128, R144, R38.reuse, R128 ;  /* 0x000000269080723c */ /* 0x080fe80000001880 */
[----:B------:R-:W-:Y:S02]  /*7570*/  F2FP.PACK_AB R36, R201, R202 ;  /* 0x000000cac924723e */ /* 0x000fe400000000ff */
[----:B------:R-:W-:Y:S02]  /*7580*/  F2FP.PACK_AB R37, R196, R198 ;  /* 0x000000c6c425723e */ /* 0x000fe400000000ff */
[----:B------:R-:W-:Y:S01]  /*7590*/  HMMA.16816.F32 R28, R140, R38, R28 ;  /* 0x000000268c1c723c */ /* 0x000fe2000000181c */
[----:B------:R-:W3:Y:S06]  /*75a0*/  LDSM.16.MT88.4 R140, [R208+0x1900] ;  /* 0x00190000d08c783b */ /* 0x000eec0000004200 */
[----:B------:R-:W-:Y:S02]  /*75b0*/  F2FP.PACK_AB R38, R199, R200 ;  /* 0x000000c8c726723e */ /* 0x000fe400000000ff */
[----:B------:R-:W-:Y:S07]  /*75c0*/  F2FP.PACK_AB R39, R197, R195 ;  /* 0x000000c3c527723e */ /* 0x000fee00000000ff */
[-C--:B------:R-:W-:Y:S08]  /*75d0*/  HMMA.16816.F32 R4, R36, R48.reuse, R4 ;  /* 0x000000302404723c */ /* 0x080ff00000001804 */
[C---:B------:R-:W-:Y:S08]  /*75e0*/  HMMA.16816.F32 R8, R40.reuse, R48, R8 ;  /* 0x000000302808723c */ /* 0x040ff00000001808 */
[-C--:B------:R-:W-:Y:S08]  /*75f0*/  HMMA.16816.F32 R12, R40, R50.reuse, R12 ;  /* 0x00000032280c723c */ /* 0x080ff0000000180c */
[C---:B------:R-:W-:Y:S01]  /*7600*/  HMMA.16816.F32 R16, R36.reuse, R50, R16 ;  /* 0x000000322410723c */ /* 0x040fe20000001810 */
[----:B------:R-:W5:Y:S07]  /*7610*/  LDSM.16.MT88.4 R48, [R209+0x1900] ;  /* 0x00190000d130783b */ /* 0x000f6e0000004200 */
[-C--:B------:R-:W-:Y:S08]  /*7620*/  HMMA.16816.F32 R68, R36, R44.reuse, R68 ;  /* 0x0000002c2444723c */ /* 0x080ff00000001844 */
[C---:B------:R-:W-:Y:S08]  /*7630*/  HMMA.16816.F32 R72, R40.reuse, R44, R72 ;  /* 0x0000002c2848723c */ /* 0x040ff00000001848 */
[-C--:B------:R-:W-:Y:S08]  /*7640*/  HMMA.16816.F32 R76, R40, R46.reuse, R76 ;  /* 0x0000002e284c723c */ /* 0x080ff0000000184c */
[C---:B------:R-:W-:Y:S01]  /*7650*/  HMMA.16816.F32 R80, R36.reuse, R46, R80 ;  /* 0x0000002e2450723c */ /* 0x040fe20000001850 */
[----:B------:R-:W1:Y:S07]  /*7660*/  LDSM.16.MT88.4 R44, [R208+0x2900] ;  /* 0x00290000d02c783b */ /* 0x000e6e0000004200 */
[-C--:B---3--:R-:W-:Y:S08]  /*7670*/  HMMA.16816.F32 R84, R36, R140.reuse, R84 ;  /* 0x0000008c2454723c */ /* 0x088ff00000001854 */
[C---:B------:R-:W-:Y:S08]  /*7680*/  HMMA.16816.F32 R88, R40.reuse, R140, R88 ;  /* 0x0000008c2858723c */ /* 0x040ff00000001858 */
[-C--:B------:R-:W-:Y:S08]  /*7690*/  HMMA.16816.F32 R92, R40, R142.reuse, R92 ;  /* 0x0000008e285c723c */ /* 0x080ff0000000185c */
[C---:B------:R-:W-:Y:S08]  /*76a0*/  HMMA.16816.F32 R96, R36.reuse, R142, R96 ;  /* 0x0000008e2460723c */ /* 0x040ff00000001860 */
[-C--:B-----5:R-:W-:Y:S08]  /*76b0*/  HMMA.16816.F32 R20, R36, R48.reuse, R20 ;  /* 0x000000302414723c */ /* 0x0a0ff00000001814 */
[C---:B------:R-:W-:Y:S08]  /*76c0*/  HMMA.16816.F32 R100, R40.reuse, R48, R100 ;  /* 0x000000302864723c */ /* 0x040ff00000001864 */
[-C--:B------:R-:W-:Y:S08]  /*76d0*/  HMMA.16816.F32 R32, R40, R50.reuse, R32 ;  /* 0x000000322820723c */ /* 0x080ff00000001820 */
[C---:B------:R-:W-:Y:S01]  /*76e0*/  HMMA.16816.F32 R104, R36.reuse, R50, R104 ;  /* 0x000000322468723c */ /* 0x040fe20000001868 */
[----:B------:R-:W-:Y:S07]  /*76f0*/  LDSM.16.MT88.4 R48, [R208+0x1d00] ;  /* 0x001d0000d030783b */ /* 0x000fee0000004200 */
[-C--:B-1----:R-:W-:Y:S08]  /*7700*/  HMMA.16816.F32 R108, R36, R44.reuse, R108 ;  /* 0x0000002c246c723c */ /* 0x082ff0000000186c */
[C---:B------:R-:W-:Y:S08]  /*7710*/  HMMA.16816.F32 R112, R40.reuse, R44, R112 ;  /* 0x0000002c2870723c */ /* 0x040ff00000001870 */
[-C--:B------:R-:W-:Y:S08]  /*7720*/  HMMA.16816.F32 R116, R40, R46.reuse, R116 ;  /* 0x0000002e2874723c */ /* 0x080ff00000001874 */
[C---:B------:R-:W-:Y:S01]  /*7730*/  HMMA.16816.F32 R120, R36.reuse, R46, R120 ;  /* 0x0000002e2478723c */ /* 0x040fe20000001878 */
[----:B------:R-:W1:Y:S07]  /*7740*/  LDSM.16.MT88.4 R44, [R209+0xd00] ;  /* 0x000d0000d12c783b */ /* 0x000e6e0000004200 */
[-C--:B------:R-:W-:Y:S08]  /*7750*/  HMMA.16816.F32 R24, R36, R52.reuse, R24 ;  /* 0x000000342418723c */ /* 0x080ff00000001818 */
[C---:B------:R-:W-:Y:S08]  /*7760*/  HMMA.16816.F32 R124, R40.reuse, R52, R124 ;  /* 0x00000034287c723c */ /* 0x040ff0000000187c */
[-C--:B------:R-:W-:Y:S01]  /*7770*/  HMMA.16816.F32 R128, R40, R54.reuse, R128 ;  /* 0x000000362880723c */ /* 0x080fe20000001880 */
[----:B------:R-:W3:Y:S07]  /*7780*/  LDSM.16.MT88.4 R40, [R208+0x2d00] ;  /* 0x002d0000d028783b */ /* 0x000eee0000004200 */
[----:B------:R-:W-:Y:S07]  /*7790*/  HMMA.16816.F32 R28, R36, R54, R28 ;  /* 0x00000036241c723c */ /* 0x000fee000000181c */
[----:B------:R-:W-:Y:S01]  /*77a0*/  F2FP.PACK_AB R36, R66, R67 ;  /* 0x000000434224723e */ /* 0x000fe200000000ff */
[-C--:B------:R-:W-:Y:S01]  /*77b0*/  HMMA.16816.F32 R144, R168, R152.reuse, R4 ;  /* 0x00000098a890723c */ /* 0x080fe20000001804 */
[----:B------:R-:W5:Y:S04]  /*77c0*/  LDSM.16.MT88.4 R4, [R209+0x2d00] ;  /* 0x002d0000d104783b */ /* 0x000f680000004200 */
[----:B--2---:R-:W-:Y:S02]  /*77d0*/  F2FP.PACK_AB R38, R64, R65 ;  /* 0x000000414026723e */ /* 0x004fe400000000ff */
[----:B----4-:R-:W-:Y:S02]  /*77e0*/  F2FP.PACK_AB R37, R60, R61 ;  /* 0x0000003d3c25723e */ /* 0x010fe400000000ff */
[----:B------:R-:W-:Y:S07]  /*77f0*/  F2FP.PACK_AB R39, R137, R62 ;  /* 0x0000003e8927723e */ /* 0x000fee00000000ff */
[C---:B------:R-:W-:Y:S07]  /*7800*/  HMMA.16816.F32 R140, R36.reuse, R152, R8 ;  /* 0x00000098248c723c */ /* 0x040fee0000001808 */
[----:B------:R-:W-:Y:S01]  /*7810*/  FADD.FTZ R9, R242, R133 ;  /* 0x00000085f2097221 */ /* 0x000fe20000010000 */
[-C--:B------:R-:W-:Y:S04]  /*7820*/  HMMA.16816.F32 R148, R36, R154.reuse, R12 ;  /* 0x0000009a2494723c */ /* 0x080fe8000000180c */
[----:B------:R-:W-:Y:S02]  /*7830*/  FADD.FTZ R9, R244, R9 ;  /* 0x00000009f4097221 */ /* 0x000fe40000010000 */
[----:B------:R-:W-:Y:S02]  /*7840*/  FADD.FTZ R8, R234, R3 ;  /* 0x00000003ea087221 */ /* 0x000fe40000010000 */
        /* <DEDUP_REMOVED lines=39> */
[-C--:B---3--:R-:W-:Y:S04]  /*7ac0*/  HMMA.16816.F32 R108, R168, R40.reuse, R108 ;  /* 0x00000028a86c723c */ /* 0x088fe8000000186c */
        /* <DEDUP_REMOVED lines=8> */
[----:B------:R-:W-:Y:S03]  /*7b50*/  FADD.FTZ R9, R199, R0 ;  /* 0x00000000c7097221 */ /* 0x000fe60000010000 */
[C---:B------:R-:W-:Y:S04]  /*7b60*/  HMMA.16816.F32 R120, R168.reuse, R42, R120 ;  /* 0x0000002aa878723c */ /* 0x040fe80000001878 */
[----:B------:R-:W-:Y:S04]  /*7b70*/  FADD.FTZ R9, R189, R9 ;  /* 0x00000009bd097221 */ /* 0x000fe80000010000 */
[-C--:B-----5:R-:W-:Y:S08]  /*7b80*/  HMMA.16816.F32 R164, R168, R4.reuse, R24 ;  /* 0x00000004a8a4723c */ /* 0x0a0ff00000001818 */
[C---:B------:R-:W-:Y:S07]  /*7b90*/  HMMA.16816.F32 R124, R36.reuse, R4, R124 ;  /* 0x00000004247c723c */ /* 0x040fee000000187c */
[----:B------:R-:W-:Y:S01]  /*7ba0*/  FADD.FTZ R4, R194, R11 ;  /* 0x0000000bc2047221 */ /* 0x000fe20000010000 */
[-C--:B------:R-:W-:Y:S04]  /*7bb0*/  HMMA.16816.F32 R128, R36, R6.reuse, R128 ;  /* 0x000000062480723c */ /* 0x080fe80000001880 */
[----:B------:R-:W-:Y:S02]  /*7bc0*/  FADD.FTZ R8, R191, R4 ;  /* 0x00000004bf087221 */ /* 0x000fe40000010000 */
[----:B------:R-:W-:Y:S02]  /*7bd0*/  FADD.FTZ R5, R172, R3 ;  /* 0x00000003ac057221 */ /* 0x000fe40000010000 */
[----:B------:R-:W-:Y:S01]  /*7be0*/  FADD.FTZ R4, R197, R10 ;  /* 0x0000000ac5047221 */ /* 0x000fe20000010000 */
[----:B------:R-:W-:Y:S04]  /*7bf0*/  HMMA.16816.F32 R168, R168, R6, R28 ;  /* 0x00000006a8a8723c */ /* 0x000fe8000000181c */
[----:B------:R-:W-:Y:S02]  /*7c00*/  FADD.FTZ R3, R192, R8 ;  /* 0x00000008c0037221 */ /* 0x000fe40000010000 */
[----:B------:R-:W-:Y:S01]  /*7c10*/  FADD.FTZ R0, R138, R5 ;  /* 0x000000058a007221 */ /* 0x000fe20000010000 */
[----:B------:R-:W-:Y:S01]  /*7c20*/  MOV R138, R2 ;  /* 0x00000002008a7202 */ /* 0x000fe20000000f00 */
        /* <DEDUP_REMOVED lines=14> */
[----:B------:R-:W-:Y:S01]  /*7d10*/  MOV R3, R135 ;  /* 0x0000008700037202 */ /* 0x000fe20000000f00 */
[----:B------:R-:W-:Y:S01]  /*7d20*/  FADD.FTZ R248, R137, R0 ;  /* 0x0000000089f87221 */ /* 0x000fe20000010000 */
[----:B------:R-:W-:Y:S02]  /*7d30*/  MOV R0, R136 ;  /* 0x0000008800007202 */ /* 0x000fe40000000f00 */
[----:B------:R-:W-:Y:S01]  /*7d40*/  MOV R137, R134 ;  /* 0x0000008600897202 */ /* 0x000fe20000000f00 */
[----:B------:R-:W-:-:S05]  /*7d50*/  @P0 BRA `(.L_x_29) ;  /* 0xffffcf5000000947 */ /* 0x000fca000383ffff */
.L_x_28:
[----:B------:R-:W1:Y:S01]  /*7d60*/  SHFL.BFLY PT, R5, R245, 0x2, 0x1f ;  /* 0x0c401f00f5057f89 */ /* 0x000e6200000e0000 */
[----:B------:R-:W-:-:S02]  /*7d70*/  MOV R50, 0xff800000 ;  /* 0xff80000000327802 */ /* 0x000fc40000000f00 */
[----:B------:R-:W-:Y:S01]  /*7d80*/  MOV R51, 0xff800000 ;  /* 0xff80000000337802 */ /* 0x000fe20000000f00 */
[----:B------:R-:W2:Y:S01]  /*7d90*/  SHFL.BFLY PT, R7, R247, 0x2, 0x1f ;  /* 0x0c401f00f7077f89 */ /* 0x000ea200000e0000 */
[----:B------:R-:W-:Y:S02]  /*7da0*/  MOV R53, 0xff800000 ;  /* 0xff80000000357802 */ /* 0x000fe40000000f00 */
[----:B------:R-:W-:Y:S01]  /*7db0*/  MOV R54, 0xff800000 ;  /* 0xff80000000367802 */ /* 0x000fe20000000f00 */
[----:B------:R-:W3:Y:S01]  /*7dc0*/  SHFL.BFLY PT, R9, R246, 0x2, 0x1f ;  /* 0x0c401f00f6097f89 */ /* 0x000ee200000e0000 */
[----:B------:R-:W-:-:S03]  /*7dd0*/  PLOP3.LUT P1, PT, PT, PT, PT, 0x8, 0x0 ;  /* 0x000000000000781c */ /* 0x000fc60003f2e170 */
[----:B------:R-:W4:Y:S01]  /*7de0*/  SHFL.BFLY PT, R6, R248, 0x2, 0x1f ;  /* 0x0c401f00f8067f89 */ /* 0x000f2200000e0000 */
[----:B-1----:R-:W-:Y:S02]  /*7df0*/  FADD.FTZ R5, R5, R245 ;  /* 0x000000f505057221 */ /* 0x002fe40000010000 */
[----:B--2---:R-:W-:-:S03]  /*7e00*/  FADD.FTZ R7, R7, R247 ;  /* 0x000000f707077221 */ /* 0x004fc60000010000 */
[----:B------:R-:W1:Y:S01]  /*7e10*/  SHFL.BFLY PT, R0, R5, 0x1, 0x1f ;  /* 0x0c201f0005007f89 */ /* 0x000e6200000e0000 */
[----:B---3--:R-:W-:-:S03]  /*7e20*/  FADD.FTZ R9, R9, R246 ;  /* 0x000000f609097221 */ /* 0x008fc60000010000 */
[----:B------:R-:W2:Y:S01]  /*7e30*/  SHFL.BFLY PT, R3, R7, 0x1, 0x1f ;  /* 0x0c201f0007037f89 */ /* 0x000ea200000e0000 */
[----:B----4-:R-:W-:-:S03]  /*7e40*/  FADD.FTZ R6, R6, R248 ;  /* 0x000000f806067221 */ /* 0x010fc60000010000 */
[----:B------:R-:W3:Y:S04]  /*7e50*/  SHFL.BFLY PT, R4, R9, 0x1, 0x1f ;  /* 0x0c201f0009047f89 */ /* 0x000ee800000e0000 */
[----:B------:R-:W4:Y:S01]  /*7e60*/  SHFL.BFLY PT, R8, R6, 0x1, 0x1f ;  /* 0x0c201f0006087f89 */ /* 0x000f2200000e0000 */
[----:B-1----:R-:W-:Y:S01]  /*7e70*/  FADD.FTZ R5, R5, R0 ;  /* 0x0000000005057221 */ /* 0x002fe20000010000 */
[----:B------:R-:W-:Y:S01]  /*7e80*/  MOV R0, RZ ;  /* 0x000000ff00007202 */ /* 0x000fe20000000f00 */
[----:B--2---:R-:W-:-:S03]  /*7e90*/  FADD.FTZ R7, R7, R3 ;  /* 0x0000000307077221 */ /* 0x004fc60000010000 */
[----:B------:R-:W-:Y:S02]  /*7ea0*/  FSETP.NE.FTZ.AND P4, PT, R5, RZ, PT ;  /* 0x000000ff0500720b */ /* 0x000fe40003f95000 */
[----:B------:R-:W-:Y:S01]  /*7eb0*/  MOV R3, RZ ;  /* 0x000000ff00037202 */ /* 0x000fe20000000f00 */
[----:B---3--:R-:W-:Y:S01]  /*7ec0*/  FADD.FTZ R9, R9, R4 ;  /* 0x0000000409097221 */ /* 0x008fe20000010000 */
[----:B------:R-:W-:Y:S02]  /*7ed0*/  FSETP.NE.FTZ.AND P2, PT, R7, RZ, PT ;  /* 0x000000ff0700720b */ /* 0x000fe40003f55000 */
[----:B------:R-:W-:Y:S01]  /*7ee0*/  MOV R4, RZ ;  /* 0x000000ff00047202 */ /* 0x000fe20000000f00 */
[----:B----4-:R-:W-:Y:S01]  /*7ef0*/  FADD.FTZ R6, R8, R6 ;  /* 0x0000000608067221 */ /* 0x010fe20000010000 */
[----:B------:R-:W-:-:S04]  /*7f00*/  FSETP.NE.FTZ.AND P3, PT, R9, RZ, PT ;  /* 0x000000ff0900720b */ /* 0x000fc80003f75000 */
[----:B------:R-:W-:Y:S01]  /*7f10*/  FSETP.NE.FTZ.AND P0, PT, R6, RZ, PT ;  /* 0x000000ff0600720b */ /* 0x000fe20003f15000 */
[----:B------:R-:W1:Y:S08]  /*7f20*/  @P4 MUFU.RCP R0, R5 ;  /* 0x0000000500004308 */ /* 0x000e700000001000 */
[----:B------:R-:W2:Y:S04]  /*7f30*/  @P2 MUFU.RCP R3, R7 ;  /* 0x0000000700032308 */ /* 0x000ea80000001000 */
[----:B------:R-:W-:Y:S01]  /*7f40*/  @P0 MOV R8, 0x3f317218 ;  /* 0x3f31721800080802 */ /* 0x000fe20000000f00 */
[----:B-1----:R-:W-:-:S03]  /*7f50*/  FMUL.FTZ R144, R0, R144 ;  /* 0x0000009000907220 */ /* 0x002fc60000410000 */
[----:B------:R-:W1:Y:S01]  /*7f60*/  @P3 MUFU.RCP R4, R9 ;  /* 0x0000000900043308 */ /* 0x000e620000001000 */
[C---:B------:R-:W-:Y:S02]  /*7f70*/  FMUL.FTZ R45, R0.reuse, R145 ;  /* 0x00000091002d7220 */ /* 0x040fe40000410000 */
[C---:B------:R-:W-:Y:S02]  /*7f80*/  FMUL.FTZ R152, R0.reuse, R152 ;  /* 0x0000009800987220 */ /* 0x040fe40000410000 */
[C---:B------:R-:W-:Y:S02]  /*7f90*/  FMUL.FTZ R43, R0.reuse, R153 ;  /* 0x00000099002b7220 */ /* 0x040fe40000410000 */
[C---:B------:R-:W-:Y:S01]  /*7fa0*/  FMUL.FTZ R68, R0.reuse, R68 ;  /* 0x0000004400447220 */ /* 0x040fe20000410000 */
[----:B------:R-:W-:Y:S01]  /*7fb0*/  @P4 MUFU.LG2 R11, R5 ;  /* 0x00000005000b4308 */ /* 0x000fe20000000c00 */
[C---:B------:R-:W-:Y:S02]  /*7fc0*/  FMUL.FTZ R41, R0.reuse, R69 ;  /* 0x0000004500297220 */ /* 0x040fe40000410000 */
[----:B------:R-:W-:-:S02]  /*7fd0*/  FMUL.FTZ R80, R0, R80 ;  /* 0x0000005000507220 */ /* 0x000fc40000410000 */
[C---:B------:R-:W-:Y:S02]  /*7fe0*/  FMUL.FTZ R38, R0.reuse, R81 ;  /* 0x0000005100267220 */ /* 0x040fe40000410000 */
[C---:B------:R-:W-:Y:S01]  /*7ff0*/  FMUL.FTZ R84, R0.reuse, R84 ;  /* 0x0000005400547220 */ /* 0x040fe20000410000 */
[----:B------:R-:W-:Y:S01]  /*8000*/  @P3 MUFU.LG2 R9, R9 ;  /* 0x0000000900093308 */ /* 0x000fe20000000c00 */
[C---:B------:R-:W-:Y:S02]  /*8010*/  FMUL.FTZ R35, R0.reuse, R85 ;  /* 0x0000005500237220 */ /* 0x040fe40000410000 */
[C---:B------:R-:W-:Y:S02]  /*8020*/  FMUL.FTZ R96, R0.reuse, R96 ;  /* 0x0000006000607220 */ /* 0x040fe40000410000 */
[C---:B------:R-:W-:Y:S02]  /*8030*/  FMUL.FTZ R32, R0.reuse, R97 ;  /* 0x0000006100207220 */ /* 0x040fe40000410000 */
[C---:B------:R-:W-:Y:S01]  /*8040*/  FMUL.FTZ R156, R0.reuse, R156 ;  /* 0x0000009c009c7220 */ /* 0x040fe20000410000 */
[----:B------:R-:W-:Y:S01]  /*8050*/  @P2 MUFU.LG2 R7, R7 ;  /* 0x0000000700072308 */ /* 0x000fe20000000c00 */
        /* <DEDUP_REMOVED lines=11> */
[----:B------:R-:W-:Y:S01]  /*8110*/  MOV R0, RZ ;  /* 0x000000ff00007202 */ /* 0x000fe20000000f00 */
[C---:B--2---:R-:W-:Y:S02]  /*8120*/  FMUL.FTZ R140, R3.reuse, R140 ;  /* 0x0000008c038c7220 */ /* 0x044fe40000410000 */
[----:B------:R-:W-:-:S02]  /*8130*/  FMUL.FTZ R47, R3, R141 ;  /* 0x0000008d032f7220 */ /* 0x000fc40000410000 */
[C---:B------:R-:W-:Y:S01]  /*8140*/  FMUL.FTZ R148, R3.reuse, R148 ;  /* 0x0000009403947220 */ /* 0x040fe20000410000 */
[----:B------:R-:W2:Y:S01]  /*8150*/  @P0 MUFU.RCP R0, R6 ;  /* 0x0000000600000308 */ /* 0x000ea20000001000 */
[C---:B------:R-:W-:Y:S02]  /*8160*/  FMUL.FTZ R46, R3.reuse, R149 ;  /* 0x00000095032e7220 */ /* 0x040fe40000410000 */
[C---:B------:R-:W-:Y:S02]  /*8170*/  FMUL.FTZ R72, R3.reuse, R72 ;  /* 0x0000004803487220 */ /* 0x040fe40000410000 */
[C---:B------:R-:W-:Y:S02]  /*8180*/  FMUL.FTZ R39, R3.reuse, R73 ;  /* 0x0000004903277220 */ /* 0x040fe40000410000 */
[C---:B------:R-:W-:Y:S01]  /*8190*/  FMUL.FTZ R76, R3.reuse, R76 ;  /* 0x0000004c034c7220 */ /* 0x040fe20000410000 */
[----:B------:R-:W3:Y:S01]  /*81a0*/  @P0 MUFU.LG2 R6, R6 ;  /* 0x0000000600060308 */ /* 0x000ee20000000c00 */
        /* <DEDUP_REMOVED lines=17> */
[----:B------:R-:W-:Y:S01]  /*82c0*/  @P3 MOV R3, 0x3f317218 ;  /* 0x3f31721800033802 */ /* 0x000fe20000000f00 */
        /* <DEDUP_REMOVED lines=25> */
[C---:B--2---:R-:W-:Y:S02]  /*8460*/  FMUL.FTZ R142, R0.reuse, R142 ;  /* 0x0000008e008e7220 */ /* 0x044fe40000410000 */
        /* <DEDUP_REMOVED lines=24> */
[----:B------:R-:W-:Y:S02]  /*85f0*/  @P3 FMUL.FTZ R5, R3, c[0x0][0x2d0] ;  /* 0x0000b40003053a20 */ /* 0x000fe40000410000 */
[----:B------:R-:W-:-:S02]  /*8600*/  @P4 FMUL.FTZ R10, R4, c[0x0][0x2d0] ;  /* 0x0000b400040a4a20 */ /* 0x000fc40000410000 */
[----:B------:R-:W-:Y:S02]  /*8610*/  @P2 FMUL.FTZ R3, R0, c[0x0][0x2d0] ;  /* 0x0000b40000032a20 */ /* 0x000fe40000410000 */
[----:B------:R-:W-:Y:S02]  /*8620*/  @P4 FMUL.FTZ R11, R11, 0.69314718246459960938 ;  /* 0x3f3172180b0b4820 */ /* 0x000fe40000410000 */
[----:B------:R-:W-:Y:S02]  /*8630*/  @P3 FMUL.FTZ R9, R9, 0.69314718246459960938 ;  /* 0x3f31721809093820 */ /* 0x000fe40000410000 */
[----:B------:R-:W-:Y:S02]  /*8640*/  @P2 FMUL.FTZ R7, R7, 0.69314718246459960938 ;  /* 0x3f31721807072820 */ /* 0x000fe40000410000 */
[----:B---3--:R-:W-:Y:S02]  /*8650*/  @P0 FMUL.FTZ R4, R6, 0.69314718246459960938 ;  /* 0x3f31721806040820 */ /* 0x008fe40000410000 */
[----:B------:R-:W-:-:S02]  /*8660*/  @P0 FMUL.FTZ R0, R8, c[0x0][0x2d0] ;  /* 0x0000b40008000a20 */ /* 0x000fc40000410000 */
[----:B------:R-:W-:Y:S02]  /*8670*/  @P4 FFMA.FTZ R50, R10, R136, R11 ;  /* 0x000000880a324223 */ /* 0x000fe4000001000b */
[----:B------:R-:W-:Y:S02]  /*8680*/  @P3 FFMA.FTZ R51, R5, R135, R9 ;  /* 0x0000008705333223 */ /* 0x000fe40000010009 */
[----:B------:R-:W-:Y:S02]  /*8690*/  @P2 FFMA.FTZ R53, R3, R134, R7 ;  /* 0x0000008603352223 */ /* 0x000fe40000010007 */
[----:B------:R-:W-:Y:S02]  /*86a0*/  @P0 FFMA.FTZ R54, R0, R2, R4 ;  /* 0x0000000200360223 */ /* 0x000fe40000010004 */
.L_x_21:
[----:B-1----:R-:W-:Y:S05]  /*86b0*/  @P1 BRA `(.L_x_30) ;  /* 0x0000177000001947 */ /* 0x002fea0003800000 */
[----:B------:R-:W2:Y:S01]  /*86c0*/  LDL R57, [R1+0x30] ;  /* 0x0000300001397983 */ /* 0x000ea20000100800 */
[----:B------:R-:W-:Y:S02]  /*86d0*/  F2FP.PACK_AB R45, R45, R144 ;  /* 0x000000902d2d723e */ /* 0x000fe400000000ff */
[----:B------:R-:W-:Y:S01]  /*86e0*/  F2FP.PACK_AB R44, R44, R146 ;  /* 0x000000922c2c723e */ /* 0x000fe200000000ff */
[----:B------:R-:W1:Y:S01]  /*86f0*/  S2R R55, SR_TID.X ;  /* 0x0000000000377919 */ /* 0x000e620000002100 */
[----:B------:R-:W-:-:S02]  /*8700*/  F2FP.PACK_AB R43, R43, R152 ;  /* 0x000000982b2b723e */ /* 0x000fc400000000ff */
[----:B------:R-:W-:Y:S02]  /*8710*/  F2FP.PACK_AB R42, R42, R154 ;  /* 0x0000009a2a2a723e */ /* 0x000fe400000000ff */
[----:B------:R-:W-:Y:S02]  /*8720*/  F2FP.PACK_AB R47, R47, R140 ;  /* 0x0000008c2f2f723e */ /* 0x000fe400000000ff */
[----:B------:R-:W-:Y:S02]  /*8730*/  F2FP.PACK_AB R142, R143, R142 ;  /* 0x0000008e8f8e723e */ /* 0x000fe400000000ff */
[----:B------:R-:W-:Y:S02]  /*8740*/  F2FP.PACK_AB R46, R46, R148 ;  /* 0x000000942e2e723e */ /* 0x000fe400000000ff */
[----:B------:R-:W-:Y:S02]  /*8750*/  F2FP.PACK_AB R150, R151, R150 ;  /* 0x000000969796723e */ /* 0x000fe400000000ff */
[----:B------:R-:W-:-:S02]  /*8760*/  F2FP.PACK_AB R41, R41, R68 ;  /* 0x000000442929723e */ /* 0x000fc400000000ff */
[----:B------:R-:W-:Y:S02]  /*8770*/  F2FP.PACK_AB R40, R40, R70 ;  /* 0x000000462828723e */ /* 0x000fe400000000ff */
[----:B------:R-:W-:Y:S02]  /*8780*/  F2FP.PACK_AB R38, R38, R80 ;  /* 0x000000502626723e */ /* 0x000fe400000000ff */
[----:B------:R-:W-:Y:S02]  /*8790*/  F2FP.PACK_AB R37, R37, R82 ;  /* 0x000000522525723e */ /* 0x000fe400000000ff */
[----:B------:R-:W-:Y:S02]  /*87a0*/  F2FP.PACK_AB R39, R39, R72 ;  /* 0x000000482727723e */ /* 0x000fe400000000ff */
[----:B------:R-:W-:Y:S02]  /*87b0*/  F2FP.PACK_AB R74, R75, R74 ;  /* 0x0000004a4b4a723e */ /* 0x000fe400000000ff */
[----:B-1----:R-:W-:-:S02]  /*87c0*/  SHF.R.S32.HI R56, RZ, 0x1f, R55 ;  /* 0x0000001fff387819 */ /* 0x002fc40000011437 */
[----:B------:R-:W-:Y:S02]  /*87d0*/  F2FP.PACK_AB R36, R36, R76 ;  /* 0x0000004c2424723e */ /* 0x000fe400000000ff */
[CC--:B------:R-:W-:Y:S02]  /*87e0*/  LEA.HI R3, R56.reuse, R55.reuse, RZ, 0x2 ;  /* 0x0000003738037211 */ /* 0x0c0fe400078f10ff */
[----:B------:R-:W-:Y:S02]  /*87f0*/  LEA.HI R48, R56, R55, RZ, 0x5 ;  /* 0x0000003738307211 */ /* 0x000fe400078f28ff */
[--C-:B------:R-:W-:Y:S02]  /*8800*/  SHF.R.S32.HI R52, RZ, 0x2, R3.reuse ;  /* 0x00000002ff347819 */ /* 0x100fe40000011403 */
[----:B------:R-:W-:Y:S02]  /*8810*/  SHF.R.S32.HI R0, RZ, 0x1f, R3 ;  /* 0x0000001fff007819 */ /* 0x000fe40000011403 */
[----:B------:R-:W-:-:S02]  /*8820*/  LOP3.LUT R3, R3, 0xfffffffc, RZ, 0xc0, !PT ;  /* 0xfffffffc03037812 */ /* 0x000fc400078ec0ff */
[----:B------:R-:W-:Y:S02]  /*8830*/  LEA.HI R0, R0, R52, RZ, 0x3 ;  /* 0x0000003400007211 */ /* 0x000fe400078f18ff */
[----:B------:R-:W-:Y:S01]  /*8840*/  SHF.R.S32.HI R49, RZ, 0x5, R48 ;  /* 0x00000005ff317819 */ /* 0x000fe20000011430 */
[----:B------:R-:W-:Y:S01]  /*8850*/  IMAD.IADD R29, R55, 0x1, -R3 ;  /* 0x00000001371d7824 */ /* 0x000fe200078e0a03 */
[----:B------:R-:W-:Y:S02]  /*8860*/  LOP3.LUT R0, R0, 0xfffffff8, RZ, 0xc0, !PT ;  /* 0xfffffff800007812 */ /* 0x000fe400078ec0ff */
[----:B------:R-:W-:Y:S02]  /*8870*/  F2FP.PACK_AB R78, R79, R78 ;  /* 0x0000004e4f4e723e */ /* 0x000fe400000000ff */
[----:B------:R-:W-:Y:S01]  /*8880*/  F2FP.PACK_AB R35, R35, R84 ;  /* 0x000000542323723e */ /* 0x000fe200000000ff */
[----:B------:R-:W-:Y:S01]  /*8890*/  IMAD.IADD R2, R52, 0x1, -R0 ;  /* 0x0000000134027824 */ /* 0x000fe200078e0a00 */
[----:B------:R-:W-:-:S02]  /*88a0*/  F2FP.PACK_AB R34, R34, R86 ;  /* 0x000000562222723e */ /* 0x000fc400000000ff */
[----:B------:R-:W-:Y:S02]  /*88b0*/  F2FP.PACK_AB R32, R32, R96 ;  /* 0x000000602020723e */ /* 0x000fe400000000ff */
[----:B------:R-:W-:Y:S02]  /*88c0*/  LEA.HI R0, R2, R2, RZ, 0x1 ;  /* 0x0000000202007211 */ /* 0x000fe400078f08ff */
[----:B------:R-:W-:Y:S02]  /*88d0*/  F2FP.PACK_AB R31, R31, R98 ;  /* 0x000000621f1f723e */ /* 0x000fe400000000ff */
[----:B------:R-:W-:Y:S02]  /*88e0*/  SHF.R.S32.HI R13, RZ, 0x1, R0 ;  /* 0x00000001ff0d7819 */ /* 0x000fe40000011400 */
[----:B------:R-:W-:Y:S02]  /*88f0*/  LOP3.LUT R0, R0, 0x3fffffe, RZ, 0xc0, !PT ;  /* 0x03fffffe00007812 */ /* 0x000fe400078ec0ff */
[C---:B------:R-:W-:Y:S01]  /*8900*/  LOP3.LUT R3, R13.reuse, 0x1, RZ, 0xc0, !PT ;  /* 0x000000010d037812 */ /* 0x040fe200078ec0ff */
[C---:B------:R-:W-:Y:S01]  /*8910*/  IMAD.SHL.U32 R4, R13.reuse, 0x40, RZ ;  /* 0x000000400d047824 */ /* 0x040fe200078e00ff */
[----:B------:R-:W-:Y:S01]  /*8920*/  LOP3.LUT P0, RZ, R13, 0x2, RZ, 0xc0, !PT ;  /* 0x000000020dff7812 */ /* 0x000fe2000780c0ff */
[----:B------:R-:W-:Y:S01]  /*8930*/  IMAD.IADD R2, R2, 0x1, -R0 ;  /* 0x0000000102027824 */ /* 0x000fe200078e0a00 */
[----:B------:R-:W-:Y:S01]  /*8940*/  ISETP.NE.U32.AND P1, PT, R3, 0x1, PT ;  /* 0x000000010300780c */ /* 0x000fe20003f25070 */
[----:B------:R-:W-:Y:S01]  /*8950*/  IMAD R0, R49, 0x100, R29 ;  /* 0x0000010031007824 */ /* 0x000fe200078e021d */
[----:B------:R-:W-:-:S02]  /*8960*/  LOP3.LUT R4, R4, 0xc0, RZ, 0xc0, !PT ;  /* 0x000000c004047812 */ /* 0x000fc400078ec0ff */
[----:B------:R-:W-:Y:S01]  /*8970*/  F2FP.PACK_AB R33, R33, R88 ;  /* 0x000000582121723e */ /* 0x000fe200000000ff */
[----:B------:R-:W-:Y:S01]  /*8980*/  IMAD R0, R2, 0x10, R0 ;  /* 0x0000001002007824 */ /* 0x000fe200078e0200 */
[----:B------:R-:W-:Y:S01]  /*8990*/  LEA.HI R2, R4, R4, RZ, 0x1d ;  /* 0x0000000404027211 */ /* 0x000fe200078fe8ff */
[----:B------:R-:W-:Y:S01]  /*89a0*/  IMAD.MOV.U32 R4, RZ, RZ, 0x20 ;  /* 0x00000020ff047424 */ /* 0x000fe200078e00ff */
[----:B------:R-:W-:Y:S02]  /*89b0*/  F2FP.PACK_AB R90, R91, R90 ;  /* 0x0000005a5b5a723e */ /* 0x000fe400000000ff */
[----:B------:R-:W-:Y:S01]  /*89c0*/  F2FP.PACK_AB R30, R30, R92 ;  /* 0x0000005c1e1e723e */ /* 0x000fe200000000ff */
[----:B------:R-:W-:Y:S01]  /*89d0*/  IMAD.U32 R0, R0, 0x2, R2 ;  /* 0x0000000200007824 */ /* 0x000fe200078e0002 */
[----:B------:R-:W-:Y:S02]  /*89e0*/  SEL R4, R4, 0xffffffe0, !P0 ;  /* 0xffffffe004047807 */ /* 0x000fe40004000000 */
[----:B------:R-:W-:Y:S01]  /*89f0*/  F2FP.PACK_AB R94, R95, R94 ;  /* 0x0000005e5f5e723e */ /* 0x000fe200000000ff */
[----:B------:R-:W-:Y:S01]  /*8a00*/  IMAD.SHL.U32 R0, R0, 0x2, RZ ;  /* 0x0000000200007824 */ /* 0x000fe200078e00ff */
[----:B------:R-:W-:Y:S01]  /*8a10*/  BAR.SYNC.DEFER_BLOCKING 0x1, 0x80 ;  /* 0x0042000000007b1d */ /* 0x000fe20000010000 */
[----:B------:R-:W-:-:S02]  /*8a20*/  F2FP.PACK_AB R28, R157, R156 ;  /* 0x0000009c9d1c723e */ /* 0x000fc400000000ff */
[----:B------:R-:W-:Y:S02]  /*8a30*/  F2FP.PACK_AB R27, R27, R158 ;  /* 0x0000009e1b1b723e */ /* 0x000fe400000000ff */
[C---:B------:R-:W-:Y:S02]  /*8a40*/  IADD3 R3, R0.reuse, 0x80, RZ ;  /* 0x0000008000037810 */ /* 0x040fe40007ffe0ff */
[C---:B------:R-:W-:Y:S02]  /*8a50*/  IADD3 R2, R0.reuse, 0x70, RZ ;  /* 0x0000007000027810 */ /* 0x040fe40007ffe0ff */
[----:B------:R-:W-:Y:S01]  /*8a60*/  @P1 IADD3 R2, R3, 0x10, RZ ;  /* 0x0000001003021810 */ /* 0x000fe20007ffe0ff */
[----:B------:R-:W-:Y:S01]  /*8a70*/  IMAD.IADD R3, R0, 0x1, R4 ;  /* 0x0000000100037824 */ /* 0x000fe200078e0204 */
[----:B------:R-:W-:Y:S02]  /*8a80*/  F2FP.PACK_AB R25, R25, R104 ;  /* 0x000000681919723e */ /* 0x000fe400000000ff */
[----:B------:R-:W-:Y:S01]  /*8a90*/  F2FP.PACK_AB R24, R24, R106 ;  /* 0x0000006a1818723e */ /* 0x000fe200000000ff */
[----:B------:R-:W-:Y:S01]  /*8aa0*/  IMAD.IADD R4, R4, 0x1, R2 ;  /* 0x0000000104047824 */ /* 0x000fe200078e0202 */
[----:B------:R-:W-:-:S02]  /*8ab0*/  F2FP.PACK_AB R26, R26, R100 ;  /* 0x000000641a1a723e */ /* 0x000fc400000000ff */
[----:B------:R-:W-:Y:S02]  /*8ac0*/  F2FP.PACK_AB R102, R103, R102 ;  /* 0x000000666766723e */ /* 0x000fe400000000ff */
[----:B------:R-:W-:Y:S02]  /*8ad0*/  F2FP.PACK_AB R23, R23, R160 ;  /* 0x000000a01717723e */ /* 0x000fe400000000ff */
[----:B------:R-:W-:Y:S02]  /*8ae0*/  F2FP.PACK_AB R22, R22, R162 ;  /* 0x000000a21616723e */ /* 0x000fe400000000ff */
[----:B------:R-:W-:Y:S01]  /*8af0*/  F2FP.PACK_AB R21, R21, R108 ;  /* 0x0000006c1515723e */ /* 0x000fe200000000ff */
[----:B------:R-:W-:Y:S01]  /*8b00*/  STS [R0+0x80], R45 ;  /* 0x0000802d00007388 */ /* 0x000fe20000000800 */
[----:B------:R-:W-:Y:S02]  /*8b10*/  F2FP.PACK_AB R20, R20, R110 ;  /* 0x0000006e1414723e */ /* 0x000fe400000000ff */
[----:B------:R-:W-:Y:S01]  /*8b20*/  F2FP.PACK_AB R17, R17, R120 ;  /* 0x000000781111723e */ /* 0x000fe200000000ff */
[----:B------:R-:W-:Y:S01]  /*8b30*/  STS [R0+0x280], R44 ;  /* 0x0002802c00007388 */ /* 0x000fe20000000800 */
[----:B------:R-:W-:-:S02]  /*8b40*/  F2FP.PACK_AB R16, R16, R122 ;  /* 0x0000007a1010723e */ /* 0x000fc400000000ff */
[----:B------:R-:W-:Y:S01]  /*8b50*/  F2FP.PACK_AB R19, R19, R112 ;  /* 0x000000701313723e */ /* 0x000fe200000000ff */
[----:B------:R-:W-:Y:S01]  /*8b60*/  STS [R2], R43 ;  /* 0x0000002b02007388 */ /* 0x000fe20000000800 */
        /* <DEDUP_REMOVED lines=15> */
[----:B------:R-:W-:-:S02]  /*8c60*/  F2FP.PACK_AB R10, R131, R130 ;  /* 0x00000082830a723e */ /* 0x000fc400000000ff */
[----:B------:R-:W-:Y:S01]  /*8c70*/  ISETP.NE.U32.AND P1, PT, RZ, c[0x0][0x500], PT ;  /* 0x00014000ff007a0c */ /* 0x000fe20003f25070 */
[----:B------:R-:W-:Y:S01]  /*8c80*/  STS [R3+0x80], R41 ;  /* 0x0000802903007388 */ /* 0x000fe20000000800 */
[----:B------:R-:W-:Y:S02]  /*8c90*/  ISETP.NE.U32.AND P0, PT, RZ, c[0x0][0x508], PT ;  /* 0x00014200ff007a0c */ /* 0x000fe40003f05070 */
[----:B------:R-:W-:Y:S01]  /*8ca0*/  ISETP.NE.AND.EX P1, PT, RZ, c[0x0][0x504], PT, P1 ;  /* 0x00014100ff007a0c */ /* 0x000fe20003f25310 */
[----:B------:R-:W-:Y:S01]  /*8cb0*/  STS [R3+0x280], R40 ;  /* 0x0002802803007388 */ /* 0x000fe20000000800 */
[----:B------:R-:W-:-:S03]  /*8cc0*/  ISETP.NE.AND.EX P0, PT, RZ, c[0x0][0x50c], PT, P0 ;  /* 0x00014300ff007a0c */ /* 0x000fc60003f05300 */
[----:B------:R-:W-:Y:S04]  /*8cd0*/  STS [R4], R38 ;  /* 0x0000002604007388 */ /* 0x000fe80000000800 */
        /* <DEDUP_REMOVED lines=33> */
[----:B------:R2:W-:Y:S04]  /*8ef0*/  STS [R3+0x5080], R7 ;  /* 0x0050800703007388 */ /* 0x0005e80000000800 */
[----:B------:R3:W-:Y:S01]  /*8f00*/  STS [R3+0x5280], R12 ;  /* 0x0052800c03007388 */ /* 0x0007e20000000800 */
[----:B-1----:R-:W-:-:S03]  /*8f10*/  IMAD.MOV.U32 R2, RZ, RZ, 0x4 ;  /* 0x00000004ff027424 */ /* 0x002fc600078e00ff */
[----:B------:R1:W-:Y:S04]  /*8f20*/  STS [R4+0x5000], R11 ;  /* 0x0050000b04007388 */ /* 0x0003e80000000800 */
[----:B------:R1:W-:Y:S01]  /*8f30*/  STS [R4+0x5200], R10 ;  /* 0x0052000a04007388 */ /* 0x0003e20000000800 */
[----:B--2---:R-:W-:-:S03]  /*8f40*/  IMAD.WIDE R6, R57, R2, c[0x0][0x500] ;  /* 0x0001400039067625 */ /* 0x004fc600078e0202 */
[----:B------:R-:W-:Y:S06]  /*8f50*/  BAR.SYNC.DEFER_BLOCKING 0x1, 0x80 ;  /* 0x0042000000007b1d */ /* 0x000fec0000010000 */
[----:B------:R-:W2:Y:S01]  /*8f60*/  @P1 LDG.E R0, [R6.64] ;  /* 0x0000000406001981 */ /* 0x000ea2000c1e1900 */
[----:B------:R-:W-:Y:S02]  /*8f70*/  IMAD.MOV.U32 R24, RZ, RZ, c[0x0][0x388] ;  /* 0x0000e200ff187624 */ /* 0x000fe400078e00ff */
[----:B---3--:R-:W-:-:S05]  /*8f80*/  @P0 IMAD.WIDE R2, R57, R2, c[0x0][0x508] ;  /* 0x0001420039020625 */ /* 0x008fca00078e0202 */
[----:B------:R3:W5:Y:S02]  /*8f90*/  @P0 LDG.E R24, [R2.64] ;  /* 0x0000000402180981 */ /* 0x000764000c1e1900 */
[----:B---3--:R-:W-:Y:S02]  /*8fa0*/  CS2R R2, SRZ ;  /* 0x0000000000027805 */ /* 0x008fe4000001ff00 */
[--C-:B--2---:R-:W-:Y:S01]  /*8fb0*/  @P1 SHF.R.S32.HI R3, RZ, 0x1f, R0.reuse ;  /* 0x0000001fff031819 */ /* 0x104fe20000011400 */
[----:B------:R-:W-:Y:S01]  /*8fc0*/  @P1 IMAD.MOV.U32 R2, RZ, RZ, R0 ;  /* 0x000000ffff021224 */ /* 0x000fe200078e0000 */
[----:B------:R-:W-:Y:S05]  /*8fd0*/  @P0 BRA `(.L_x_31) ;  /* 0x0000004000000947 */ /* 0x000fea0003800000 */
[----:B-1----:R-:W-:Y:S05]  /*8fe0*/  @!P1 BRA `(.L_x_31) ;  /* 0x0000003000009947 */ /* 0x002fea0003800000 */
[----:B------:R-:W2:Y:S04]  /*8ff0*/  LDG.E R4, [R6.64] ;  /* 0x0000000406047981 */ /* 0x000ea8000c1e1900 */
[----:B------:R-:W2:Y:S02]  /*9000*/  LDG.E R0, [R6.64+0x4] ;  /* 0x0000040406007981 */ /* 0x000ea4000c1e1900 */
[----:B--2--5:R-:W-:-:S02]  /*9010*/  IADD3 R24, -R4, R0, RZ ;  /* 0x0000000004187210 */ /* 0x024fc40007ffe1ff */
.L_x_31:
[----:B-1----:R-:W-:Y:S01]  /*9020*/  LOP3.LUT R6, R48, 0xffffffe0, RZ, 0xc0, !PT ;  /* 0xffffffe030067812 */ /* 0x002fe200078ec0ff */
[----:B------:R-:W1:Y:S01]  /*9030*/  S2R R21, SR_CTAID.X ;  /* 0x0000000000157919 */ /* 0x000e620000002500 */
[----:B------:R-:W-:Y:S01]  /*9040*/  SHF.R.S32.HI R4, RZ, 0x1f, R49 ;  /* 0x0000001fff047819 */ /* 0x000fe20000011431 */
[----:B------:R-:W-:Y:S01]  /*9050*/  IMAD.MOV.U32 R13, RZ, RZ, c[0x0][0x4e8] ;  /* 0x00013a00ff0d7624 */ /* 0x000fe200078e00ff */
[----:B------:R-:W-:Y:S01]  /*9060*/  LEA.HI R0, R29, R29, RZ, 0x1 ;  /* 0x0000001d1d007211 */ /* 0x000fe200078f08ff */
[----:B------:R-:W-:Y:S01]  /*9070*/  IMAD.IADD R6, R55, 0x1, -R6 ;  /* 0x0000000137067824 */ /* 0x000fe200078e0a06 */
[----:B------:R-:W2:Y:S01]  /*9080*/  S2R R17, SR_CTAID.Y ;  /* 0x0000000000117919 */ /* 0x000ea20000002600 */
[----:B------:R-:W-:Y:S01]  /*9090*/  LEA.HI R4, R4, R49, RZ, 0x2 ;  /* 0x0000003104047211 */ /* 0x000fe200078f10ff */
[----:B------:R-:W-:Y:S01]  /*90a0*/  IMAD R11, R3, c[0x0][0x3a0], RZ ;  /* 0x0000e800030b7a24 */ /* 0x000fe200078e02ff */
[C---:B------:R-:W-:Y:S01]  /*90b0*/  LOP3.LUT R7, R0.reuse, 0x1ffffffe, RZ, 0xc0, !PT ;  /* 0x1ffffffe00077812 */ /* 0x040fe200078ec0ff */
[----:B------:R-:W-:Y:S01]  /*90c0*/  IMAD.SHL.U32 R5, R0, 0x20, RZ ;  /* 0x0000002000057824 */ /* 0x000fe200078e00ff */
[----:B------:R-:W-:Y:S01]  /*90d0*/  SHF.R.S32.HI R10, RZ, 0x1f, R6 ;  /* 0x0000001fff0a7819 */ /* 0x000fe20000011406 */
[----:B------:R-:W-:Y:S01]  /*90e0*/  IMAD.WIDE.U32 R8, R2, c[0x0][0x3a0], RZ ;  /* 0x0000e80002087a25 */ /* 0x000fe200078e00ff */
[----:B------:R-:W-:Y:S01]  /*90f0*/  LOP3.LUT R4, R4, 0xffffffc, RZ, 0xc0, !PT ;  /* 0x0ffffffc04047812 */ /* 0x000fe200078ec0ff */
[----:B------:R-:W-:Y:S01]  /*9100*/  BSSY B0, `(.L_x_32) ;  /* 0x000008a000007945 */ /* 0x000fe20003800000 */
[----:B------:R-:W-:Y:S01]  /*9110*/  LEA.HI R0, R10, R6, RZ, 0x2 ;  /* 0x000000060a007211 */ /* 0x000fe200078f10ff */
[----:B-----5:R-:W-:Y:S01]  /*9120*/  IMAD R24, R24, c[0x0][0x4e8], RZ ;  /* 0x00013a0018187a24 */ /* 0x020fe200078e02ff */
[----:B------:R-:W-:-:S02]  /*9130*/  IADD3 R10, R29, -R7, RZ ;  /* 0x800000071d0a7210 */ /* 0x000fc40007ffe0ff */
[----:B------:R-:W-:Y:S01]  /*9140*/  LOP3.LUT R7, R5, 0xffffffc0, RZ, 0xc0, !PT ;  /* 0xffffffc005077812 */ /* 0x000fe200078ec0ff */
[----:B------:R-:W-:Y:S01]  /*9150*/  IMAD.IADD R5, R49, 0x1, -R4 ;  /* 0x0000000131057824 */ /* 0x000fe200078e0a04 */
[----:B------:R-:W-:Y:S01]  /*9160*/  SHF.R.S32.HI R0, RZ, 0x2, R0 ;  /* 0x00000002ff007819 */ /* 0x000fe20000011400 */
[----:B------:R-:W-:Y:S01]  /*9170*/  IMAD R4, R2, c[0x0][0x3a4], R11 ;  /* 0x0000e90002047a24 */ /* 0x000fe200078e020b */
[----:B------:R-:W-:Y:S01]  /*9180*/  LEA.HI R12, R52, R52, RZ, 0x1 ;  /* 0x00000034340c7211 */ /* 0x000fe200078f08ff */
[----:B------:R-:W-:Y:S01]  /*9190*/  IMAD R7, R10, 0x8, R7 ;  /* 0x000000080a077824 */ /* 0x000fe200078e0207 */
[----:B------:R-:W-:Y:S02]  /*91a0*/  ISETP.NE.AND P2, PT, R13, 0x1, PT ;  /* 0x000000010d00780c */ /* 0x000fe40003f45270 */
[----:B------:R-:W-:Y:S01]  /*91b0*/  LEA R16, R5, R0, 0x4 ;  /* 0x0000000005107211 */ /* 0x000fe200078e20ff */
[----:B------:R-:W-:Y:S01]  /*91c0*/  IMAD.IADD R5, R9, 0x1, R4 ;  /* 0x0000000109057824 */ /* 0x000fe200078e0204 */
[----:B------:R-:W-:Y:S01]  /*91d0*/  LOP3.LUT R0, R12, 0x3fffffe, RZ, 0xc0, !PT ;  /* 0x03fffffe0c007812 */ /* 0x000fe200078ec0ff */
[----:B--2---:R-:W-:Y:S01]  /*91e0*/  IMAD.WIDE.U32 R12, R17, c[0x0][0x490], R2 ;  /* 0x00012400110c7a25 */ /* 0x004fe200078e0002 */
[----:B------:R-:W-:-:S02]  /*91f0*/  LOP3.LUT P0, RZ, R6, 0x3, RZ, 0xc0, !PT ;  /* 0x0000000306ff7812 */ /* 0x000fc4000780c0ff */
[----:B------:R-:W-:Y:S01]  /*9200*/  IADD3 R6, R16, R7, RZ ;  /* 0x0000000710067210 */ /* 0x000fe20007ffe0ff */
[----:B------:R-:W-:Y:S01]  /*9210*/  IMAD.IADD R0, R52, 0x1, -R0 ;  /* 0x0000000134007824 */ /* 0x000fe200078e0a00 */
[----:B------:R-:W-:Y:S01]  /*9220*/  SHF.R.S32.HI R7, RZ, 0x1f, R17 ;  /* 0x0000001fff077819 */ /* 0x000fe20000011411 */
[----:B------:R-:W-:Y:S01]  /*9230*/  IMAD.MOV.U32 R4, RZ, RZ, R8 ;  /* 0x000000ffff047224 */ /* 0x000fe200078e0008 */
[----:B-1----:R-:W-:Y:S01]  /*9240*/  LEA R6, R21, R6, 0x7 ;  /* 0x0000000615067211 */ /* 0x002fe200078e38ff */
[----:B------:R-:W-:Y:S01]  /*9250*/  IMAD R20, R49, 0x8, R0 ;  /* 0x0000000831147824 */ /* 0x000fe200078e0200 */
[----:B------:R-:W-:Y:S01]  /*9260*/  SEL R10, R57, RZ, !P1 ;  /* 0x000000ff390a7207 */ /* 0x000fe20004800000 */
[----:B------:R-:W-:Y:S01]  /*9270*/  IMAD R2, R7, c[0x0][0x490], RZ ;  /* 0x0001240007027a24 */ /* 0x000fe200078e02ff */
[----:B------:R-:W-:Y:S01]  /*9280*/  LEA.HI R15, R56, R55, RZ, 0x3 ;  /* 0x00000037380f7211 */ /* 0x000fe200078f18ff */
[----:B------:R-:W-:-:S04]  /*9290*/  @P2 IMAD.HI.U32 R0, R6, c[0x0][0x4ec], RZ ;  /* 0x00013b0006002a27 */ /* 0x000fc800078e00ff */
[----:B------:R-:W-:Y:S01]  /*92a0*/  IMAD.MOV.U32 R8, RZ, RZ, R6 ;  /* 0x000000ffff087224 */ /* 0x000fe200078e0006 */
[----:B------:R-:W-:Y:S01]  /*92b0*/  @P2 SHF.R.U32.HI R8, RZ, c[0x0][0x4f0], R0 ;  /* 0x00013c00ff082a19 */ /* 0x000fe20000011600 */
[----:B------:R-:W-:Y:S01]  /*92c0*/  IMAD R2, R17, c[0x0][0x494], R2 ;  /* 0x0001250011027a24 */ /* 0x000fe200078e0202 */
[----:B------:R-:W-:Y:S01]  /*92d0*/  SHF.R.S32.HI R0, RZ, 0x1f, R57 ;  /* 0x0000001fff007819 */ /* 0x000fe20000011439 */
[----:B------:R-:W-:Y:S02]  /*92e0*/  IMAD R14, R7, c[0x0][0x3e8], RZ ;  /* 0x0000fa00070e7a24 */ /* 0x000fe400078e02ff */
[----:B------:R-:W-:Y:S01]  /*92f0*/  IMAD R9, R29, 0x20, R52 ;  /* 0x000000201d097824 */ /* 0x000fe200078e0234 */
[----:B------:R-:W-:Y:S01]  /*9300*/  IADD3 R3, R13, R2, RZ ;  /* 0x000000020d037210 */ /* 0x000fe20007ffe0ff */
[----:B------:R-:W-:Y:S01]  /*9310*/  IMAD.MOV R7, RZ, RZ, -R8 ;  /* 0x000000ffff077224 */ /* 0x000fe200078e0a08 */
[----:B------:R-:W-:Y:S01]  /*9320*/  SEL R0, R0, RZ, !P1 ;  /* 0x000000ff00007207 */ /* 0x000fe20004800000 */
[C---:B------:R-:W-:Y:S01]  /*9330*/  IMAD R14, R17.reuse, c[0x0][0x3ec], R14 ;  /* 0x0000fb00110e7a24 */ /* 0x040fe200078e020e */
[----:B------:R-:W-:Y:S01]  /*9340*/  MOV R2, R12 ;  /* 0x0000000c00027202 */ /* 0x000fe20000000f00 */
[----:B------:R-:W-:-:S04]  /*9350*/  IMAD.WIDE.U32 R4, R17, c[0x0][0x3e8], R4 ;  /* 0x0000fa0011047a25 */ /* 0x000fc800078e0004 */
[----:B------:R-:W-:Y:S02]  /*9360*/  IMAD R13, R21, 0x80, R9 ;  /* 0x00000080150d7824 */ /* 0x000fe400078e0209 */
[----:B------:R-:W-:Y:S02]  /*9370*/  IMAD R11, R7, c[0x0][0x4e8], R6 ;  /* 0x00013a00070b7a24 */ /* 0x000fe400078e0206 */
[----:B------:R-:W-:Y:S02]  /*9380*/  IMAD R9, R0, c[0x0][0x498], RZ ;  /* 0x0001260000097a24 */ /* 0x000fe400078e02ff */
[----:B------:R-:W-:-:S04]  /*9390*/  IMAD.WIDE.U32 R6, R10, c[0x0][0x498], R2 ;  /* 0x000126000a067a25 */ /* 0x000fc800078e0002 */
[----:B------:R-:W-:Y:S01]  /*93a0*/  IMAD.IADD R3, R5, 0x1, R14 ;  /* 0x0000000105037824 */ /* 0x000fe200078e020e */
[----:B------:R-:W-:Y:S01]  /*93b0*/  SHF.R.S32.HI R5, RZ, 0x1f, R8 ;  /* 0x0000001fff057819 */ /* 0x000fe20000011408 */
[----:B------:R-:W-:Y:S01]  /*93c0*/  IMAD R9, R10, c[0x0][0x49c], R9 ;  /* 0x000127000a097a24 */ /* 0x000fe200078e0209 */
[----:B------:R-:W-:Y:S01]  /*93d0*/  IADD3 R8, P1, R8, R6, RZ ;  /* 0x0000000608087210 */ /* 0x000fe20007f3e0ff */
[----:B------:R-:W-:-:S03]  /*93e0*/  @P2 IMAD.HI.U32 R2, R13, c[0x0][0x4ec], RZ ;  /* 0x00013b000d022a27 */ /* 0x000fc600078e00ff */
[----:B------:R-:W-:Y:S01]  /*93f0*/  IADD3.X R9, R5, R7, R9, P1, !PT ;  /* 0x0000000705097210 */ /* 0x000fe20000ffe409 */
[----:B------:R-:W-:Y:S01]  /*9400*/  IMAD.MOV.U32 R18, RZ, RZ, R13 ;  /* 0x000000ffff127224 */ /* 0x000fe200078e000d */
[----:B------:R-:W-:Y:S01]  /*9410*/  SHF.R.S32.HI R7, RZ, 0x1f, R11 ;  /* 0x0000001fff077819 */ /* 0x000fe2000001140b */
[----:B------:R-:W-:Y:S01]  /*9420*/  IMAD R0, R0, c[0x0][0x3f0], RZ ;  /* 0x0000fc0000007a24 */ /* 0x000fe200078e02ff */
[----:B------:R-:W-:Y:S01]  /*9430*/  @P2 SHF.R.U32.HI R18, RZ, c[0x0][0x4f0], R2 ;  /* 0x00013c00ff122a19 */ /* 0x000fe20000011602 */
[----:B------:R-:W-:Y:S01]  /*9440*/  IMAD.SHL.U32 R12, R15, 0x8, RZ ;  /* 0x000000080f0c7824 */ /* 0x000fe200078e00ff */
[----:B------:R-:W-:Y:S01]  /*9450*/  MOV R2, R4 ;  /* 0x0000000400027202 */ /* 0x000fe20000000f00 */
[----:B------:R-:W-:Y:S02]  /*9460*/  IMAD R7, R7, c[0x0][0x488], RZ ;  /* 0x0001220007077a24 */ /* 0x000fe400078e02ff */
[----:B------:R-:W-:Y:S01]  /*9470*/  IMAD R14, R10, c[0x0][0x3f4], R0 ;  /* 0x0000fd000a0e7a24 */ /* 0x000fe200078e0200 */
[----:B------:R-:W-:Y:S01]  /*9480*/  LOP3.LUT R0, R12, 0xc0, RZ, 0xc0, !PT ;  /* 0x000000c00c007812 */ /* 0x000fe200078ec0ff */
[----:B------:R-:W-:-:S02]  /*9490*/  IMAD.SHL.U32 R6, R29, 0x8, RZ ;  /* 0x000000081d067824 */ /* 0x000fc400078e00ff */
[----:B------:R-:W-:Y:S01]  /*94a0*/  IMAD.WIDE.U32 R4, R10, c[0x0][0x3f0], R2 ;  /* 0x0000fc000a047a25 */ /* 0x000fe200078e0002 */
[----:B------:R-:W-:-:S03]  /*94b0*/  SHF.R.U32.HI R10, RZ, 0x3, R0 ;  /* 0x00000003ff0a7819 */ /* 0x000fc60000011600 */
[C---:B------:R-:W-:Y:S01]  /*94c0*/  IMAD.WIDE.U32 R2, R11.reuse, c[0x0][0x488], R8 ;  /* 0x000122000b027a25 */ /* 0x040fe200078e0008 */
[----:B------:R-:W-:Y:S02]  /*94d0*/  LOP3.LUT R9, R0, 0x18, R6, 0xf8, !PT ;  /* 0x0000001800097812 */ /* 0x000fe400078ef806 */
[----:B------:R-:W-:Y:S01]  /*94e0*/  IADD3 R0, -R18, RZ, RZ ;  /* 0x000000ff12007210 */ /* 0x000fe20007ffe1ff */
[----:B------:R-:W-:Y:S01]  /*94f0*/  IMAD R8, R11, c[0x0][0x48c], R7 ;  /* 0x000123000b087a24 */ /* 0x000fe200078e0207 */
[----:B------:R-:W-:Y:S01]  /*9500*/  LEA R7, P1, R2, c[0x0][0x450], 0x2 ;  /* 0x0001140002077a11 */ /* 0x000fe200078210ff */
[----:B------:R-:W-:Y:S01]  /*9510*/  IMAD.IADD R5, R5, 0x1, R14 ;  /* 0x0000000105057824 */ /* 0x000fe200078e020e */
[----:B------:R-:W-:Y:S01]  /*9520*/  LOP3.LUT R19, R9, R10, RZ, 0x3c, !PT ;  /* 0x0000000a09137212 */ /* 0x000fe200078e3cff */
[----:B------:R-:W-:Y:S01]  /*9530*/  IMAD.IADD R3, R3, 0x1, R8 ;  /* 0x0000000103037824 */ /* 0x000fe200078e0208 */
[----:B------:R-:W-:Y:S01]  /*9540*/  SHF.R.S32.HI R8, RZ, 0x1f, R18 ;  /* 0x0000001fff087819 */ /* 0x000fe20000011412 */
[----:B------:R-:W-:Y:S01]  /*9550*/  IMAD R9, R0, c[0x0][0x4e8], R13 ;  /* 0x00013a0000097a24 */ /* 0x000fe200078e020d */
[----:B------:R-:W-:Y:S02]  /*9560*/  SHFL.IDX PT, R14, R7, RZ, 0x1c1f ;  /* 0x001c1fff070e7589 */ /* 0x000fe400000e0000 */
[----:B------:R-:W-:Y:S01]  /*9570*/  LEA.HI.X R0, R2, c[0x0][0x454], R3, 0x2, P1 ;  /* 0x0001150002007a11 */ /* 0x000fe200008f1403 */
[----:B------:R-:W-:Y:S01]  /*9580*/  IMAD R2, R8, c[0x0][0x3e0], RZ ;  /* 0x0000f80008027a24 */ /* 0x000fe200078e02ff */
[----:B------:R-:W-:Y:S01]  /*9590*/  SHFL.IDX PT, R12, R7, 0x1, 0x1c1f ;  /* 0x003c1f00070c7f89 */ /* 0x000fe200000e0000 */
[----:B------:R-:W-:-:S03]  /*95a0*/  LEA R8, R21, R16, 0x7 ;  /* 0x0000001015087211 */ /* 0x000fc600078e38ff */
[----:B------:R-:W1:Y:S01]  /*95b0*/  SHFL.IDX PT, R15, R0, RZ, 0x1c1f ;  /* 0x001c1fff000f7589 */ /* 0x000e6200000e0000 */
[----:B------:R-:W-:-:S03]  /*95c0*/  ISETP.GE.OR P3, PT, R8, R24, P0 ;  /* 0x000000180800720c */ /* 0x000fc60000766670 */
[----:B------:R-:W2:Y:S04]  /*95d0*/  SHFL.IDX PT, R13, R0, 0x1, 0x1c1f ;  /* 0x003c1f00000d7f89 */ /* 0x000ea800000e0000 */
[----:B------:R-:W-:Y:S04]  /*95e0*/  SHFL.IDX PT, R16, R7, 0x2, 0x1c1f ;  /* 0x005c1f0007107f89 */ /* 0x000fe800000e0000 */
[----:B------:R-:W3:Y:S04]  /*95f0*/  SHFL.IDX PT, R17, R0, 0x2, 0x1c1f ;  /* 0x005c1f0000117f89 */ /* 0x000ee800000e0000 */
[----:B------:R4:W-:Y:S04]  /*9600*/  SHFL.IDX PT, R10, R7, 0x3, 0x1c1f ;  /* 0x007c1f00070a7f89 */ /* 0x0009e800000e0000 */
[----:B------:R2:W2:Y:S04]  /*9610*/  SHFL.IDX PT, R11, R0, 0x3, 0x1c1f ;  /* 0x007c1f00000b7f89 */ /* 0x0004a800000e0000 */
[----:B-1----:R-:W-:Y:S01]  /*9620*/  @!P3 ST.E [R14.64], R50 ;  /* 0x000000320e00b985 */ /* 0x002fe2000c101904 */
[----:B----4-:R-:W-:-:S02]  /*9630*/  IMAD R7, R18, c[0x0][0x3e4], R2 ;  /* 0x0000f90012077a24 */ /* 0x010fc400078e0202 */
[----:B------:R-:W-:Y:S01]  /*9640*/  IMAD.WIDE.U32 R2, R18, c[0x0][0x3e0], R4 ;  /* 0x0000f80012027a25 */ /* 0x000fe200078e0004 */
[C---:B------:R-:W-:Y:S02]  /*9650*/  IADD3 R5, R8.reuse, 0x40, RZ ;  /* 0x0000004008057810 */ /* 0x040fe40007ffe0ff */
[C---:B--2---:R-:W-:Y:S01]  /*9660*/  IADD3 R0, R8.reuse, 0x8, RZ ;  /* 0x0000000808007810 */ /* 0x044fe20007ffe0ff */
[----:B------:R-:W-:Y:S01]  /*9670*/  IMAD.IADD R3, R3, 0x1, R7 ;  /* 0x0000000103037824 */ /* 0x000fe200078e0207 */
[----:B------:R-:W-:Y:S02]  /*9680*/  IADD3 R8, R8, 0x48, RZ ;  /* 0x0000004808087810 */ /* 0x000fe40007ffe0ff */
[-C--:B------:R-:W-:Y:S01]  /*9690*/  ISETP.GE.OR P2, PT, R0, R24.reuse, P0 ;  /* 0x000000180000720c */ /* 0x080fe20000746670 */
[----:B------:R-:W-:Y:S01]  /*96a0*/  IMAD.WIDE.U32 R2, R9, c[0x0][0x3d8], R2 ;  /* 0x0000f60009027a25 */ /* 0x000fe200078e0002 */
[----:B------:R-:W-:Y:S02]  /*96b0*/  SHF.R.S32.HI R4, RZ, 0x1f, R9 ;  /* 0x0000001fff047819 */ /* 0x000fe40000011409 */
[-C--:B------:R-:W-:Y:S01]  /*96c0*/  ISETP.GE.OR P1, PT, R5, R24.reuse, P0 ;  /* 0x000000180500720c */ /* 0x080fe20000726670 */
[----:B------:R-:W-:Y:S01]  /*96d0*/  IMAD.U32 R5, R20, 0x20, R19 ;  /* 0x0000002014057824 */ /* 0x000fe200078e0013 */
[----:B------:R-:W-:Y:S01]  /*96e0*/  ISETP.GE.OR P0, PT, R8, R24, P0 ;  /* 0x000000180800720c */ /* 0x000fe20000706670 */
[----:B------:R-:W-:-:S04]  /*96f0*/  IMAD R0, R4, c[0x0][0x3d8], RZ ;  /* 0x0000f60004007a24 */ /* 0x000fc800078e02ff */
[----:B------:R-:W-:Y:S01]  /*9700*/  IMAD R4, R9, c[0x0][0x3dc], R0 ;  /* 0x0000f70009047a24 */ /* 0x000fe200078e0200 */
[----:B------:R-:W-:Y:S01]  /*9710*/  SHF.L.U32 R0, R5, 0x1, RZ ;  /* 0x0000000105007819 */ /* 0x000fe200000006ff */
[----:B------:R-:W-:Y:S02]  /*9720*/  @!P2 ST.E [R12.64], R51 ;  /* 0x000000330c00a985 */ /* 0x000fe4000c101904 */
[----:B------:R-:W-:Y:S02]  /*9730*/  IMAD.IADD R3, R3, 0x1, R4 ;  /* 0x0000000103037824 */ /* 0x000fe400078e0204 */
[----:B---3--:R-:W-:Y:S04]  /*9740*/  @!P1 ST.E [R16.64], R53 ;  /* 0x0000003510009985 */ /* 0x008fe8000c101904 */
[----:B------:R1:W-:Y:S01]  /*9750*/  @!P0 ST.E [R10.64], R54 ;  /* 0x000000360a008985 */ /* 0x0003e2000c101904 */
[----:B------:R-:W-:-:S03]  /*9760*/  LEA R25, P0, R2, c[0x0][0x380], 0x1 ;  /* 0x0000e00002197a11 */ /* 0x000fc600078008ff */
[----:B------:R2:W3:Y:S04]  /*9770*/  LDS.128 R36, [R0+0x880] ;  /* 0x0008800000247984 */ /* 0x0004e80000000c00 */
[----:B------:R2:W4:Y:S04]  /*9780*/  LDS.128 R48, [R0+0x1080] ;  /* 0x0010800000307984 */ /* 0x0005280000000c00 */
[----:B------:R2:W2:Y:S04]  /*9790*/  LDS.128 R60, [R0+0x1880] ;  /* 0x00188000003c7984 */ /* 0x0004a80000000c00 */
[----:B------:R2:W2:Y:S04]  /*97a0*/  LDS.128 R32, [R0+0x2880] ;  /* 0x0028800000207984 */ /* 0x0004a80000000c00 */
[----:B------:R2:W2:Y:S04]  /*97b0*/  LDS.128 R44, [R0+0x3080] ;  /* 0x00308000002c7984 */ /* 0x0004a80000000c00 */
[----:B------:R2:W2:Y:S01]  /*97c0*/  LDS.128 R56, [R0+0x3880] ;  /* 0x0038800000387984 */ /* 0x0004a20000000c00 */
[----:B-1----:R-:W-:-:S03]  /*97d0*/  LEA R11, R21, R52, 0x7 ;  /* 0x00000034150b7211 */ /* 0x002fc600078e38ff */
[----:B------:R1:W1:Y:S01]  /*97e0*/  LDS.128 R28, [R0+0x4880] ;  /* 0x00488000001c7984 */ /* 0x0002620000000c00 */
[----:B------:R-:W-:Y:S02]  /*97f0*/  LEA.HI.X R10, R2, c[0x0][0x384], R3, 0x1, P0 ;  /* 0x0000e100020a7a11 */ /* 0x000fe400000f0c03 */
[----:B------:R-:W-:Y:S01]  /*9800*/  ISETP.GE.AND P0, PT, R11, R24, PT ;  /* 0x000000180b00720c */ /* 0x000fe20003f06270 */
[----:B------:R1:W1:Y:S04]  /*9810*/  LDS.128 R40, [R0+0x5080] ;  /* 0x0050800000287984 */ /* 0x0002680000000c00 */
[----:B------:R1:W1:Y:S04]  /*9820*/  LDS.128 R64, [R0+0x5880] ;  /* 0x0058800000407984 */ /* 0x0002680000000c00 */
[----:B------:R1:W1:Y:S04]  /*9830*/  SHFL.IDX PT, R2, R25, RZ, 0x1c1f ;  /* 0x001c1fff19027589 */ /* 0x00026800000e0000 */
[----:B------:R1:W1:Y:S01]  /*9840*/  SHFL.IDX PT, R3, R10, RZ, 0x1c1f ;  /* 0x001c1fff0a037589 */ /* 0x00026200000e0000 */
[----:B------:R-:W-:Y:S05]  /*9850*/  @P0 BRA `(.L_x_33) ;  /* 0x0000014000000947 */ /* 0x000fea0003800000 */
[----:B---3--:R-:W3:Y:S01]  /*9860*/  LDS.128 R20, [R0+0x80] ;  /* 0x0000800000147984 */ /* 0x008ee20000000c00 */
[----:B------:R-:W-:-:S02]  /*9870*/  IADD3 R5, R6, 0x20, RZ ;  /* 0x0000002006057810 */ /* 0x000fc40007ffe0ff */
[C---:B------:R-:W-:Y:S01]  /*9880*/  IADD3 R7, R6.reuse, 0x40, RZ ;  /* 0x0000004006077810 */ /* 0x040fe20007ffe0ff */
[----:B------:R-:W5:Y:S01]  /*9890*/  LDS.128 R16, [R0+0x2080] ;  /* 0x0020800000107984 */ /* 0x000f620000000c00 */
[----:B------:R-:W-:Y:S02]  /*98a0*/  ISETP.GE.AND P1, PT, R5, c[0x0][0x3c8], PT ;  /* 0x0000f20005007a0c */ /* 0x000fe40003f26270 */
[----:B------:R-:W-:Y:S01]  /*98b0*/  ISETP.GE.AND P0, PT, R7, c[0x0][0x3c8], PT ;  /* 0x0000f20007007a0c */ /* 0x000fe20003f06270 */
[----:B------:R4:W2:Y:S01]  /*98c0*/  LDS.128 R12, [R0+0x4080] ;  /* 0x00408000000c7984 */ /* 0x0008a20000000c00 */
[----:B------:R-:W-:-:S09]  /*98d0*/  ISETP.GE.AND P2, PT, R6, c[0x0][0x3c8], PT ;  /* 0x0000f20006007a0c */ /* 0x000fd20003f46270 */
[----:B------:R-:W-:-:S04]  /*98e0*/  @!P1 SHF.R.S32.HI R4, RZ, 0x1f, R5 ;  /* 0x0000001fff049819 */ /* 0x000fc80000011405 */
[----:B------:R-:W-:Y:S01]  /*98f0*/  @!P1 LEA.HI R4, R4, R5, RZ, 0x3 ;  /* 0x0000000504049211 */ /* 0x000fe200078f18ff */
[----:B-1----:R-:W-:-:S03]  /*9900*/  @!P2 IMAD.WIDE R8, R6, 0x2, R2 ;  /* 0x000000020608a825 */ /* 0x002fc600078e0202 */
[----:B------:R-:W-:Y:S02]  /*9910*/  @!P1 LOP3.LUT R4, R4, 0xfffffff8, RZ, 0xc0, !PT ;  /* 0xfffffff804049812 */ /* 0x000fe400078ec0ff */
[----:B--2-4-:R-:W-:-:S03]  /*9920*/  @!P0 SHF.R.S32.HI R0, RZ, 0x1f, R7 ;  /* 0x0000001fff008819 */ /* 0x014fc60000011407 */
[----:B------:R-:W-:Y:S01]  /*9930*/  @!P1 IMAD.WIDE R4, R4, 0x2, R2 ;  /* 0x0000000204049825 */ /* 0x000fe200078e0202 */
[----:B------:R-:W-:-:S04]  /*9940*/  @!P0 LEA.HI R0, R0, R7, RZ, 0x3 ;  /* 0x0000000700008211 */ /* 0x000fc800078f18ff */
[----:B------:R-:W-:Y:S01]  /*9950*/  @!P0 LOP3.LUT R0, R0, 0xfffffff8, RZ, 0xc0, !PT ;  /* 0xfffffff800008812 */ /* 0x000fe200078ec0ff */
[----:B---3--:R1:W-:Y:S04]  /*9960*/  @!P2 ST.E.128 [R8.64], R20 ;  /* 0x000000140800a985 */ /* 0x0083e8000c101d04 */
[----:B------:R-:W-:Y:S01]  /*9970*/  @!P0 IMAD.WIDE R2, R0, 0x2, R2 ;  /* 0x0000000200028825 */ /* 0x000fe200078e0202 */
[----:B-----5:R1:W-:Y:S04]  /*9980*/  @!P1 ST.E.128 [R4.64], R16 ;  /* 0x0000001004009985 */ /* 0x0203e8000c101d04 */
[----:B------:R1:W-:Y:S02]  /*9990*/  @!P0 ST.E.128 [R2.64], R12 ;  /* 0x0000000c02008985 */ /* 0x0003e4000c101d04 */
.L_x_33:
[----:B---3--:R-:W-:Y:S05]  /*99a0*/  BSYNC B0 ;  /* 0x0000000000007941 */ /* 0x008fea0003800000 */
.L_x_32:
[----:B-12---:R-:W-:Y:S01]  /*99b0*/  IADD3 R0, R11, 0x20, RZ ;  /* 0x000000200b007810 */ /* 0x006fe20007ffe0ff */
[----:B------:R1:W2:Y:S01]  /*99c0*/  SHFL.IDX PT, R3, R10, 0x1, 0x1c1f ;  /* 0x003c1f000a037f89 */ /* 0x0002a200000e0000 */
[----:B------:R-:W-:Y:S02]  /*99d0*/  BSSY B0, `(.L_x_34) ;  /* 0x0000015000007945 */ /* 0x000fe40003800000 */
[----:B------:R-:W-:Y:S01]  /*99e0*/  ISETP.GE.AND P0, PT, R0, R24, PT ;  /* 0x000000180000720c */ /* 0x000fe20003f06270 */
[----:B------:R1:W3:-:S12]  /*99f0*/  SHFL.IDX PT, R2, R25, 0x1, 0x1c1f ;  /* 0x003c1f0019027f89 */ /* 0x0002d800000e0000 */
[----:B------:R-:W-:Y:S05]  /*9a00*/  @P0 BRA `(.L_x_35) ;  /* 0x0000011000000947 */ /* 0x000fea0003800000 */
[C---:B------:R-:W-:Y:S02]  /*9a10*/  IADD3 R5, R6.reuse, 0x20, RZ ;  /* 0x0000002006057810 */ /* 0x040fe40007ffe0ff */
[C---:B------:R-:W-:Y:S02]  /*9a20*/  IADD3 R7, R6.reuse, 0x40, RZ ;  /* 0x0000004006077810 */ /* 0x040fe40007ffe0ff */
        /* <DEDUP_REMOVED lines=15> */
.L_x_35:
[----:B------:R-:W-:Y:S05]  /*9b20*/  BSYNC B0 ;  /* 0x0000000000007941 */ /* 0x000fea0003800000 */
.L_x_34:
[----:B------:R-:W-:Y:S01]  /*9b30*/  IADD3 R0, R11, 0x40, RZ ;  /* 0x000000400b007810 */ /* 0x000fe20007ffe0ff */
[----:B--2---:R2:W1:Y:S01]  /*9b40*/  SHFL.IDX PT, R3, R10, 0x2, 0x1c1f ;  /* 0x005c1f000a037f89 */ /* 0x00446200000e0000 */
[----:B------:R-:W-:Y:S02]  /*9b50*/  BSSY B0, `(.L_x_36) ;  /* 0x0000015000007945 */ /* 0x000fe40003800000 */
[----:B------:R-:W-:Y:S01]  /*9b60*/  ISETP.GE.AND P0, PT, R0, R24, PT ;  /* 0x000000180000720c */ /* 0x000fe20003f06270 */
[----:B---3--:R2:W3:-:S12]  /*9b70*/  SHFL.IDX PT, R2, R25, 0x2, 0x1c1f ;  /* 0x005c1f0019027f89 */ /* 0x0084d800000e0000 */
        /* <DEDUP_REMOVED lines=9> */
[--C-:B-1-3--:R-:W-:Y:S01]  /*9c10*/  @!P2 IMAD.WIDE R8, R6, 0x2, R2.reuse ;  /* 0x000000020608a825 */ /* 0x10afe200078e0202 */
[----:B------:R-:W-:Y:S02]  /*9c20*/  @!P0 LEA.HI R0, R0, R7, RZ, 0x3 ;  /* 0x0000000700008211 */ /* 0x000fe400078f18ff */
[----:B------:R-:W-:Y:S02]  /*9c30*/  @!P1 LOP3.LUT R4, R4, 0xfffffff8, RZ, 0xc0, !PT ;  /* 0xfffffff804049812 */ /* 0x000fe400078ec0ff */
[----:B------:R-:W-:Y:S01]  /*9c40*/  @!P0 LOP3.LUT R0, R0, 0xfffffff8, RZ, 0xc0, !PT ;  /* 0xfffffff800008812 */ /* 0x000fe200078ec0ff */
[----:B----4-:R1:W-:Y:S02]  /*9c50*/  @!P2 ST.E.128 [R8.64], R48 ;  /* 0x000000300800a985 */ /* 0x0103e4000c101d04 */
[----:B------:R-:W-:-:S04]  /*9c60*/  @!P1 IMAD.WIDE R4, R4, 0x2, R2 ;  /* 0x0000000204049825 */ /* 0x000fc800078e0202 */
[----:B------:R-:W-:Y:S01]  /*9c70*/  @!P0 IMAD.WIDE R2, R0, 0x2, R2 ;  /* 0x0000000200028825 */ /* 0x000fe200078e0202 */
[----:B------:R1:W-:Y:S04]  /*9c80*/  @!P1 ST.E.128 [R4.64], R44 ;  /* 0x0000002c04009985 */ /* 0x0003e8000c101d04 */
[----:B------:R1:W-:Y:S02]  /*9c90*/  @!P0 ST.E.128 [R2.64], R40 ;  /* 0x0000002802008985 */ /* 0x0003e4000c101d04 */
.L_x_37:
[----:B------:R-:W-:Y:S05]  /*9ca0*/  BSYNC B0 ;  /* 0x0000000000007941 */ /* 0x000fea0003800000 */
.L_x_36:
[----:B------:R-:W-:Y:S01]  /*9cb0*/  IADD3 R0, R11, 0x60, RZ ;  /* 0x000000600b007810 */ /* 0x000fe20007ffe0ff */
[----:B-1----:R1:W2:Y:S03]  /*9cc0*/  SHFL.IDX PT, R3, R10, 0x3, 0x1c1f ;  /* 0x007c1f000a037f89 */ /* 0x0022a600000e0000 */
[----:B------:R-:W-:Y:S01]  /*9cd0*/  ISETP.GE.AND P0, PT, R0, R24, PT ;  /* 0x000000180000720c */ /* 0x000fe20003f06270 */
[----:B---3--:R1:W3:-:S12]  /*9ce0*/  SHFL.IDX PT, R2, R25, 0x3, 0x1c1f ;  /* 0x007c1f0019027f89 */ /* 0x0082d800000e0000 */
[----:B------:R-:W-:Y:S05]  /*9cf0*/  @P0 EXIT ;  /* 0x000000000000094d */ /* 0x000fea0003800000 */
[C---:B------:R-:W-:Y:S02]  /*9d00*/  IADD3 R4, R6.reuse, 0x20, RZ ;  /* 0x0000002006047810 */ /* 0x040fe40007ffe0ff */
[----:B------:R-:W-:Y:S02]  /*9d10*/  ISETP.GE.AND P1, PT, R6, c[0x0][0x3c8], PT ;  /* 0x0000f20006007a0c */ /* 0x000fe40003f26270 */
[----:B------:R-:W-:-:S11]  /*9d20*/  ISETP.GE.AND P0, PT, R4, c[0x0][0x3c8], PT ;  /* 0x0000f20004007a0c */ /* 0x000fd60003f06270 */
[----:B--23--:R-:W-:Y:S02]  /*9d30*/  @!P1 IMAD.WIDE R8, R6, 0x2, R2 ;  /* 0x0000000206089825 */ /* 0x00cfe400078e0202 */
[----:B------:R-:W-:-:S03]  /*9d40*/  @!P0 SHF.R.S32.HI R0, RZ, 0x1f, R4 ;  /* 0x0000001fff008819 */ /* 0x000fc60000011404 */
[----:B------:R2:W-:Y:S01]  /*9d50*/  @!P1 ST.E.128 [R8.64], R60 ;  /* 0x0000003c08009985 */ /* 0x0005e2000c101d04 */
[----:B------:R-:W-:-:S04]  /*9d60*/  @!P0 LEA.HI R0, R0, R4, RZ, 0x3 ;  /* 0x0000000400008211 */ /* 0x000fc800078f18ff */
[----:B------:R-:W-:-:S05]  /*9d70*/  @!P0 LOP3.LUT R0, R0, 0xfffffff8, RZ, 0xc0, !PT ;  /* 0xfffffff800008812 */ /* 0x000fca00078ec0ff */
[----:B------:R-:W-:Y:S01]  /*9d80*/  @!P0 IMAD.WIDE R4, R0, 0x2, R2 ;  /* 0x0000000200048825 */ /* 0x000fe200078e0202 */
[----:B------:R-:W-:-:S04]  /*9d90*/  IADD3 R0, R6, 0x40, RZ ;  /* 0x0000004006007810 */ /* 0x000fc80007ffe0ff */
[----:B------:R2:W-:Y:S01]  /*9da0*/  @!P0 ST.E.128 [R4.64], R56 ;  /* 0x0000003804008985 */ /* 0x0005e2000c101d04 */
[----:B------:R-:W-:-:S13]  /*9db0*/  ISETP.GE.AND P0, PT, R0, c[0x0][0x3c8], PT ;  /* 0x0000f20000007a0c */ /* 0x000fda0003f06270 */
[----:B------:R-:W-:Y:S05]  /*9dc0*/  @P0 EXIT ;  /* 0x000000000000094d */ /* 0x000fea0003800000 */
[----:B--2---:R-:W-:-:S04]  /*9dd0*/  SHF.R.S32.HI R4, RZ, 0x1f, R0 ;  /* 0x0000001fff047819 */ /* 0x004fc80000011400 */
[----:B------:R-:W-:-:S04]  /*9de0*/  LEA.HI R0, R4, R0, RZ, 0x3 ;  /* 0x0000000004007211 */ /* 0x000fc800078f18ff */
[----:B------:R-:W-:-:S05]  /*9df0*/  LOP3.LUT R0, R0, 0xfffffff8, RZ, 0xc0, !PT ;  /* 0xfffffff800007812 */ /* 0x000fca00078ec0ff */
[----:B------:R-:W-:-:S05]  /*9e00*/  IMAD.WIDE R2, R0, 0x2, R2 ;  /* 0x0000000200027825 */ /* 0x000fca00078e0202 */
[----:B------:R-:W-:Y:S01]  /*9e10*/  ST.E.128 [R2.64], R64 ;  /* 0x0000004002007985 */ /* 0x000fe2000c101d04 */
[----:B------:R-:W-:Y:S05]  /*9e20*/  EXIT ;  /* 0x000000000000794d */ /* 0x000fea0003800000 */
.L_x_30:
[----:B------:R-:W2:Y:S01]  /*9e30*/  LDL R8, [R1+0x30] ;  /* 0x0000300001087983 */ /* 0x000ea20000100800 */
[----:B------:R-:W-:Y:S01]  /*9e40*/  ISETP.NE.U32.AND P0, PT, RZ, c[0x0][0x508], PT ;  /* 0x00014200ff007a0c */ /* 0x000fe20003f05070 */
[----:B------:R-:W-:Y:S01]  /*9e50*/  IMAD.MOV.U32 R2, RZ, RZ, 0x4 ;  /* 0x00000004ff027424 */ /* 0x000fe200078e00ff */
[----:B------:R-:W-:Y:S02]  /*9e60*/  ISETP.NE.U32.AND P1, PT, RZ, c[0x0][0x500], PT ;  /* 0x00014000ff007a0c */ /* 0x000fe40003f25070 */
[----:B------:R-:W-:Y:S02]  /*9e70*/  ISETP.NE.AND.EX P0, PT, RZ, c[0x0][0x50c], PT, P0 ;  /* 0x00014300ff007a0c */ /* 0x000fe40003f05300 */
[----:B------:R-:W-:Y:S01]  /*9e80*/  ISETP.NE.AND.EX P1, PT, RZ, c[0x0][0x504], PT, P1 ;  /* 0x00014100ff007a0c */ /* 0x000fe20003f25310 */
[----:B------:R-:W-:Y:S02]  /*9e90*/  IMAD.MOV.U32 R13, RZ, RZ, c[0x0][0x388] ;  /* 0x0000e200ff0d7624 */ /* 0x000fe400078e00ff */
[----:B--2---:R-:W-:-:S08]  /*9ea0*/  IMAD.WIDE R6, R8, R2, c[0x0][0x500] ;  /* 0x0001400008067625 */ /* 0x004fd000078e0202 */
[----:B------:R-:W-:Y:S02]  /*9eb0*/  @P0 IMAD.WIDE R2, R8, R2, c[0x0][0x508] ;  /* 0x0001420008020625 */ /* 0x000fe400078e0202 */
[----:B------:R-:W2:Y:S04]  /*9ec0*/  @P1 LDG.E R0, [R6.64] ;  /* 0x0000000406001981 */ /* 0x000ea8000c1e1900 */
[----:B------:R1:W5:Y:S01]  /*9ed0*/  @P0 LDG.E R13, [R2.64] ;  /* 0x00000004020d0981 */ /* 0x000362000c1e1900 */
[----:B------:R-:W-:Y:S02]  /*9ee0*/  CS2R R4, SRZ ;  /* 0x0000000000047805 */ /* 0x000fe4000001ff00 */
[--C-:B--2---:R-:W-:Y:S01]  /*9ef0*/  @P1 SHF.R.S32.HI R5, RZ, 0x1f, R0.reuse ;  /* 0x0000001fff051819 */ /* 0x104fe20000011400 */
[----:B------:R-:W-:Y:S01]  /*9f00*/  @P1 IMAD.MOV.U32 R4, RZ, RZ, R0 ;  /* 0x000000ffff041224 */ /* 0x000fe200078e0000 */
[----:B------:R-:W-:Y:S05]  /*9f10*/  @P0 BRA `(.L_x_38) ;  /* 0x0000004000000947 */ /* 0x000fea0003800000 */
[----:B-1----:R-:W-:Y:S05]  /*9f20*/  @!P1 BRA `(.L_x_38) ;  /* 0x0000003000009947 */ /* 0x002fea0003800000 */
[----:B------:R1:W2:Y:S04]  /*9f30*/  LDG.E R0, [R6.64] ;  /* 0x0000000406007981 */ /* 0x0002a8000c1e1900 */
[----:B-1----:R-:W2:Y:S02]  /*9f40*/  LDG.E R6, [R6.64+0x4] ;  /* 0x0000040406067981 */ /* 0x002ea4000c1e1900 */
[----:B--2--5:R-:W-:-:S02]  /*9f50*/  IADD3 R13, -R0, R6, RZ ;  /* 0x00000006000d7210 */ /* 0x024fc40007ffe1ff */
.L_x_38:
[----:B-1----:R-:W1:Y:S01]  /*9f60*/  S2R R11, SR_TID.X ;  /* 0x00000000000b7919 */ /* 0x002e620000002100 */
[----:B------:R-:W-:Y:S01]  /*9f70*/  SHF.R.S32.HI R0, RZ, 0x1f, R8 ;  /* 0x0000001fff007819 */ /* 0x000fe20000011408 */
[----:B------:R-:W-:Y:S01]  /*9f80*/  BSSY B0, `(.L_x_39) ;  /* 0x0000028000007945 */ /* 0x000fe20003800000 */
[----:B------:R-:W-:-:S02]  /*9f90*/  SEL R10, R8, RZ, !P1 ;  /* 0x000000ff080a7207 */ /* 0x000fc40004800000 */
[----:B------:R-:W-:Y:S02]  /*9fa0*/  SEL R12, R0, RZ, !P1 ;  /* 0x000000ff000c7207 */ /* 0x000fe40004800000 */
[----:B-1----:R-:W-:-:S13]  /*9fb0*/  ISETP.GE.AND P0, PT, R11, 0x80, PT ;  /* 0x000000800b00780c */ /* 0x002fda0003f06270 */
[----:B------:R-:W-:Y:S05]  /*9fc0*/  @P0 BRA `(.L_x_40) ;  /* 0x0000023000000947 */ /* 0x000fea0003800000 */
[----:B------:R-:W1:Y:S01]  /*9fd0*/  S2R R9, SR_CTAID.X ;  /* 0x0000000000097919 */ /* 0x000e620000002500 */
[----:B-----5:R-:W-:Y:S01]  /*9fe0*/  IMAD R0, R13, c[0x0][0x4e8], RZ ;  /* 0x00013a000d007a24 */ /* 0x020fe200078e02ff */
[----:B-1----:R-:W-:-:S04]  /*9ff0*/  LEA R9, R9, R11, 0x7 ;  /* 0x0000000b09097211 */ /* 0x002fc800078e38ff */
[----:B------:R-:W-:-:S13]  /*a000*/  ISETP.GE.AND P0, PT, R9, R0, PT ;  /* 0x000000000900720c */ /* 0x000fda0003f06270 */
[----:B------:R-:W-:Y:S05]  /*a010*/  @P0 BRA `(.L_x_40) ;  /* 0x000001e000000947 */ /* 0x000fea0003800000 */
[----:B------:R-:W1:Y:S01]  /*a020*/  S2R R8, SR_CTAID.Y ;  /* 0x0000000000087919 */ /* 0x000e620000002600 */
[----:B------:R-:W-:Y:S01]  /*a030*/  MOV R0, c[0x0][0x4e8] ;  /* 0x00013a0000007a02 */ /* 0x000fe20000000f00 */
[----:B------:R-:W-:Y:S01]  /*a040*/  IMAD.MOV.U32 R3, RZ, RZ, R5 ;  /* 0x000000ffff037224 */ /* 0x000fe200078e0005 */
[----:B------:R-:W-:Y:S02]  /*a050*/  MOV R2, R4 ;  /* 0x0000000400027202 */ /* 0x000fe40000000f00 */
[----:B------:R-:W-:-:S13]  /*a060*/  ISETP.NE.AND P0, PT, R0, 0x1, PT ;  /* 0x000000010000780c */ /* 0x000fda0003f05270 */
[----:B------:R-:W-:Y:S01]  /*a070*/  @P0 IMAD.HI.U32 R7, R9, c[0x0][0x4ec], RZ ;  /* 0x00013b0009070a27 */ /* 0x000fe200078e00ff */
[----:B-1----:R-:W-:-:S03]  /*a080*/  SHF.R.S32.HI R0, RZ, 0x1f, R8 ;  /* 0x0000001fff007819 */ /* 0x002fc60000011408 */
[----:B------:R-:W-:-:S04]  /*a090*/  IMAD.WIDE.U32 R2, R8, c[0x0][0x490], R2 ;  /* 0x0001240008027a25 */ /* 0x000fc800078e0002 */
[----:B------:R-:W-:Y:S02]  /*a0a0*/  IMAD R6, R0, c[0x0][0x490], RZ ;  /* 0x0001240000067a24 */ /* 0x000fe400078e02ff */
[----:B------:R-:W-:Y:S01]  /*a0b0*/  IMAD.MOV.U32 R0, RZ, RZ, R9 ;  /* 0x000000ffff007224 */ /* 0x000fe200078e0009 */
[----:B------:R-:W-:Y:S01]  /*a0c0*/  @P0 SHF.R.U32.HI R0, RZ, c[0x0][0x4f0], R7 ;  /* 0x00013c00ff000a19 */ /* 0x000fe20000011607 */
[----:B------:R-:W-:Y:S02]  /*a0d0*/  IMAD R6, R8, c[0x0][0x494], R6 ;  /* 0x0001250008067a24 */ /* 0x000fe400078e0206 */
[----:B------:R-:W-:Y:S01]  /*a0e0*/  IMAD R8, R12, c[0x0][0x498], RZ ;  /* 0x000126000c087a24 */ /* 0x000fe200078e02ff */
[----:B------:R-:W-:Y:S01]  /*a0f0*/  IADD3 R7, -R0, RZ, RZ ;  /* 0x000000ff00077210 */ /* 0x000fe20007ffe1ff */
[----:B------:R-:W-:Y:S02]  /*a100*/  IMAD.IADD R3, R6, 0x1, R3 ;  /* 0x0000000106037824 */ /* 0x000fe400078e0203 */
[----:B------:R-:W-:-:S02]  /*a110*/  IMAD R8, R10, c[0x0][0x49c], R8 ;  /* 0x000127000a087a24 */ /* 0x000fc400078e0208 */
[----:B------:R-:W-:Y:S01]  /*a120*/  IMAD R6, R7, c[0x0][0x4e8], R9 ;  /* 0x00013a0007067a24 */ /* 0x000fe200078e0209 */
[----:B------:R-:W-:Y:S01]  /*a130*/  SHF.R.S32.HI R9, RZ, 0x1f, R0 ;  /* 0x0000001fff097819 */ /* 0x000fe20000011400 */
[----:B------:R-:W-:-:S03]  /*a140*/  IMAD.WIDE.U32 R2, R10, c[0x0][0x498], R2 ;  /* 0x000126000a027a25 */ /* 0x000fc600078e0002 */
[----:B------:R-:W-:Y:S02]  /*a150*/  SHF.R.S32.HI R7, RZ, 0x1f, R6 ;  /* 0x0000001fff077819 */ /* 0x000fe40000011406 */
[----:B------:R-:W-:-:S03]  /*a160*/  IADD3 R2, P0, R0, R2, RZ ;  /* 0x0000000200027210 */ /* 0x000fc60007f1e0ff */
[----:B------:R-:W-:Y:S01]  /*a170*/  IMAD R0, R7, c[0x0][0x488], RZ ;  /* 0x0001220007007a24 */ /* 0x000fe200078e02ff */
[----:B------:R-:W-:-:S03]  /*a180*/  IADD3.X R3, R9, R3, R8, P0, !PT ;  /* 0x0000000309037210 */ /* 0x000fc600007fe408 */
[C---:B------:R-:W-:Y:S02]  /*a190*/  IMAD R0, R6.reuse, c[0x0][0x48c], R0 ;  /* 0x0001230006007a24 */ /* 0x040fe400078e0200 */
[----:B------:R-:W-:-:S05]  /*a1a0*/  IMAD.WIDE.U32 R2, R6, c[0x0][0x488], R2 ;  /* 0x0001220006027a25 */ /* 0x000fca00078e0002 */
[----:B------:R-:W-:Y:S02]  /*a1b0*/  IADD3 R0, R3, R0, RZ ;  /* 0x0000000003007210 */ /* 0x000fe40007ffe0ff */
[----:B------:R-:W-:-:S04]  /*a1c0*/  LEA R6, P0, R2, c[0x0][0x450], 0x2 ;  /* 0x0001140002067a11 */ /* 0x000fc800078010ff */
[----:B------:R-:W-:Y:S02]  /*a1d0*/  LEA.HI.X R7, R2, c[0x0][0x454], R0, 0x2, P0 ;  /* 0x0001150002077a11 */ /* 0x000fe400000f1400 */
[----:B------:R-:W-:-:S05]  /*a1e0*/  MOV R0, 0xff800000 ;  /* 0xff80000000007802 */ /* 0x000fca0000000f00 */
[----:B------:R1:W-:Y:S02]  /*a1f0*/  STG.E [R6.64], R0 ;  /* 0x0000000006007986 */ /* 0x0003e4000c101904 */
.L_x_40:
[----:B------:R-:W-:Y:S05]  /*a200*/  BSYNC B0 ;  /* 0x0000000000007941 */ /* 0x000fea0003800000 */
.L_x_39:
[----:B-1----:R-:W1:Y:S01]  /*a210*/  S2R R6, SR_CTAID.Y ;  /* 0x0000000000067919 */ /* 0x002e620000002600 */
[----:B------:R-:W-:Y:S01]  /*a220*/  IMAD R0, R5, c[0x0][0x3a0], RZ ;  /* 0x0000e80005007a24 */ /* 0x000fe200078e02ff */
[----:B------:R-:W-:Y:S01]  /*a230*/  SHF.R.S32.HI R5, RZ, 0x1f, R11 ;  /* 0x0000001fff057819 */ /* 0x000fe2000001140b */
[C---:B------:R-:W-:Y:S01]  /*a240*/  IMAD.WIDE.U32 R2, R4.reuse, c[0x0][0x3a0], RZ ;  /* 0x0000e80004027a25 */ /* 0x040fe200078e00ff */
[----:B------:R-:W2:Y:S01]  /*a250*/  S2R R9, SR_CTAID.X ;  /* 0x0000000000097919 */ /* 0x000ea20000002500 */
[----:B------:R-:W-:Y:S01]  /*a260*/  MOV R8, c[0x0][0x4e8] ;  /* 0x00013a0000087a02 */ /* 0x000fe20000000f00 */
[----:B------:R-:W-:Y:S01]  /*a270*/  BSSY B0, `(.L_x_41) ;  /* 0x000003c000007945 */ /* 0x000fe20003800000 */
[----:B------:R-:W-:Y:S01]  /*a280*/  LEA.HI R5, R5, R11, RZ, 0x2 ;  /* 0x0000000b05057211 */ /* 0x000fe200078f10ff */
[----:B------:R-:W-:Y:S01]  /*a290*/  IMAD R0, R4, c[0x0][0x3a4], R0 ;  /* 0x0000e90004007a24 */ /* 0x000fe200078e0200 */
[----:B------:R-:W-:Y:S01]  /*a2a0*/  ISETP.NE.AND P0, PT, R8, 0x1, PT ;  /* 0x000000010800780c */ /* 0x000fe20003f05270 */
[----:B-----5:R-:W-:Y:S01]  /*a2b0*/  IMAD R13, R13, c[0x0][0x4e8], RZ ;  /* 0x00013a000d0d7a24 */ /* 0x020fe200078e02ff */
[----:B------:R-:W-:-:S02]  /*a2c0*/  LOP3.LUT R4, R5, 0xfffffffc, RZ, 0xc0, !PT ;  /* 0xfffffffc05047812 */ /* 0x000fc400078ec0ff */
[----:B------:R-:W-:-:S03]  /*a2d0*/  IADD3 R3, R3, R0, RZ ;  /* 0x0000000003037210 */ /* 0x000fc60007ffe0ff */
[----:B------:R-:W-:Y:S01]  /*a2e0*/  IMAD.IADD R8, R11, 0x1, -R4 ;  /* 0x000000010b087824 */ /* 0x000fe200078e0a04 */
[----:B------:R-:W-:-:S04]  /*a2f0*/  SHF.R.S32.HI R11, RZ, 0x2, R5 ;  /* 0x00000002ff0b7819 */ /* 0x000fc80000011405 */
[-C--:B------:R-:W-:Y:S02]  /*a300*/  LEA R4, R8, R11.reuse, 0x5 ;  /* 0x0000000b08047211 */ /* 0x080fe400078e28ff */
[----:B-1----:R-:W-:Y:S01]  /*a310*/  SHF.R.S32.HI R7, RZ, 0x1f, R6 ;  /* 0x0000001fff077819 */ /* 0x002fe20000011406 */
[----:B------:R-:W-:Y:S01]  /*a320*/  IMAD.WIDE.U32 R2, R6, c[0x0][0x3e8], R2 ;  /* 0x0000fa0006027a25 */ /* 0x000fe200078e0002 */
[----:B--2---:R-:W-:-:S03]  /*a330*/  LEA R11, R9, R11, 0x7 ;  /* 0x0000000b090b7211 */ /* 0x004fc600078e38ff */
[----:B------:R-:W-:Y:S02]  /*a340*/  IMAD R0, R7, c[0x0][0x3e8], RZ ;  /* 0x0000fa0007007a24 */ /* 0x000fe400078e02ff */
[----:B------:R-:W-:Y:S02]  /*a350*/  IMAD R4, R9, 0x80, R4 ;  /* 0x0000008009047824 */ /* 0x000fe400078e0204 */
[----:B------:R-:W-:Y:S02]  /*a360*/  IMAD R0, R6, c[0x0][0x3ec], R0 ;  /* 0x0000fb0006007a24 */ /* 0x000fe400078e0200 */
[----:B------:R-:W-:-:S03]  /*a370*/  @P0 IMAD.HI.U32 R5, R4, c[0x0][0x4ec], RZ ;  /* 0x00013b0004050a27 */ /* 0x000fc600078e00ff */
[----:B------:R-:W-:Y:S01]  /*a380*/  IADD3 R3, R0, R3, RZ ;  /* 0x0000000300037210 */ /* 0x000fe20007ffe0ff */
[----:B------:R-:W-:Y:S01]  /*a390*/  IMAD R6, R12, c[0x0][0x3f0], RZ ;  /* 0x0000fc000c067a24 */ /* 0x000fe200078e02ff */
[----:B------:R-:W-:Y:S02]  /*a3a0*/  MOV R0, R4 ;  /* 0x0000000400007202 */ /* 0x000fe40000000f00 */
[----:B------:R-:W-:Y:S01]  /*a3b0*/  @P0 SHF.R.U32.HI R0, RZ, c[0x0][0x4f0], R5 ;  /* 0x00013c00ff000a19 */ /* 0x000fe20000011605 */
[C---:B------:R-:W-:Y:S02]  /*a3c0*/  IMAD R7, R10.reuse, c[0x0][0x3f4], R6 ;  /* 0x0000fd000a077a24 */ /* 0x040fe400078e0206 */
[----:B------:R-:W-:Y:S01]  /*a3d0*/  IMAD.WIDE.U32 R2, R10, c[0x0][0x3f0], R2 ;  /* 0x0000fc000a027a25 */ /* 0x000fe200078e0002 */
[----:B------:R-:W-:-:S03]  /*a3e0*/  SHF.R.S32.HI R6, RZ, 0x1f, R0 ;  /* 0x0000001fff067819 */ /* 0x000fc60000011400 */
[----:B------:R-:W-:Y:S01]  /*a3f0*/  IMAD.MOV R5, RZ, RZ, -R0 ;  /* 0x000000ffff057224 */ /* 0x000fe200078e0a00 */
[----:B------:R-:W-:Y:S01]  /*a400*/  IADD3 R3, R3, R7, RZ ;  /* 0x0000000703037210 */ /* 0x000fe20007ffe0ff */
[----:B------:R-:W-:Y:S02]  /*a410*/  IMAD R6, R6, c[0x0][0x3e0], RZ ;  /* 0x0000f80006067a24 */ /* 0x000fe400078e02ff */
[----:B------:R-:W-:Y:S02]  /*a420*/  IMAD R5, R5, c[0x0][0x4e8], R4 ;  /* 0x00013a0005057a24 */ /* 0x000fe400078e0204 */
[----:B------:R-:W-:-:S03]  /*a430*/  IMAD.WIDE.U32 R2, R0, c[0x0][0x3e0], R2 ;  /* 0x0000f80000027a25 */ /* 0x000fc600078e0002 */
[----:B------:R-:W-:Y:S01]  /*a440*/  SHF.R.S32.HI R4, RZ, 0x1f, R5 ;  /* 0x0000001fff047819 */ /* 0x000fe20000011405 */
[----:B------:R-:W-:-:S05]  /*a450*/  IMAD R0, R0, c[0x0][0x3e4], R6 ;  /* 0x0000f90000007a24 */ /* 0x000fca00078e0206 */
[----:B------:R-:W-:Y:S01]  /*a460*/  IADD3 R3, R3, R0, RZ ;  /* 0x0000000003037210 */ /* 0x000fe20007ffe0ff */
[----:B------:R-:W-:-:S04]  /*a470*/  IMAD R0, R4, c[0x0][0x3d8], RZ ;  /* 0x0000f60004007a24 */ /* 0x000fc800078e02ff */
[C---:B------:R-:W-:Y:S02]  /*a480*/  IMAD R0, R5.reuse, c[0x0][0x3dc], R0 ;  /* 0x0000f70005007a24 */ /* 0x040fe400078e0200 */
[----:B------:R-:W-:-:S04]  /*a490*/  IMAD.WIDE.U32 R2, R5, c[0x0][0x3d8], R2 ;  /* 0x0000f60005027a25 */ /* 0x000fc800078e0002 */
[----:B------:R-:W-:Y:S01]  /*a4a0*/  IMAD.IADD R0, R3, 0x1, R0 ;  /* 0x0000000103007824 */ /* 0x000fe200078e0200 */
[----:B------:R-:W-:-:S04]  /*a4b0*/  LEA R14, P0, R2, c[0x0][0x380], 0x1 ;  /* 0x0000e000020e7a11 */ /* 0x000fc800078008ff */
[----:B------:R-:W-:Y:S02]  /*a4c0*/  LEA.HI.X R12, R2, c[0x0][0x384], R0, 0x1, P0 ;  /* 0x0000e100020c7a11 */ /* 0x000fe400000f0c00 */
[----:B------:R-:W-:Y:S01]  /*a4d0*/  ISETP.GE.AND P0, PT, R11, R13, PT ;  /* 0x0000000d0b00720c */ /* 0x000fe20003f06270 */
[----:B------:R1:W2:Y:S01]  /*a4e0*/  SHFL.IDX PT, R2, R14, RZ, 0x1c1f ;  /* 0x001c1fff0e027589 */ /* 0x0002a200000e0000 */
[----:B------:R-:W-:-:S03]  /*a4f0*/  SHF.L.U32 R0, R8, 0x3, RZ ;  /* 0x0000000308007819 */ /* 0x000fc600000006ff */
[----:B------:R1:W3:Y:S01]  /*a500*/  SHFL.IDX PT, R3, R12, RZ, 0x1c1f ;  /* 0x001c1fff0c037589 */ /* 0x0002e200000e0000 */
[C---:B------:R-:W-:Y:S02]  /*a510*/  IADD3 R9, R0.reuse, 0x20, RZ ;  /* 0x0000002000097810 */ /* 0x040fe40007ffe0ff */
[----:B------:R-:W-:-:S05]  /*a520*/  IADD3 R10, R0, 0x40, RZ ;  /* 0x00000040000a7810 */ /* 0x000fca0007ffe0ff */
        /* <DEDUP_REMOVED lines=11> */
[----:B------:R2:W-:Y:S02]  /*a5e0*/  @!P2 ST.E.128 [R6.64], RZ ;  /* 0x000000ff0600a985 */ /* 0x0005e4000c101d04 */
[----:B------:R-:W-:-:S04]  /*a5f0*/  @!P1 IMAD.WIDE R4, R5, 0x2, R2 ;  /* 0x0000000205049825 */ /* 0x000fc800078e0202 */
[----:B------:R-:W-:Y:S01]  /*a600*/  @!P0 IMAD.WIDE R2, R8, 0x2, R2 ;  /* 0x0000000208028825 */ /* 0x000fe200078e0202 */
[----:B------:R2:W-:Y:S04]  /*a610*/  @!P1 ST.E.128 [R4.64], RZ ;  /* 0x000000ff04009985 */ /* 0x0005e8000c101d04 */
[----:B------:R2:W-:Y:S02]  /*a620*/  @!P0 ST.E.128 [R2.64], RZ ;  /* 0x000000ff02008985 */ /* 0x0005e4000c101d04 */
.L_x_42:
[----:B------:R-:W-:Y:S05]  /*a630*/  BSYNC B0 ;  /* 0x0000000000007941 */ /* 0x000fea0003800000 */
.L_x_41:
[----:B--2---:R-:W-:Y:S01]  /*a640*/  IADD3 R4, R11, 0x20, RZ ;  /* 0x000000200b047810 */ /* 0x004fe20007ffe0ff */
[----:B---3--:R2:W3:Y:S01]  /*a650*/  SHFL.IDX PT, R3, R12, 0x1, 0x1c1f ;  /* 0x003c1f000c037f89 */ /* 0x0084e200000e0000 */
[----:B------:R-:W-:Y:S02]  /*a660*/  BSSY B0, `(.L_x_43) ;  /* 0x0000013000007945 */ /* 0x000fe40003800000 */
[----:B------:R-:W-:Y:S01]  /*a670*/  ISETP.GE.AND P0, PT, R4, R13, PT ;  /* 0x0000000d0400720c */ /* 0x000fe20003f06270 */
[----:B------:R2:W4:-:S12]  /*a680*/  SHFL.IDX PT, R2, R14, 0x1, 0x1c1f ;  /* 0x003c1f000e027f89 */ /* 0x00051800000e0000 */
        /* <DEDUP_REMOVED lines=16> */
.L_x_44:
[----:B------:R-:W-:Y:S05]  /*a790*/  BSYNC B0 ;  /* 0x0000000000007941 */ /* 0x000fea0003800000 */
.L_x_43:
[----:B---3--:R-:W-:Y:S01]  /*a7a0*/  IADD3 R4, R11, 0x40, RZ ;  /* 0x000000400b047810 */ /* 0x008fe20007ffe0ff */
[----:B------:R3:W1:Y:S01]  /*a7b0*/  SHFL.IDX PT, R3, R12, 0x2, 0x1c1f ;  /* 0x005c1f000c037f89 */ /* 0x00066200000e0000 */
[----:B------:R-:W-:Y:S02]  /*a7c0*/  BSSY B0, `(.L_x_45) ;  /* 0x0000013000007945 */ /* 0x000fe40003800000 */
[----:B------:R-:W-:Y:S01]  /*a7d0*/  ISETP.GE.AND P0, PT, R4, R13, PT ;  /* 0x0000000d0400720c */ /* 0x000fe20003f06270 */
[----:B----4-:R3:W4:-:S12]  /*a7e0*/  SHFL.IDX PT, R2, R14, 0x2, 0x1c1f ;  /* 0x005c1f000e027f89 */ /* 0x01071800000e0000 */
[----:B------:R-:W-:Y:S05]  /*a7f0*/  @P0 BRA `(.L_x_46) ;  /* 0x000000f000000947 */ /* 0x000fea0003800000 */
[----:B------:R-:W-:Y:S02]  /*a800*/  ISETP.GE.AND P1, PT, R9, c[0x0][0x3c8], PT ;  /* 0x0000f20009007a0c */ /* 0x000fe40003f26270 */
[----:B------:R-:W-:Y:S02]  /*a810*/  ISETP.GE.AND P0, PT, R10, c[0x0][0x3c8], PT ;  /* 0x0000f2000a007a0c */ /* 0x000fe40003f06270 */
[----:B------:R-:W-:-:S09]  /*a820*/  ISETP.GE.AND P2, PT, R0, c[0x0][0x3c8], PT ;  /* 0x0000f20000007a0c */ /* 0x000fd20003f46270 */
[----:B------:R-:W-:Y:S02]  /*a830*/  @!P1 SHF.R.S32.HI R5, RZ, 0x1f, R9 ;  /* 0x0000001fff059819 */ /* 0x000fe40000011409 */
[----:B------:R-:W-:Y:S02]  /*a840*/  @!P0 SHF.R.S32.HI R4, RZ, 0x1f, R10 ;  /* 0x0000001fff048819 */ /* 0x000fe4000001140a */
[----:B------:R-:W-:Y:S01]  /*a850*/  @!P1 LEA.HI R5, R5, R9, RZ, 0x3 ;  /* 0x0000000905059211 */ /* 0x000fe200078f18ff */
[--C-:B-1--4-:R-:W-:Y:S01]  /*a860*/  @!P2 IMAD.WIDE R6, R0, 0x2, R2.reuse ;  /* 0x000000020006a825 */ /* 0x112fe200078e0202 */
        /* <DEDUP_REMOVED lines=8> */
.L_x_46:
[----:B------:R-:W-:Y:S05]  /*a8f0*/  BSYNC B0 ;  /* 0x0000000000007941 */ /* 0x000fea0003800000 */
.L_x_45:
[----:B-1----:R-:W-:Y:S01]  /*a900*/  IADD3 R4, R11, 0x60, RZ ;  /* 0x000000600b047810 */ /* 0x002fe20007ffe0ff */
[----:B------:R1:W2:Y:S03]  /*a910*/  SHFL.IDX PT, R3, R12, 0x3, 0x1c1f ;  /* 0x007c1f000c037f89 */ /* 0x0002a600000e0000 */
[----:B------:R-:W-:Y:S01]  /*a920*/  ISETP.GE.AND P0, PT, R4, R13, PT ;  /* 0x0000000d0400720c */ /* 0x000fe20003f06270 */
[----:B----4-:R1:W4:-:S12]  /*a930*/  SHFL.IDX PT, R2, R14, 0x3, 0x1c1f ;  /* 0x007c1f000e027f89 */ /* 0x01031800000e0000 */
[----:B------:R-:W-:Y:S05]  /*a940*/  @P0 EXIT ;  /* 0x000000000000094d */ /* 0x000fea0003800000 */
[----:B------:R-:W-:Y:S02]  /*a950*/  ISETP.GE.AND P0, PT, R9, c[0x0][0x3c8], PT ;  /* 0x0000f20009007a0c */ /* 0x000fe40003f06270 */
[----:B------:R-:W-:-:S11]  /*a960*/  ISETP.GE.AND P1, PT, R0, c[0x0][0x3c8], PT ;  /* 0x0000f20000007a0c */ /* 0x000fd60003f26270 */
[----:B------:R-:W-:Y:S02]  /*a970*/  @!P0 SHF.R.S32.HI R4, RZ, 0x1f, R9 ;  /* 0x0000001fff048819 */ /* 0x000fe40000011409 */
[----:B--2-4-:R-:W-:Y:S02]  /*a980*/  @!P1 IMAD.WIDE R6, R0, 0x2, R2 ;  /* 0x0000000200069825 */ /* 0x014fe400078e0202 */
[----:B------:R-:W-:-:S03]  /*a990*/  @!P0 LEA.HI R4, R4, R9, RZ, 0x3 ;  /* 0x0000000904048211 */ /* 0x000fc600078f18ff */
[----:B------:R2:W-:Y:S01]  /*a9a0*/  @!P1 ST.E.128 [R6.64], RZ ;  /* 0x000000ff06009985 */ /* 0x0005e2000c101d04 */
[----:B------:R-:W-:-:S05]  /*a9b0*/  @!P0 LOP3.LUT R4, R4, 0xfffffff8, RZ, 0xc0, !PT ;  /* 0xfffffff804048812 */ /* 0x000fca00078ec0ff */
[----:B------:R-:W-:-:S05]  /*a9c0*/  @!P0 IMAD.WIDE R4, R4, 0x2, R2 ;  /* 0x0000000204048825 */ /* 0x000fca00078e0202 */
[----:B------:R2:W-:Y:S01]  /*a9d0*/  @!P0 ST.E.128 [R4.64], RZ ;  /* 0x000000ff04008985 */ /* 0x0005e2000c101d04 */
[----:B------:R-:W-:-:S13]  /*a9e0*/  ISETP.GE.AND P0, PT, R10, c[0x0][0x3c8], PT ;  /* 0x0000f2000a007a0c */ /* 0x000fda0003f06270 */
[----:B------:R-:W-:Y:S05]  /*a9f0*/  @P0 EXIT ;  /* 0x000000000000094d */ /* 0x000fea0003800000 */
[----:B------:R-:W-:-:S04]  /*aa00*/  SHF.R.S32.HI R0, RZ, 0x1f, R10 ;  /* 0x0000001fff007819 */ /* 0x000fc8000001140a */
[----:B------:R-:W-:-:S04]  /*aa10*/  LEA.HI R0, R0, R10, RZ, 0x3 ;  /* 0x0000000a00007211 */ /* 0x000fc800078f18ff */
[----:B------:R-:W-:-:S05]  /*aa20*/  LOP3.LUT R0, R0, 0xfffffff8, RZ, 0xc0, !PT ;  /* 0xfffffff800007812 */ /* 0x000fca00078ec0ff */
[----:B------:R-:W-:-:S05]  /*aa30*/  IMAD.WIDE R2, R0, 0x2, R2 ;  /* 0x0000000200027825 */ /* 0x000fca00078e0202 */
[----:B------:R-:W-:Y:S01]  /*aa40*/  ST.E.128 [R2.64], RZ ;  /* 0x000000ff02007985 */ /* 0x000fe2000c101d04 */
[----:B------:R-:W-:Y:S05]  /*aa50*/  EXIT ;  /* 0x000000000000794d */ /* 0x000fea0003800000 */
.L_x_47:
        /* <DEDUP_REMOVED lines=10> */
.L_x_755:


//--------------------- .text._ZN7cutlass13device_kernelIN5flash19enable_sm80_to_sm89INS1_16FlashAttnFwdSm80INS1_25CollectiveMainloopFwdSm80ILi4ELi1ELb0EN4cute5tupleIJNS5_1CILi128EEENS7_ILi64EEENS7_ILi96EEEEEELi96ENS_6half_tEfNS_4arch4Sm80ELb0ELb0ELb0ELb1ELb0ELb1ELb1ELb0EEENS1_21CollectiveEpilogueFwdINS6_IJS8_SA_S9_EEENS6_IJNS7_ILi1EEESI_SI_EEESC_SE_Li128ELb1ELb1ELb0ELb0EEENS1_19SingleTileSchedulerILb1ELb0ELb1ELi128EEEEEEEEEvNT_6ParamsE --------------------------
	.section	.text._ZN7cutlass13device_kernelIN5flash19enable_sm80_to_sm89INS1_16FlashAttnFwdSm80INS1_25CollectiveMainloopFwdSm80ILi4ELi1ELb0EN4cute5tupleIJNS5_1CILi128EEENS7_ILi64EEENS7_ILi96EEEEEELi96ENS_6half_tEfNS_4arch4Sm80ELb0ELb0ELb0ELb1ELb0ELb1ELb1ELb0EEENS1_21CollectiveEpilogueFwdINS6_IJS8_SA_S9_EEENS6_IJNS7_ILi1EEESI_SI_EEESC_SE_Li128ELb1ELb1ELb0ELb0EEENS1_19SingleTileSchedulerILb1ELb0ELb1ELi128EEEEEEEEEvNT_6ParamsE,"ax",@progbits
	.sectioninfo	@"SHI_REGISTERS=255"
	.align	128
.text._ZN7cutlass13device_kernelIN5flash19enable_sm80_to_sm89INS1_16FlashAttnFwdSm80INS1_25CollectiveMainloopFwdSm80ILi4ELi1ELb0EN4cute5tupleIJNS5_1CILi128EEENS7_ILi64EEENS7_ILi96EEEEEELi96ENS_6half_tEfNS_4arch4Sm80ELb0ELb0ELb0ELb1ELb0ELb1ELb1ELb0EEENS1_21CollectiveEpilogueFwdINS6_IJS8_SA_S9_EEENS6_IJNS7_ILi1EEESI_SI_EEESC_SE_Li128ELb1ELb1ELb0ELb0EEENS1_19SingleTileSchedulerILb1ELb0ELb1ELi128EEEEEEEEEvNT_6ParamsE:
        .type           _ZN7cutlass13device_kernelIN5flash19enable_sm80_to_sm89INS1_16FlashAttnFwdSm80INS1_25CollectiveMainloopFwdSm80ILi4ELi1ELb0EN4cute5tupleIJNS5_1CILi128EEENS7_ILi64EEENS7_ILi96EEEEEELi96ENS_6half_tEfNS_4arch4Sm80ELb0ELb0ELb0ELb1ELb0ELb1ELb1ELb0EEENS1_21CollectiveEpilogueFwdINS6_IJS8_SA_S9_EEENS6_IJNS7_ILi1EEESI_SI_EEESC_SE_Li128ELb1ELb1ELb0ELb0EEENS1_19SingleTileSchedulerILb1ELb0ELb1ELi128EEEEEEEEEvNT_6ParamsE,@function
        .size           _ZN7cutlass13device_kernelIN5flash19enable_sm80_to_sm89INS1_16FlashAttnFwdSm80INS1_25CollectiveMainloopFwdSm80ILi4ELi1ELb0EN4cute5tupleIJNS5_1CILi128EEENS7_ILi64EEENS7_ILi96EEEEEELi96ENS_6half_tEfNS_4arch4Sm80ELb0ELb0ELb0ELb1ELb0ELb1ELb1ELb0EEENS1_21CollectiveEpilogueFwdINS6_IJS8_SA_S9_EEENS6_IJNS7_ILi1EEESI_SI_EEESC_SE_Li128ELb1ELb1ELb0ELb0EEENS1_19SingleTileSchedulerILb1ELb0ELb1ELi128EEEEEEEEEvNT_6ParamsE,(.L_x_756 - _ZN7cutlass13device_kernelIN5flash19enable_sm80_to_sm89INS1_16FlashAttnFwdSm80INS1_25CollectiveMainloopFwdSm80ILi4ELi1ELb0EN4cute5tupleIJNS5_1CILi128EEENS7_ILi64EEENS7_ILi96EEEEEELi96ENS_6half_tEfNS_4arch4Sm80ELb0ELb0ELb0ELb1ELb0ELb1ELb1ELb0EEENS1_21CollectiveEpilogueFwdINS6_IJS8_SA_S9_EEENS6_IJNS7_ILi1EEESI_SI_EEESC_SE_Li128ELb1ELb1ELb0ELb0EEENS1_19SingleTileSchedulerILb1ELb0ELb1ELi128EEEEEEEEEvNT_6ParamsE)
        .other          _ZN7cutlass13device_kernelIN5flash19enable_sm80_to_sm89INS1_16FlashAttnFwdSm80INS1_25CollectiveMainloopFwdSm80ILi4ELi1ELb0EN4cute5tupleIJNS5_1CILi128EEENS7_ILi64EEENS7_ILi96EEEEEELi96ENS_6half_tEfNS_4arch4Sm80ELb0ELb0ELb0ELb1ELb0ELb1ELb1ELb0EEENS1_21CollectiveEpilogueFwdINS6_IJS8_SA_S9_EEENS6_IJNS7_ILi1EEESI_SI_EEESC_SE_Li128ELb1ELb1ELb0ELb0EEENS1_19SingleTileSchedulerILb1ELb0ELb1ELi128EEEEEEEEEvNT_6ParamsE,@"STO_CUDA_ENTRY STV_DEFAULT"
_ZN7cutlass13device_kernelIN5flash19enable_sm80_to_sm89INS1_16FlashAttnFwdSm80INS1_25CollectiveMainloopFwdSm80ILi4ELi1ELb0EN4cute5tupleIJNS5_1CILi128EEENS7_ILi64EEENS7_ILi96EEEEEELi96ENS_6half_tEfNS_4arch4Sm80ELb0ELb0ELb0ELb1ELb0ELb1ELb1ELb0EEENS1_21CollectiveEpilogueFwdINS6_IJS8_SA_S9_EEENS6_IJNS7_ILi1EEESI_SI_EEESC_SE_Li128ELb1ELb1ELb0ELb0EEENS1_19SingleTileSchedulerILb1ELb0ELb1ELi128EEEEEEEEEvNT_6ParamsE:
        /* <DEDUP_REMOVED lines=17> */
.L_x_49:
        /* <DEDUP_REMOVED lines=8> */
.L_x_51:
[----:B------:R-:W-:-:S05]  /*0190*/  MOV R0, c[0x0][0x54c] ;  /* 0x0001530000007a02 */ /* 0x000fca0000000f00 */
.L_x_50:
[----:B-----5:R-:W-:Y:S01]  /*01a0*/  IMAD R0, R0, c[0x0][0x548], RZ ;  /* 0x0001520000007a24 */ /* 0x020fe200078e02ff */
[----:B-1----:R-:W-:-:S04]  /*01b0*/  SHF.L.U32 R2, R173, 0x7, RZ ;  /* 0x00000007ad027819 */ /* 0x002fc800000006ff */
[----:B------:R-:W-:-:S04]  /*01c0*/  ISETP.GE.AND P0, PT, R2, R0, PT ;  /* 0x000000000200720c */ /* 0x000fc80003f06270 */
[----:B------:R-:W-:-:S05]  /*01d0*/  SEL R0, R5, 0xffffffff, !P0 ;  /* 0xffffffff05007807 */ /* 0x000fca0004000000 */
[----:B------:R1:W-:Y:S01]  /*01e0*/  STL [R1+0x34], R0 ;  /* 0x0000340001007387 */ /* 0x0003e20000100800 */
[----:B------:R-:W-:Y:S05]  /*01f0*/  BRA `(.L_x_52) ;  /* 0x0000013000007947 */ /* 0x000fea0003800000 */
.L_x_48:
[----:B---3--:R-:W-:-:S04]  /*0200*/  ISETP.NE.U32.AND P0, PT, RZ, c[0x0][0x568], PT ;  /* 0x00015a00ff007a0c */ /* 0x008fc80003f05070 */
[----:B------:R-:W-:-:S13]  /*0210*/  ISETP.NE.AND.EX P0, PT, RZ, c[0x0][0x56c], PT, P0 ;  /* 0x00015b00ff007a0c */ /* 0x000fda0003f05300 */
[----:B------:R-:W-:Y:S05]  /*0220*/  @!P0 BRA `(.L_x_53) ;  /* 0x0000002000008947 */ /* 0x000fea0003800000 */
[----:B------:R1:W5:Y:S01]  /*0230*/  LDG.E R0, [R2.64] ;  /* 0x0000000602007981 */ /* 0x000362000c1e1900 */
[----:B------:R-:W-:Y:S05]  /*0240*/  BRA `(.L_x_54) ;  /* 0x0000009000007947 */ /* 0x000fea0003800000 */
.L_x_53:
        /* <DEDUP_REMOVED lines=8> */
.L_x_55:
[----:B------:R-:W-:-:S05]  /*02d0*/  MOV R0, c[0x0][0x54c] ;  /* 0x0001530000007a02 */ /* 0x000fca0000000f00 */
.L_x_54:
[----:B-----5:R-:W-:Y:S01]  /*02e0*/  IMAD R0, R0, c[0x0][0x548], RZ ;  /* 0x0001520000007a24 */ /* 0x020fe200078e02ff */
[----:B-1----:R-:W-:-:S04]  /*02f0*/  SHF.L.U32 R2, R173, 0x7, RZ ;  /* 0x00000007ad027819 */ /* 0x002fc800000006ff */
[----:B------:R-:W-:-:S04]  /*0300*/  ISETP.GE.AND P0, PT, R2, R0, PT ;  /* 0x000000000200720c */ /* 0x000fc80003f06270 */
[----:B------:R-:W-:-:S05]  /*0310*/  SEL R0, R5, 0xffffffff, !P0 ;  /* 0xffffffff05007807 */ /* 0x000fca0004000000 */
[----:B------:R1:W-:Y:S04]  /*0320*/  STL [R1+0x34], R0 ;  /* 0x0000340001007387 */ /* 0x0003e80000100800 */
.L_x_52:
[----:B------:R-:W2:Y:S02]  /*0330*/  LDL R17, [R1+0x34] ;  /* 0x0000340001117983 */ /* 0x000ea40000100800 */
[----:B--2---:R-:W-:-:S13]  /*0340*/  ISETP.GE.AND P0, PT, R17, RZ, PT ;  /* 0x000000ff1100720c */ /* 0x004fda0003f06270 */
[----:B------:R-:W-:Y:S05]  /*0350*/  @!P0 EXIT ;  /* 0x000000000000894d */ /* 0x000fea0003800000 */
[----:B------:R-:W-:Y:S01]  /*0360*/  ISETP.NE.U32.AND P0, PT, RZ, c[0x0][0x370], PT ;  /* 0x0000dc00ff007a0c */ /* 0x000fe20003f05070 */
[----:B------:R-:W-:Y:S01]  /*0370*/  IMAD.MOV.U32 R146, RZ, RZ, RZ ;  /* 0x000000ffff927224 */ /* 0x000fe200078e00ff */
[----:B------:R-:W-:Y:S01]  /*0380*/  ISETP.NE.U32.AND P1, PT, RZ, c[0x0][0x360], PT ;  /* 0x0000d800ff007a0c */ /* 0x000fe20003f25070 */
[----:B------:R-:W-:Y:S01]  /*0390*/  IMAD.MOV.U32 R153, RZ, RZ, RZ ;  /* 0x000000ffff997224 */ /* 0x000fe200078e00ff */
[----:B------:R-:W-:Y:S01]  /*03a0*/  ISETP.NE.AND.EX P2, PT, RZ, c[0x0][0x374], PT, P0 ;  /* 0x0000dd00ff007a0c */ /* 0x000fe20003f45300 */
[----:B------:R-:W-:Y:S01]  /*03b0*/  IMAD.MOV.U32 R12, RZ, RZ, RZ ;  /* 0x000000ffff0c7224 */ /* 0x000fe200078e00ff */
[----:B------:R-:W-:Y:S01]  /*03c0*/  ISETP.NE.AND.EX P0, PT, RZ, c[0x0][0x364], PT, P1 ;  /* 0x0000d900ff007a0c */ /* 0x000fe20003f05310 */
[CC--:B------:R-:W-:Y:S01]  /*03d0*/  IMAD.WIDE R6, R17.reuse, R13.reuse, c[0x0][0x348] ;  /* 0x0000d20011067625 */ /* 0x0c0fe200078e020d */
[----:B------:R-:W-:Y:S02]  /*03e0*/  ISETP.NE.U32.AND P1, PT, RZ, c[0x0][0x348], PT ;  /* 0x0000d200ff007a0c */ /* 0x000fe40003f25070 */
[----:B------:R-:W-:Y:S01]  /*03f0*/  ISETP.NE.U32.AND P5, PT, RZ, c[0x0][0x350], PT ;  /* 0x0000d400ff007a0c */ /* 0x000fe20003fa5070 */
[----:B------:R-:W-:Y:S01]  /*0400*/  IMAD.WIDE R4, R17, R13, c[0x0][0x350] ;  /* 0x0000d40011047625 */ /* 0x000fe200078e020d */
[----:B------:R-:W-:-:S02]  /*0410*/  ISETP.NE.U32.AND P3, PT, RZ, c[0x0][0x358], PT ;  /* 0x0000d600ff007a0c */ /* 0x000fc40003f65070 */
[----:B------:R-:W-:Y:S01]  /*0420*/  ISETP.NE.AND.EX P1, PT, RZ, c[0x0][0x34c], PT, P1 ;  /* 0x0000d300ff007a0c */ /* 0x000fe20003f25310 */
[CC--:B------:R-:W-:Y:S01]  /*0430*/  IMAD.WIDE R2, R17.reuse, R13.reuse, c[0x0][0x358] ;  /* 0x0000d60011027625 */ /* 0x0c0fe200078e020d */
[----:B------:R-:W-:Y:S02]  /*0440*/  ISETP.NE.AND.EX P5, PT, RZ, c[0x0][0x354], PT, P5 ;  /* 0x0000d500ff007a0c */ /* 0x000fe40003fa5350 */
[----:B------:R-:W-:Y:S01]  /*0450*/  ISETP.NE.AND.EX P3, PT, RZ, c[0x0][0x35c], PT, P3 ;  /* 0x0000d700ff007a0c */ /* 0x000fe20003f65330 */
[CC--:B------:R-:W-:Y:S01]  /*0460*/  @P2 IMAD.WIDE R10, R17.reuse, R13.reuse, c[0x0][0x370] ;  /* 0x0000dc00110a2625 */ /* 0x0c0fe200078e020d */
[----:B------:R-:W-:Y:S01]  /*0470*/  MOV R150, RZ ;  /* 0x000000ff00967202 */ /* 0x000fe20000000f00 */
[----:B------:R-:W2:Y:S02]  /*0480*/  S2R R51, SR_CTAID.Y ;  /* 0x0000000000337919 */ /* 0x000ea40000002600 */
[----:B------:R-:W-:Y:S02]  /*0490*/  IMAD.MOV.U32 R155, RZ, RZ, c[0x0][0x168] ;  /* 0x00005a00ff9b7624 */ /* 0x000fe400078e00ff */
[----:B------:R3:W5:Y:S01]  /*04a0*/  @P2 LDG.E R146, [R10.64] ;  /* 0x000000060a922981 */ /* 0x000762000c1e1900 */
[----:B------:R-:W-:-:S03]  /*04b0*/  @P0 IMAD.WIDE R8, R17, R13, c[0x0][0x360] ;  /* 0x0000d80011080625 */ /* 0x000fc600078e020d */
[----:B------:R3:W5:Y:S04]  /*04c0*/  @P1 LDG.E R153, [R6.64] ;  /* 0x0000000606991981 */ /* 0x000768000c1e1900 */
[----:B------:R3:W5:Y:S04]  /*04d0*/  @P5 LDG.E R150, [R4.64] ;  /* 0x0000000604965981 */ /* 0x000768000c1e1900 */
[----:B------:R3:W5:Y:S01]  /*04e0*/  @P3 LDG.E R12, [R2.64] ;  /* 0x00000006020c3981 */ /* 0x000762000c1e1900 */
[----:B------:R-:W-:-:S03]  /*04f0*/  MOV R96, c[0x0][0x228] ;  /* 0x00008a0000607a02 */ /* 0x000fc60000000f00 */
[----:B------:R4:W5:Y:S01]  /*0500*/  @P0 LDG.E R155, [R8.64] ;  /* 0x00000006089b0981 */ /* 0x000962000c1e1900 */
[----:B--2---:R-:W-:Y:S01]  /*0510*/  SHF.R.S32.HI R174, RZ, 0x1f, R51 ;  /* 0x0000001fffae7819 */ /* 0x004fe20000011433 */
[----:B----4-:R-:W-:Y:S01]  /*0520*/  IMAD.MOV.U32 R8, RZ, RZ, c[0x0][0x1d0] ;  /* 0x00007400ff087624 */ /* 0x010fe200078e00ff */
[----:B------:R-:W-:Y:S05]  /*0530*/  @P0 BRA `(.L_x_56) ;  /* 0x0000004000000947 */ /* 0x000fea0003800000 */
[----:B---3--:R-:W-:Y:S05]  /*0540*/  @!P1 BRA `(.L_x_56) ;  /* 0x0000003000009947 */ /* 0x008fea0003800000 */
[----:B-1----:R1:W2:Y:S04]  /*0550*/  LDG.E R0, [R6.64] ;  /* 0x0000000606007981 */ /* 0x0022a8000c1e1900 */
[----:B-1----:R-:W2:Y:S02]  /*0560*/  LDG.E R6, [R6.64+0x4] ;  /* 0x0000040606067981 */ /* 0x002ea4000c1e1900 */
[----:B--2--5:R-:W-:Y:S02]  /*0570*/  IADD3 R155, -R0, R6, RZ ;  /* 0x00000006009b7210 */ /* 0x024fe40007ffe1ff */
.L_x_56:
[----:B---3--:R-:W-:-:S04]  /*0580*/  ISETP.NE.U32.AND P0, PT, RZ, c[0x0][0x368], PT ;  /* 0x0000da00ff007a0c */ /* 0x008fc80003f05070 */
[----:B------:R-:W-:-:S13]  /*0590*/  ISETP.NE.AND.EX P0, PT, RZ, c[0x0][0x36c], PT, P0 ;  /* 0x0000db00ff007a0c */ /* 0x000fda0003f05300 */
[----:B------:R-:W-:Y:S05]  /*05a0*/  @!P0 BRA `(.L_x_57) ;  /* 0x0000003000008947 */ /* 0x000fea0003800000 */
[----:B------:R-:W-:-:S05]  /*05b0*/  IMAD.WIDE R4, R17, R13, c[0x0][0x368] ;  /* 0x0000da0011047625 */ /* 0x000fca00078e020d */
[----:B------:R2:W5:Y:S01]  /*05c0*/  LDG.E R8, [R4.64] ;  /* 0x0000000604087981 */ /* 0x000562000c1e1900 */
[----:B------:R-:W-:Y:S05]  /*05d0*/  BRA `(.L_x_58) ;  /* 0x0000004000007947 */ /* 0x000fea0003800000 */
.L_x_57:
[----:B------:R-:W-:Y:S05]  /*05e0*/  @!P5 BRA `(.L_x_58) ;  /* 0x000000300000d947 */ /* 0x000fea0003800000 */
[----:B-1----:R1:W2:Y:S04]  /*05f0*/  LDG.E R0, [R4.64] ;  /* 0x0000000604007981 */ /* 0x0022a8000c1e1900 */
[----:B-1----:R-:W2:Y:S02]  /*0600*/  LDG.E R4, [R4.64+0x4] ;  /* 0x0000040604047981 */ /* 0x002ea4000c1e1900 */
[----:B--2---:R-:W-:Y:S02]  /*0610*/  IADD3 R8, -R0, R4, RZ ;  /* 0x0000000400087210 */ /* 0x004fe40007ffe1ff */
.L_x_58:
[----:B--2---:R2:W3:Y:S04]  /*0620*/  @P3 LDG.E R5, [R2.64] ;  /* 0x0000000602053981 */ /* 0x0044e8000c1e1900 */
[----:B------:R2:W3:Y:S01]  /*0630*/  @P3 LDG.E R4, [R2.64+0x4] ;  /* 0x0000040602043981 */ /* 0x0004e2000c1e1900 */
[----:B------:R-:W-:Y:S01]  /*0640*/  ISETP.NE.U32.AND P0, PT, RZ, c[0x0][0x378], PT ;  /* 0x0000de00ff007a0c */ /* 0x000fe20003f05070 */
[----:B-----5:R-:W-:-:S03]  /*0650*/  IMAD.MOV.U32 R147, RZ, RZ, R8 ;  /* 0x000000ffff937224 */ /* 0x020fc600078e0008 */
[----:B------:R-:W-:Y:S01]  /*0660*/  ISETP.NE.AND.EX P0, PT, RZ, c[0x0][0x37c], PT, P0 ;  /* 0x0000df00ff007a0c */ /* 0x000fe20003f05300 */
[----:B-1----:R-:W-:-:S12]  /*0670*/  IMAD.IADD R0, R8, 0x1, -R146 ;  /* 0x0000000108007824 */ /* 0x002fd800078e0a92 */
[----:B--2---:R-:W-:-:S05]  /*0680*/  @P0 IMAD.WIDE R2, R17, R13, c[0x0][0x378] ;  /* 0x0000de0011020625 */ /* 0x004fca00078e020d */
[----:B------:R1:W5:Y:S01]  /*0690*/  @P0 LDG.E R147, [R2.64] ;  /* 0x0000000602930981 */ /* 0x000362000c1e1900 */
[----:B---3--:R-:W-:-:S04]  /*06a0*/  @P3 IMAD.IADD R96, R4, 0x1, -R5 ;  /* 0x0000000104603824 */ /* 0x008fc800078e0a05 */
[----:B------:R-:W-:-:S05]  /*06b0*/  IMAD.IADD R163, R0, 0x1, R96 ;  /* 0x0000000100a37824 */ /* 0x000fca00078e0260 */
[----:B-1----:R-:W-:-:S04]  /*06c0*/  IADD3 R2, R163, 0x3f, RZ ;  /* 0x0000003fa3027810 */ /* 0x002fc80007ffe0ff */
[----:B------:R-:W-:-:S04]  /*06d0*/  SHF.R.S32.HI R3, RZ, 0x1f, R2 ;  /* 0x0000001fff037819 */ /* 0x000fc80000011402 */
[----:B------:R-:W-:Y:S01]  /*06e0*/  LEA.HI R6, R3, R2, RZ, 0x6 ;  /* 0x0000000203067211 */ /* 0x000fe200078f30ff */
[----:B------:R-:W-:-:S03]  /*06f0*/  IMAD.MOV R3, RZ, RZ, -R0 ;  /* 0x000000ffff037224 */ /* 0x000fc600078e0a00 */
[----:B------:R-:W-:Y:S01]  /*0700*/  LOP3.LUT R2, R6, 0xffffffc0, RZ, 0xc0, !PT ;  /* 0xffffffc006027812 */ /* 0x000fe200078ec0ff */
[----:B------:R1:W-:Y:S04]  /*0710*/  STL [R1+0x38], R6 ;  /* 0x0000380601007387 */ /* 0x0003e80000100800 */
[----:B------:R-:W-:Y:S01]  /*0720*/  IMAD.IADD R0, R2, 0x1, -R0 ;  /* 0x0000000102007824 */ /* 0x000fe200078e0a00 */
[----:B------:R-:W-:-:S04]  /*0730*/  IMNMX R2, RZ, R3, !PT ;  /* 0x00000003ff027217 */ /* 0x000fc80007800200 */
[----:B------:R-:W-:Y:S02]  /*0740*/  IMNMX R0, R0, R96, PT ;  /* 0x0000006000007217 */ /* 0x000fe40003800200 */
[----:B------:R-:W-:Y:S02]  /*0750*/  SHF.R.U32.HI R144, RZ, 0x6, R2 ;  /* 0x00000006ff907819 */ /* 0x000fe40000011602 */
[----:B------:R-:W-:-:S03]  /*0760*/  ISETP.GT.AND P0, PT, R0, R2, PT ;  /* 0x000000020000720c */ /* 0x000fc60003f04270 */
[----:B------:R-:W-:-:S10]  /*0770*/  IMAD.MOV.U32 R4, RZ, RZ, R144 ;  /* 0x000000ffff047224 */ /* 0x000fd400078e0090 */
[----:B------:R-:W-:-:S04]  /*0780*/  @P0 IADD3 R0, R0, 0x3f, RZ ;  /* 0x0000003f00000810 */ /* 0x000fc80007ffe0ff */
[----:B------:R-:W-:-:S04]  /*0790*/  @P0 SHF.R.S32.HI R2, RZ, 0x1f, R0 ;  /* 0x0000001fff020819 */ /* 0x000fc80000011400 */
[----:B------:R-:W-:-:S04]  /*07a0*/  @P0 LEA.HI R0, R2, R0, RZ, 0x6 ;  /* 0x0000000002000211 */ /* 0x000fc800078f30ff */
[----:B------:R-:W-:-:S04]  /*07b0*/  @P0 SHF.R.S32.HI R4, RZ, 0x6, R0 ;  /* 0x00000006ff040819 */ /* 0x000fc80000011400 */
[----:B------:R-:W-:-:S13]  /*07c0*/  ISETP.GT.AND P0, PT, R4, R144, PT ;  /* 0x000000900400720c */ /* 0x000fda0003f04270 */
[----:B------:R-:W-:Y:S05]  /*07d0*/  @!P0 BRA `(.L_x_59) ;  /* 0x0000525000008947 */ /* 0x000fea0003800000 */
[----:B-1----:R-:W-:-:S04]  /*07e0*/  ISETP.NE.U32.AND P2, PT, RZ, c[0x0][0x340], PT ;  /* 0x0000d000ff007a0c */ /* 0x002fc80003f45070 */
[----:B------:R-:W-:-:S13]  /*07f0*/  ISETP.NE.AND.EX P2, PT, RZ, c[0x0][0x344], PT, P2 ;  /* 0x0000d100ff007a0c */ /* 0x000fda0003f45320 */
[----:B------:R-:W-:-:S05]  /*0800*/  @P2 IMAD.WIDE R2, R17, R13, c[0x0][0x340] ;  /* 0x0000d00011022625 */ /* 0x000fca00078e020d */
[----:B------:R1:W2:Y:S01]  /*0810*/  @P2 LDG.E R15, [R2.64] ;  /* 0x00000006020f2981 */ /* 0x0002a2000c1e1900 */
[----:B------:R-:W-:Y:S01]  /*0820*/  SHF.R.S32.HI R10, RZ, 0x1f, R172 ;  /* 0x0000001fff0a7819 */ /* 0x000fe200000114ac */
[----:B------:R-:W-:Y:S01]  /*0830*/  IMAD.MOV.U32 R161, RZ, RZ, c[0x0][0x238] ;  /* 0x00008e00ffa17624 */ /* 0x000fe200078e00ff */
[----:B------:R-:W-:Y:S01]  /*0840*/  IADD3 R78, R4, -0x1, RZ ;  /* 0xffffffff044e7810 */ /* 0x000fe20007ffe0ff */
[----:B------:R-:W-:Y:S01]  /*0850*/  IMAD.MOV.U32 R152, RZ, RZ, 0x6 ;  /* 0x00000006ff987424 */ /* 0x000fe200078e00ff */
[----:B------:R-:W-:Y:S01]  /*0860*/  SHF.R.S32.HI R7, RZ, 0x1f, R12 ;  /* 0x0000001fff077819 */ /* 0x000fe2000001140c */
[C---:B------:R-:W-:Y:S01]  /*0870*/  IMAD.SHL.U32 R162, R161.reuse, 0x40, RZ ;  /* 0x00000040a1a27824 */ /* 0x040fe200078e00ff */
[----:B------:R-:W-:Y:S01]  /*0880*/  LEA.HI R34, R172, R172, RZ, 0x1 ;  /* 0x000000acac227211 */ /* 0x000fe200078f08ff */
[----:B------:R-:W-:Y:S01]  /*0890*/  IMAD.IADD R49, R150, 0x1, R8 ;  /* 0x0000000196317824 */ /* 0x000fe200078e0208 */
[----:B------:R-:W-:Y:S01]  /*08a0*/  SHF.L.U64.HI R157, R161, R152, c[0x0][0x23c] ;  /* 0x00008f00a19d7619 */ /* 0x000fe20000010298 */
[----:B------:R-:W-:Y:S01]  /*08b0*/  IMAD.MOV.U32 R164, RZ, RZ, c[0x0][0x27c] ;  /* 0x00009f00ffa47624 */ /* 0x000fe200078e00ff */
[----:B------:R-:W-:Y:S01]  /*08c0*/  SHF.R.S32.HI R6, RZ, 0x1f, R78 ;  /* 0x0000001fff067819 */ /* 0x000fe2000001144e */
[----:B------:R-:W-:Y:S01]  /*08d0*/  IMAD.MOV.U32 R156, RZ, RZ, 0x5 ;  /* 0x00000005ff9c7424 */ /* 0x000fe200078e00ff */
[----:B------:R-:W-:Y:S01]  /*08e0*/  SHF.R.S32.HI R92, RZ, 0x1, R34 ;  /* 0x00000001ff5c7819 */ /* 0x000fe20000011422 */
[----:B------:R-:W-:Y:S01]  /*08f0*/  IMAD R4, R157, R78, RZ ;  /* 0x0000004e9d047224 */ /* 0x000fe200078e02ff */
[----:B------:R-:W-:Y:S01]  /*0900*/  SHF.R.S32.HI R140, RZ, 0x1f, R49 ;  /* 0x0000001fff8c7819 */ /* 0x000fe20000011431 */
[----:B------:R-:W-:Y:S01]  /*0910*/  IMAD.MOV.U32 R159, RZ, RZ, c[0x0][0x1e0] ;  /* 0x00007800ff9f7624 */ /* 0x000fe200078e00ff */
[----:B------:R-:W-:Y:S01]  /*0920*/  SEL R23, R17, RZ, !P3 ;  /* 0x000000ff11177207 */ /* 0x000fe20005800000 */
[----:B------:R-:W-:Y:S01]  /*0930*/  IMAD R16, R6, R162, R4 ;  /* 0x000000a206107224 */ /* 0x000fe200078e0204 */
[-C--:B------:R-:W-:Y:S01]  /*0940*/  LEA.HI R6, R10, R172.reuse, RZ, 0x3 ;  /* 0x000000ac0a067211 */ /* 0x080fe200078f18ff */
[----:B------:R-:W-:Y:S01]  /*0950*/  IMAD R8, R140, c[0x0][0x1e0], RZ ;  /* 0x000078008c087a24 */ /* 0x000fe200078e02ff */
[----:B------:R-:W-:Y:S01]  /*0960*/  LOP3.LUT R34, R34, 0xfffffffe, RZ, 0xc0, !PT ;  /* 0xfffffffe22227812 */ /* 0x000fe200078ec0ff */
[----:B------:R-:W-:Y:S01]  /*0970*/  IMAD.WIDE.U32 R148, R92, c[0x0][0x1e0], RZ ;  /* 0x000078005c947a25 */ /* 0x000fe200078e00ff */
[----:B------:R-:W-:Y:S01]  /*0980*/  SHF.R.S32.HI R13, RZ, 0x3, R6 ;  /* 0x00000003ff0d7819 */ /* 0x000fe20000011406 */
[----:B------:R-:W-:Y:S01]  /*0990*/  ULDC.U8 UR4, c[0x0][0x298] ;  /* 0x0000a60000047ab9 */ /* 0x000fe20000000000 */
[----:B-1----:R-:W-:Y:S01]  /*09a0*/  LEA.HI R2, R10, R172, RZ, 0x2 ;  /* 0x000000ac0a027211 */ /* 0x002fe200078f10ff */
[----:B------:R-:W-:Y:S01]  /*09b0*/  IMAD.IADD R34, R172, 0x1, -R34 ;  /* 0x00000001ac227824 */ /* 0x000fe200078e0a22 */
[----:B------:R-:W-:Y:S01]  /*09c0*/  SHF.R.S32.HI R50, RZ, 0x1f, R92 ;  /* 0x0000001fff327819 */ /* 0x000fe2000001145c */
[----:B------:R-:W-:Y:S01]  /*09d0*/  IMAD.MOV.U32 R160, RZ, RZ, c[0x0][0x280] ;  /* 0x0000a000ffa07624 */ /* 0x000fe200078e00ff */
[--C-:B------:R-:W-:Y:S01]  /*09e0*/  SHF.R.S32.HI R9, RZ, 0x2, R2.reuse ;  /* 0x00000002ff097819 */ /* 0x100fe20000011402 */
[C---:B------:R-:W-:Y:S01]  /*09f0*/  IMAD.SHL.U32 R26, R34.reuse, 0x8, RZ ;  /* 0x00000008221a7824 */ /* 0x040fe200078e00ff */
[----:B------:R-:W-:Y:S01]  /*0a00*/  SHF.R.S32.HI R0, RZ, 0x1f, R2 ;  /* 0x0000001fff007819 */ /* 0x000fe20000011402 */
[----:B------:R-:W-:Y:S01]  /*0a10*/  IMAD.SHL.U32 R34, R34, 0x4, RZ ;  /* 0x0000000422227824 */ /* 0x000fe200078e00ff */
[C---:B------:R-:W-:Y:S01]  /*0a20*/  IADD3 R143, P0, R9.reuse, R12, RZ ;  /* 0x0000000c098f7210 */ /* 0x040fe20007f1e0ff */
[----:B------:R-:W-:Y:S01]  /*0a30*/  IMAD.IADD R142, R96, 0x1, -R9 ;  /* 0x00000001608e7824 */ /* 0x000fe200078e0a09 */
[----:B------:R-:W-:Y:S01]  /*0a40*/  LEA.HI R0, R0, R9, RZ, 0x2 ;  /* 0x0000000900007211 */ /* 0x000fe200078f10ff */
[----:B------:R-:W-:Y:S01]  /*0a50*/  IMAD.MOV.U32 R158, RZ, RZ, c[0x0][0x290] ;  /* 0x0000a400ff9e7624 */ /* 0x000fe200078e00ff */
[----:B------:R-:W-:-:S02]  /*0a60*/  LEA.HI.X.SX32 R145, R9, R7, 0x1, P0 ;  /* 0x0000000709917211 */ /* 0x000fc400000f0eff */
[----:B------:R-:W-:Y:S01]  /*0a70*/  LOP3.LUT R3, R0, 0xfffffffc, RZ, 0xc0, !PT ;  /* 0xfffffffc00037812 */ /* 0x000fe200078ec0ff */
[----:B------:R-:W-:Y:S01]  /*0a80*/  IMAD R0, R78, -0x40, R142 ;  /* 0xffffffc04e007824 */ /* 0x000fe200078e028e */
[----:B------:R-:W-:Y:S02]  /*0a90*/  LEA.HI R5, R2, R9, RZ, 0x1 ;  /* 0x0000000902057211 */ /* 0x000fe400078f08ff */
[-C--:B------:R-:W-:Y:S01]  /*0aa0*/  LEA.HI R7, R10, R172.reuse, RZ, 0x4 ;  /* 0x000000ac0a077211 */ /* 0x080fe200078f20ff */
[----:B------:R-:W-:Y:S01]  /*0ab0*/  IMAD.IADD R40, R9, 0x1, -R3 ;  /* 0x0000000109287824 */ /* 0x000fe200078e0a03 */
[C---:B------:R-:W-:Y:S02]  /*0ac0*/  ISETP.GE.AND P1, PT, R0.reuse, 0x1, PT ;  /* 0x000000010000780c */ /* 0x040fe40003f26270 */
[----:B------:R-:W-:Y:S02]  /*0ad0*/  ISETP.GT.AND P0, PT, R0, 0x20, PT ;  /* 0x000000200000780c */ /* 0x000fe40003f04270 */
[----:B------:R-:W-:-:S02]  /*0ae0*/  LEA.HI R3, R10, R172, RZ, 0x5 ;  /* 0x000000ac0a037211 */ /* 0x000fc400078f28ff */
[----:B------:R-:W-:Y:S01]  /*0af0*/  LOP3.LUT R0, R2, 0x1ffffffc, RZ, 0xc0, !PT ;  /* 0x1ffffffc02007812 */ /* 0x000fe200078ec0ff */
[----:B------:R-:W-:Y:S01]  /*0b00*/  IMAD.SHL.U32 R2, R7, 0x10, RZ ;  /* 0x0000001007027824 */ /* 0x000fe200078e00ff */
[----:B------:R-:W-:Y:S01]  /*0b10*/  LOP3.LUT R5, R5, 0x7fffffe, RZ, 0xc0, !PT ;  /* 0x07fffffe05057812 */ /* 0x000fe200078ec0ff */
[----:B------:R-:W-:Y:S01]  /*0b20*/  IMAD.SHL.U32 R12, R3, 0x8, RZ ;  /* 0x00000008030c7824 */ /* 0x000fe200078e00ff */
[----:B------:R-:W-:Y:S01]  /*0b30*/  LEA.HI R3, R92, R92, RZ, 0x1 ;  /* 0x0000005c5c037211 */ /* 0x000fe200078f08ff */
[----:B------:R-:W-:Y:S01]  /*0b40*/  IMAD.IADD R0, R172, 0x1, -R0 ;  /* 0x00000001ac007824 */ /* 0x000fe200078e0a00 */
[----:B------:R-:W-:Y:S01]  /*0b50*/  LOP3.LUT R10, R2, 0xffffff00, RZ, 0xc0, !PT ;  /* 0xffffff00020a7812 */ /* 0x000fe200078ec0ff */
[----:B------:R-:W-:Y:S01]  /*0b60*/  IMAD.IADD R14, R9, 0x1, -R5 ;  /* 0x00000001090e7824 */ /* 0x000fe200078e0a05 */
[----:B------:R-:W-:Y:S01]  /*0b70*/  LOP3.LUT R3, R3, 0x7fffffe, RZ, 0xc0, !PT ;  /* 0x07fffffe03037812 */ /* 0x000fe200078ec0ff */
[----:B------:R-:W-:Y:S01]  /*0b80*/  IMAD.SHL.U32 R6, R0, 0x8, RZ ;  /* 0x0000000800067824 */ /* 0x000fe200078e00ff */
[C---:B------:R-:W-:Y:S01]  /*0b90*/  IADD3 R37, R34.reuse, 0x10, RZ ;  /* 0x0000001022257810 */ /* 0x040fe20007ffe0ff */
[----:B------:R-:W-:Y:S01]  /*0ba0*/  IMAD R9, R49, c[0x0][0x1e4], R8 ;  /* 0x0000790031097a24 */ /* 0x000fe200078e0208 */
[----:B------:R-:W-:Y:S01]  /*0bb0*/  IADD3 R36, R34, 0x20, RZ ;  /* 0x0000002022247810 */ /* 0x000fe20007ffe0ff */
[----:B------:R-:W-:Y:S01]  /*0bc0*/  IMAD.IADD R8, R92, 0x1, -R3 ;  /* 0x000000015c087824 */ /* 0x000fe200078e0a03 */
[----:B------:R-:W-:Y:S01]  /*0bd0*/  SHF.R.S32.HI R7, RZ, 0x1f, R6 ;  /* 0x0000001fff077819 */ /* 0x000fe20000011406 */
[----:B------:R-:W-:Y:S01]  /*0be0*/  IMAD R0, R145, c[0x0][0x238], RZ ;  /* 0x00008e0091007a24 */ /* 0x000fe200078e02ff */
[----:B------:R-:W-:Y:S01]  /*0bf0*/  SHF.R.S32.HI R27, RZ, 0x1f, R26 ;  /* 0x0000001fff1b7819 */ /* 0x000fe2000001141a */
[----:B------:R-:W-:Y:S01]  /*0c00*/  IMAD.WIDE.U32 R4, R49, c[0x0][0x1e0], RZ ;  /* 0x0000780031047a25 */ /* 0x000fe200078e00ff */
[----:B------:R-:W-:-:S02]  /*0c10*/  SHF.R.S32.HI R35, RZ, 0x1f, R34 ;  /* 0x0000001fff237819 */ /* 0x000fc40000011422 */
[----:B------:R-:W-:Y:S01]  /*0c20*/  SHF.L.U64.HI R156, R161, R156, c[0x0][0x23c] ;  /* 0x00008f00a19c7619 */ /* 0x000fe2000001029c */
[----:B------:R-:W-:Y:S01]  /*0c30*/  IMAD R20, R8, 0x20, R10 ;  /* 0x0000002008147824 */ /* 0x000fe200078e020a */
[-C--:B------:R-:W-:Y:S01]  /*0c40*/  SHF.L.U64.HI R154, R159, R152.reuse, c[0x0][0x1e4] ;  /* 0x000079009f9a7619 */ /* 0x080fe20000010298 */
[C---:B------:R-:W-:Y:S01]  /*0c50*/  IMAD R0, R143.reuse, c[0x0][0x23c], R0 ;  /* 0x00008f008f007a24 */ /* 0x040fe200078e0200 */
[-C--:B------:R-:W-:Y:S01]  /*0c60*/  SHF.L.U64.HI R151, R160, R152.reuse, c[0x0][0x284] ;  /* 0x0000a100a0977619 */ /* 0x080fe20000010298 */
[----:B------:R-:W-:Y:S01]  /*0c70*/  IMAD.WIDE.U32 R2, R143, c[0x0][0x238], R6 ;  /* 0x00008e008f027a25 */ /* 0x000fe200078e0006 */
[----:B------:R-:W-:Y:S02]  /*0c80*/  SHF.L.U64.HI R152, R158, R152, c[0x0][0x294] ;  /* 0x0000a5009e987619 */ /* 0x000fe40000010298 */
[----:B------:R-:W-:Y:S01]  /*0c90*/  ISETP.NE.AND P6, PT, RZ, UR4, PT ;  /* 0x00000004ff007c0c */ /* 0x000fe2000bfc5270 */
[----:B------:R-:W-:Y:S01]  /*0ca0*/  IMAD.SHL.U32 R8, R13, 0x40, RZ ;  /* 0x000000400d087824 */ /* 0x000fe200078e00ff */
[----:B------:R-:W-:Y:S01]  /*0cb0*/  IADD3 R95, R26, 0x30, RZ ;  /* 0x000000301a5f7810 */ /* 0x000fe20007ffe0ff */
[----:B------:R-:W-:Y:S01]  /*0cc0*/  IMAD.IADD R11, R5, 0x1, R9 ;  /* 0x00000001050b7824 */ /* 0x000fe200078e0209 */
[----:B------:R-:W-:Y:S01]  /*0cd0*/  LOP3.LUT R5, R12, 0xffffff00, RZ, 0xc0, !PT ;  /* 0xffffff000c057812 */ /* 0x000fe200078ec0ff */
[----:B------:R-:W-:Y:S01]  /*0ce0*/  IMAD.IADD R3, R3, 0x1, R0 ;  /* 0x0000000103037824 */ /* 0x000fe200078e0200 */
[----:B------:R-:W-:Y:S01]  /*0cf0*/  LOP3.LUT R0, R8, 0xc0, RZ, 0xc0, !PT ;  /* 0x000000c008007812 */ /* 0x000fe200078ec0ff */
[----:B------:R-:W-:Y:S01]  /*0d00*/  IMAD.MOV.U32 R10, RZ, RZ, R4 ;  /* 0x000000ffff0a7224 */ /* 0x000fe200078e0004 */
[----:B------:R-:W-:Y:S01]  /*0d10*/  IADD3 R94, R26, 0x40, RZ ;  /* 0x000000401a5e7810 */ /* 0x000fe20007ffe0ff */
[----:B------:R-:W-:Y:S01]  /*0d20*/  IMAD R13, R14, 0x20, R5 ;  /* 0x000000200e0d7824 */ /* 0x000fe200078e0205 */
[----:B------:R-:W-:Y:S01]  /*0d30*/  LOP3.LUT R9, R0, 0x18, R6, 0xf8, !PT ;  /* 0x0000001800097812 */ /* 0x000fe200078ef806 */
[----:B------:R-:W-:Y:S01]  /*0d40*/  IMAD R4, R174, c[0x0][0x240], RZ ;  /* 0x00009000ae047a24 */ /* 0x000fe200078e02ff */
[----:B------:R-:W-:Y:S01]  /*0d50*/  SHF.R.U32.HI R5, RZ, 0x3, R0 ;  /* 0x00000003ff057819 */ /* 0x000fe20000011600 */
[----:B------:R-:W-:Y:S01]  /*0d60*/  IMAD.WIDE.U32 R2, R51, c[0x0][0x240], R2 ;  /* 0x0000900033027a25 */ /* 0x000fe200078e0002 */
[----:B------:R-:W-:-:S02]  /*0d70*/  SHF.R.S32.HI R0, RZ, 0x1f, R17 ;  /* 0x0000001fff007819 */ /* 0x000fc40000011411 */
[----:B------:R-:W-:Y:S01]  /*0d80*/  LOP3.LUT R12, R9, R5, RZ, 0x3c, !PT ;  /* 0x00000005090c7212 */ /* 0x000fe200078e3cff */
[----:B------:R-:W-:Y:S01]  /*0d90*/  IMAD R8, R51, c[0x0][0x244], R4 ;  /* 0x0000910033087a24 */ /* 0x000fe200078e0204 */
[----:B------:R-:W-:Y:S01]  /*0da0*/  SEL R24, R0, RZ, !P3 ;  /* 0x000000ff00187207 */ /* 0x000fe20005800000 */
[----:B------:R-:W-:Y:S01]  /*0db0*/  IMAD.IADD R29, R34, 0x1, R37 ;  /* 0x00000001221d7824 */ /* 0x000fe200078e0225 */
[----:B------:R-:W-:Y:S01]  /*0dc0*/  IADD3 R4, R6, 0x20, RZ ;  /* 0x0000002006047810 */ /* 0x000fe20007ffe0ff */
[----:B------:R-:W-:Y:S01]  /*0dd0*/  IMAD.IADD R3, R3, 0x1, R8 ;  /* 0x0000000103037824 */ /* 0x000fe200078e0208 */
[----:B------:R-:W-:Y:S01]  /*0de0*/  IADD3 R93, R26, 0x50, RZ ;  /* 0x000000501a5d7810 */ /* 0x000fe20007ffe0ff */
[----:B------:R-:W-:Y:S01]  /*0df0*/  IMAD R8, R24, c[0x0][0x248], RZ ;  /* 0x0000920018087a24 */ /* 0x000fe200078e02ff */
[----:B------:R-:W-:Y:S01]  /*0e00*/  ISETP.GE.AND P4, PT, R4, c[0x0][0x1d4], PT ;  /* 0x0000750004007a0c */ /* 0x000fe20003f86270 */
[----:B------:R-:W-:-:S04]  /*0e10*/  IMAD.WIDE.U32 R116, R23, c[0x0][0x248], R2 ;  /* 0x0000920017747a25 */ /* 0x000fc800078e0002 */
[----:B------:R-:W-:Y:S02]  /*0e20*/  IMAD.MOV.U32 R104, RZ, RZ, R116 ;  /* 0x000000ffff687224 */ /* 0x000fe400078e0074 */
[----:B------:R-:W-:Y:S02]  /*0e30*/  IMAD.SHL.U32 R3, R164, 0x2, RZ ;  /* 0x00000002a4037824 */ /* 0x000fe400078e00ff */
[----:B------:R-:W-:Y:S02]  /*0e40*/  IMAD.IADD R85, R13, 0x1, R12 ;  /* 0x000000010d557824 */ /* 0x000fe400078e020c */
[----:B------:R-:W-:Y:S01]  /*0e50*/  IMAD R12, R174, c[0x0][0x1e8], RZ ;  /* 0x00007a00ae0c7a24 */ /* 0x000fe200078e02ff */
[----:B------:R-:W-:Y:S01]  /*0e60*/  IADD3 R21, -R3, c[0x0][0x1d4], RZ ;  /* 0x0000750003157a10 */ /* 0x000fe20007ffe1ff */
[----:B------:R-:W-:Y:S02]  /*0e70*/  IMAD.IADD R28, R34, 0x1, R36 ;  /* 0x00000001221c7824 */ /* 0x000fe400078e0224 */
[----:B------:R-:W-:-:S02]  /*0e80*/  IMAD R12, R51, c[0x0][0x1ec], R12 ;  /* 0x00007b00330c7a24 */ /* 0x000fc400078e020c */
[----:B------:R-:W-:Y:S02]  /*0e90*/  IMAD.SHL.U32 R85, R85, 0x2, RZ ;  /* 0x0000000255557824 */ /* 0x000fe400078e00ff */
[----:B------:R-:W-:Y:S02]  /*0ea0*/  IMAD.SHL.U32 R161, R161, 0x20, RZ ;  /* 0x00000020a1a17824 */ /* 0x000fe400078e00ff */
[----:B------:R-:W-:Y:S02]  /*0eb0*/  IMAD.SHL.U32 R159, R159, 0x40, RZ ;  /* 0x000000409f9f7824 */ /* 0x000fe400078e00ff */
[----:B------:R-:W-:Y:S02]  /*0ec0*/  IMAD.SHL.U32 R160, R160, 0x40, RZ ;  /* 0x00000040a0a07824 */ /* 0x000fe400078e00ff */
[----:B------:R-:W-:Y:S01]  /*0ed0*/  IMAD.SHL.U32 R158, R158, 0x40, RZ ;  /* 0x000000409e9e7824 */ /* 0x000fe200078e00ff */
[----:B--2---:R-:W-:Y:S01]  /*0ee0*/  @P2 SHF.R.S32.HI R5, RZ, 0x1f, R15 ;  /* 0x0000001fff052819 */ /* 0x004fe2000001140f */
[----:B------:R-:W-:-:S02]  /*0ef0*/  @!P2 IMAD.MOV.U32 R5, RZ, RZ, R0 ;  /* 0x000000ffff05a224 */ /* 0x000fc400078e0000 */
[----:B------:R-:W-:Y:S02]  /*0f00*/  IMAD R0, R23, c[0x0][0x24c], R8 ;  /* 0x0000930017007a24 */ /* 0x000fe400078e0208 */
[----:B------:R-:W-:Y:S01]  /*0f10*/  @P2 IMAD.MOV.U32 R4, RZ, RZ, R15 ;  /* 0x000000ffff042224 */ /* 0x000fe200078e000f */
[----:B------:R-:W-:Y:S01]  /*0f20*/  SEL R47, R5, RZ, !P5 ;  /* 0x000000ff052f7207 */ /* 0x000fe20006800000 */
[----:B------:R-:W-:Y:S01]  /*0f30*/  IMAD.IADD R105, R117, 0x1, R0 ;  /* 0x0000000175697824 */ /* 0x000fe200078e0200 */
[----:B------:R-:W-:Y:S01]  /*0f40*/  IADD3 R0, R6, 0x40, RZ ;  /* 0x0000004006007810 */ /* 0x000fe20007ffe0ff */
[----:B------:R-:W-:Y:S01]  /*0f50*/  @!P2 IMAD.MOV.U32 R4, RZ, RZ, R17 ;  /* 0x000000ffff04a224 */ /* 0x000fe200078e0011 */
[----:B------:R-:W-:Y:S01]  /*0f60*/  ISETP.GE.AND P2, PT, R164, 0x1, PT ;  /* 0x00000001a400780c */ /* 0x000fe20003f46270 */
[----:B------:R-:W-:Y:S01]  /*0f70*/  IMAD.WIDE.U32 R18, R78, R162, R104 ;  /* 0x000000a24e127225 */ /* 0x000fe200078e0068 */
[----:B------:R-:W-:Y:S02]  /*0f80*/  ISETP.GE.AND P2, PT, R26, c[0x0][0x27c], PT ;  /* 0x00009f001a007a0c */ /* 0x000fe40003f46270 */
[----:B------:R-:W-:Y:S01]  /*0f90*/  SEL R48, R4, RZ, !P5 ;  /* 0x000000ff04307207 */ /* 0x000fe20006800000 */
[----:B------:R-:W-:Y:S01]  /*0fa0*/  IMAD.IADD R41, R19, 0x1, R16 ;  /* 0x0000000113297824 */ /* 0x000fe200078e0210 */
[----:B------:R-:W-:Y:S01]  /*0fb0*/  @P1 LEA R14, P3, R18, c[0x0][0x220], 0x1 ;  /* 0x00008800120e1a11 */ /* 0x000fe200078608ff */
[----:B------:R-:W-:Y:S01]  /*0fc0*/  IMAD.WIDE.U32 R4, R51, c[0x0][0x1e8], R10 ;  /* 0x00007a0033047a25 */ /* 0x000fe200078e000a */
[----:B------:R-:W-:-:S02]  /*0fd0*/  SEL R2, RZ, c[0x0][0x27c], !P2 ;  /* 0x00009f00ff027a07 */ /* 0x000fc40005000000 */
[----:B------:R-:W-:Y:S01]  /*0fe0*/  @P1 LEA.HI.X R15, R18, c[0x0][0x224], R41, 0x1, P3 ;  /* 0x00008900120f1a11 */ /* 0x000fe200018f0c29 */
[----:B------:R-:W-:Y:S01]  /*0ff0*/  IMAD R16, R50, c[0x0][0x280], RZ ;  /* 0x0000a00032107a24 */ /* 0x000fe200078e02ff */
[----:B------:R-:W-:Y:S01]  /*1000*/  ISETP.GE.AND P3, PT, R0, c[0x0][0x1d4], PT ;  /* 0x0000750000007a0c */ /* 0x000fe20003f66270 */
[----:B------:R-:W-:Y:S01]  /*1010*/  IMAD.IADD R0, R26, 0x1, R2 ;  /* 0x000000011a007824 */ /* 0x000fe200078e0202 */
[----:B------:R-:W-:Y:S01]  /*1020*/  SEL R9, R3, R21, !P2 ;  /* 0x0000001503097207 */ /* 0x000fe20005000000 */
[----:B------:R-:W-:Y:S01]  /*1030*/  IMAD.IADD R89, R5, 0x1, R12 ;  /* 0x0000000105597824 */ /* 0x000fe200078e020c */
[----:B------:R-:W-:Y:S01]  /*1040*/  ISETP.GE.AND P2, PT, R29, c[0x0][0x27c], PT ;  /* 0x00009f001d007a0c */ /* 0x000fe20003f46270 */
[----:B------:R-:W-:Y:S01]  /*1050*/  IMAD.MOV.U32 R88, RZ, RZ, R4 ;  /* 0x000000ffff587224 */ /* 0x000fe200078e0004 */
[----:B------:R-:W-:Y:S01]  /*1060*/  SHF.R.S32.HI R8, RZ, 0x1f, R0 ;  /* 0x0000001fff087819 */ /* 0x000fe20000011400 */
[----:B------:R-:W-:Y:S01]  /*1070*/  IMAD.WIDE.U32 R4, R92, c[0x0][0x290], R26 ;  /* 0x0000a4005c047a25 */ /* 0x000fe200078e001a */
[----:B------:R-:W-:-:S02]  /*1080*/  SEL R38, RZ, c[0x0][0x27c], !P2 ;  /* 0x00009f00ff267a07 */ /* 0x000fc40005000000 */
[----:B------:R-:W-:Y:S01]  /*1090*/  SEL R22, R3, R21, !P2 ;  /* 0x0000001503167207 */ /* 0x000fe20005000000 */
[----:B------:R-:W-:Y:S01]  /*10a0*/  IMAD R16, R92, c[0x0][0x284], R16 ;  /* 0x0000a1005c107a24 */ /* 0x000fe200078e0210 */
[----:B------:R-:W-:Y:S01]  /*10b0*/  SHF.R.S32.HI R10, RZ, 0x1f, R9 ;  /* 0x0000001fff0a7819 */ /* 0x000fe20000011409 */
[----:B------:R-:W-:Y:S01]  /*10c0*/  IMAD R19, R174, c[0x0][0x260], RZ ;  /* 0x00009800ae137a24 */ /* 0x000fe200078e02ff */
[CC--:B------:R-:W-:Y:S01]  /*10d0*/  LEA.HI R25, R8.reuse, R0.reuse, RZ, 0x3 ;  /* 0x0000000008197211 */ /* 0x0c0fe200078f18ff */
[----:B------:R-:W-:Y:S01]  /*10e0*/  IMAD.MOV.U32 R30, RZ, RZ, R4 ;  /* 0x000000ffff1e7224 */ /* 0x000fe200078e0004 */
[----:B------:R-:W-:Y:S01]  /*10f0*/  LEA.HI R39, R8, R0, RZ, 0x5 ;  /* 0x0000000008277211 */ /* 0x000fe200078f28ff */
[----:B------:R-:W-:Y:S01]  /*1100*/  IMAD R0, R50, c[0x0][0x290], RZ ;  /* 0x0000a40032007a24 */ /* 0x000fe200078e02ff */
[----:B------:R-:W-:Y:S01]  /*1110*/  ISETP.GE.AND P2, PT, R28, c[0x0][0x27c], PT ;  /* 0x00009f001c007a0c */ /* 0x000fe20003f46270 */
[----:B------:R-:W-:Y:S01]  /*1120*/  IMAD R19, R51, c[0x0][0x264], R19 ;  /* 0x0000990033137a24 */ /* 0x000fe200078e0213 */
[----:B------:R-:W-:Y:S01]  /*1130*/  LEA.HI R46, R10, R9, RZ, 0x4 ;  /* 0x000000090a2e7211 */ /* 0x000fe200078f20ff */
[C---:B------:R-:W-:Y:S01]  /*1140*/  IMAD R0, R92.reuse, c[0x0][0x294], R0 ;  /* 0x0000a5005c007a24 */ /* 0x040fe200078e0200 */
[----:B------:R-:W-:Y:S01]  /*1150*/  SEL R21, R3, R21, !P2 ;  /* 0x0000001503157207 */ /* 0x000fe20005000000 */
[----:B------:R-:W-:Y:S01]  /*1160*/  IMAD.WIDE.U32 R10, R92, c[0x0][0x290], R34 ;  /* 0x0000a4005c0a7a25 */ /* 0x000fe200078e0022 */
[----:B------:R-:W-:-:S02]  /*1170*/  ISETP.GE.AND P5, PT, R6, c[0x0][0x1d4], PT ;  /* 0x0000750006007a0c */ /* 0x000fc40003fa6270 */
[----:B------:R-:W-:Y:S01]  /*1180*/  SHF.R.S32.HI R4, RZ, 0x1f, R21 ;  /* 0x0000001fff047819 */ /* 0x000fe20000011415 */
[----:B------:R-:W-:Y:S01]  /*1190*/  IMAD.WIDE.U32 R2, R92, c[0x0][0x280], R34 ;  /* 0x0000a0005c027a25 */ /* 0x000fe200078e0022 */
[----:B------:R-:W-:-:S03]  /*11a0*/  LOP3.LUT R119, R25, 0xfffffff8, RZ, 0xc0, !PT ;  /* 0xfffffff819777812 */ /* 0x000fc600078ec0ff */
[----:B------:R-:W-:Y:S01]  /*11b0*/  IMAD.WIDE.U32 R8, R92, c[0x0][0x280], R26 ;  /* 0x0000a0005c087a25 */ /* 0x000fe200078e001a */
[----:B------:R-:W-:-:S03]  /*11c0*/  SHF.R.S32.HI R134, RZ, 0x1f, R119 ;  /* 0x0000001fff867819 */ /* 0x000fc60000011477 */
[----:B------:R-:W-:Y:S02]  /*11d0*/  IMAD.IADD R43, R11, 0x1, R0 ;  /* 0x000000010b2b7824 */ /* 0x000fe400078e0200 */
[----:B------:R-:W-:Y:S01]  /*11e0*/  IMAD.IADD R31, R0, 0x1, R5 ;  /* 0x00000001001f7824 */ /* 0x000fe200078e0205 */
[----:B------:R-:W-:Y:S01]  /*11f0*/  SHF.R.S32.HI R5, RZ, 0x1f, R22 ;  /* 0x0000001fff057819 */ /* 0x000fe20000011416 */
[----:B------:R-:W-:Y:S01]  /*1200*/  IMAD.IADD R45, R3, 0x1, R16 ;  /* 0x00000001032d7824 */ /* 0x000fe200078e0210 */
[----:B------:R-:W-:Y:S01]  /*1210*/  @!PT LDS RZ, [RZ] ;  /* 0x00000000fffff984 */ /* 0x000fe20000000800 */
[----:B------:R-:W-:Y:S01]  /*1220*/  @!PT LDS RZ, [RZ] ;  /* 0x00000000fffff984 */ /* 0x000fe20000000800 */
[----:B------:R-:W-:Y:S01]  /*1230*/  @!PT LDS RZ, [RZ] ;  /* 0x00000000fffff984 */ /* 0x000fe20000000800 */
[----:B------:R1:W-:Y:S01]  /*1240*/  @P1 LDGSTS.E.BYPASS.LTC128B.128 [R85+0x3100], [R14.64], !P5 ;  /* 0x031000000e551fae */ /* 0x0003e2000e901d46 */
[----:B------:R-:W-:Y:S01]  /*1250*/  IMAD.MOV.U32 R44, RZ, RZ, R2 ;  /* 0x000000ffff2c7224 */ /* 0x000fe200078e0002 */
[----:B------:R-:W-:Y:S01]  /*1260*/  LEA.HI R22, R5, R22, RZ, 0x4 ;  /* 0x0000001605167211 */ /* 0x000fe200078f20ff */
[----:B------:R-:W-:Y:S01]  /*1270*/  IMAD R0, R24, c[0x0][0x268], RZ ;  /* 0x00009a0018007a24 */ /* 0x000fe200078e02ff */
[----:B------:R1:W-:Y:S01]  /*1280*/  @P1 LDGSTS.E.BYPASS.LTC128B.128 [R85+0x4100], [R14.64+0x40], !P4 ;  /* 0x041000400e551fae */ /* 0x0003e2000e101d46 */
[----:B------:R-:W-:-:S03]  /*1290*/  IMAD.WIDE.U32 R2, R51, c[0x0][0x260], R6 ;  /* 0x0000980033027a25 */ /* 0x000fc600078e0006 */
[----:B------:R1:W-:Y:S01]  /*12a0*/  @P1 LDGSTS.E.BYPASS.LTC128B.128 [R85+0x5100], [R14.64+0x80], !P3 ;  /* 0x051000800e551fae */ /* 0x0003e2000d901d46 */
[----:B------:R-:W-:Y:S01]  /*12b0*/  IMAD.IADD R33, R16, 0x1, R9 ;  /* 0x0000000110217824 */ /* 0x000fe200078e0209 */
[----:B------:R-:W-:Y:S01]  /*12c0*/  LEA.HI R9, R4, R21, RZ, 0x4 ;  /* 0x0000001504097211 */ /* 0x000fe200078f20ff */
[----:B------:R-:W-:Y:S01]  /*12d0*/  IMAD R101, R23, c[0x0][0x26c], R0 ;  /* 0x00009b0017657a24 */ /* 0x000fe200078e0200 */
[----:B------:R-:W-:Y:S01]  /*12e0*/  SEL R0, RZ, c[0x0][0x27c], !P2 ;  /* 0x00009f00ff007a07 */ /* 0x000fe20005000000 */
[----:B------:R-:W-:Y:S01]  /*12f0*/  IMAD.IADD R4, R38, 0x1, R29 ;  /* 0x0000000126047824 */ /* 0x000fe200078e021d */
[----:B------:R-:W-:Y:S01]  /*1300*/  LOP3.LUT P2, RZ, R40, 0x2, RZ, 0xc0, !PT ;  /* 0x0000000228ff7812 */ /* 0x000fe2000784c0ff */
[----:B------:R-:W-:Y:S01]  /*1310*/  IMAD.IADD R3, R3, 0x1, R19 ;  /* 0x0000000103037824 */ /* 0x000fe200078e0213 */
[----:B------:R-:W-:Y:S01]  /*1320*/  IADD3 R38, R34, 0x18, RZ ;  /* 0x0000001822267810 */ /* 0x000fe20007ffe0ff */
[----:B------:R-:W-:Y:S01]  /*1330*/  IMAD.SHL.U32 R6, R40, 0x40, RZ ;  /* 0x0000004028067824 */ /* 0x000fe200078e00ff */
[----:B------:R-:W-:Y:S01]  /*1340*/  SHF.R.S32.HI R5, RZ, 0x1f, R4 ;  /* 0x0000001fff057819 */ /* 0x000fe20000011404 */
[----:B------:R-:W-:Y:S01]  /*1350*/  IMAD.WIDE.U32 R98, R23, c[0x0][0x268], R2 ;  /* 0x00009a0017627a25 */ /* 0x000fe200078e0002 */
[----:B------:R-:W-:-:S02]  /*1360*/  IADD3 R40, R34, 0x28, RZ ;  /* 0x0000002822287810 */ /* 0x000fc40007ffe0ff */
[CC--:B------:R-:W-:Y:S01]  /*1370*/  LEA.HI R21, R5.reuse, R4.reuse, RZ, 0x3 ;  /* 0x0000000405157211 */ /* 0x0c0fe200078f18ff */
[----:B------:R-:W-:Y:S01]  /*1380*/  IMAD.IADD R3, R0, 0x1, R28 ;  /* 0x0000000100037824 */ /* 0x000fe200078e021c */
[----:B------:R-:W-:Y:S01]  /*1390*/  LEA.HI R5, R5, R4, RZ, 0x5 ;  /* 0x0000000405057211 */ /* 0x000fe200078f28ff */
[----:B------:R-:W-:Y:S01]  /*13a0*/  IMAD.MOV.U32 R42, RZ, RZ, R10 ;  /* 0x000000ffff2a7224 */ /* 0x000fe200078e000a */
[----:B------:R-:W-:Y:S01]  /*13b0*/  LOP3.LUT R0, R6, 0xc0, RZ, 0xc0, !PT ;  /* 0x000000c006007812 */ /* 0x000fe200078ec0ff */
[----:B------:R-:W-:Y:S01]  /*13c0*/  IMAD.SHL.U32 R6, R39, 0x40, RZ ;  /* 0x0000004027067824 */ /* 0x000fe200078e00ff */
[----:B------:R-:W-:Y:S01]  /*13d0*/  SHF.R.S32.HI R4, RZ, 0x1f, R3 ;  /* 0x0000001fff047819 */ /* 0x000fe20000011403 */
[----:B------:R-:W-:Y:S01]  /*13e0*/  IMAD.MOV.U32 R32, RZ, RZ, R8 ;  /* 0x000000ffff207224 */ /* 0x000fe200078e0008 */
[----:B------:R-:W-:Y:S01]  /*13f0*/  SHF.R.U32.HI R2, RZ, 0x3, R0 ;  /* 0x00000003ff027819 */ /* 0x000fe20000011600 */
[----:B------:R-:W-:Y:S01]  /*1400*/  IMAD R17, R174, c[0x0][0x210], RZ ;  /* 0x00008400ae117a24 */ /* 0x000fe200078e02ff */
[CC--:B------:R-:W-:Y:S01]  /*1410*/  LEA.HI R19, R4.reuse, R3.reuse, RZ, 0x3 ;  /* 0x0000000304137211 */ /* 0x0c0fe200078f18ff */
[----:B------:R-:W-:Y:S01]  /*1420*/  IMAD.WIDE.U32 R12, R51, c[0x0][0x210], R26 ;  /* 0x00008400330c7a25 */ /* 0x000fe200078e001a */
[----:B------:R-:W-:-:S02]  /*1430*/  LEA.HI R3, R4, R3, RZ, 0x5 ;  /* 0x0000000304037211 */ /* 0x000fc400078f28ff */
[C---:B------:R-:W-:Y:S01]  /*1440*/  LOP3.LUT R7, R0.reuse, 0x18, R25, 0xf8, !PT ;  /* 0x0000001800077812 */ /* 0x040fe200078ef819 */
[----:B------:R-:W-:Y:S01]  /*1450*/  IMAD.SHL.U32 R4, R5, 0x40, RZ ;  /* 0x0000004005047824 */ /* 0x000fe200078e00ff */
[----:B------:R-:W-:Y:S01]  /*1460*/  LOP3.LUT R5, R0, 0x18, R21, 0xf8, !PT ;  /* 0x0000001800057812 */ /* 0x000fe200078ef815 */
[----:B------:R-:W-:Y:S01]  /*1470*/  IMAD.SHL.U32 R3, R3, 0x40, RZ ;  /* 0x0000004003037824 */ /* 0x000fe200078e00ff */
[----:B------:R-:W-:Y:S01]  /*1480*/  LOP3.LUT R10, R6, 0x7ffff800, RZ, 0xc0, !PT ;  /* 0x7ffff800060a7812 */ /* 0x000fe200078ec0ff */
[----:B------:R-:W-:Y:S01]  /*1490*/  IMAD R17, R51, c[0x0][0x214], R17 ;  /* 0x0000850033117a24 */ /* 0x000fe200078e0211 */
[-C--:B------:R-:W-:Y:S01]  /*14a0*/  LOP3.LUT R8, R7, R2.reuse, RZ, 0x3c, !PT ;  /* 0x0000000207087212 */ /* 0x080fe200078e3cff */
[----:B------:R-:W-:Y:S01]  /*14b0*/  IMAD.MOV.U32 R16, RZ, RZ, R12 ;  /* 0x000000ffff107224 */ /* 0x000fe200078e000c */
[----:B------:R-:W-:Y:S01]  /*14c0*/  LOP3.LUT R6, R0, 0x18, R19, 0xf8, !PT ;  /* 0x0000001800067812 */ /* 0x000fe200078ef813 */
[----:B------:R-:W-:Y:S01]  /*14d0*/  IMAD.IADD R17, R13, 0x1, R17 ;  /* 0x000000010d117824 */ /* 0x000fe200078e0211 */
[----:B------:R-:W-:Y:S01]  /*14e0*/  LOP3.LUT R7, R4, 0x7ffff800, RZ, 0xc0, !PT ;  /* 0x7ffff80004077812 */ /* 0x000fe200078ec0ff */
[----:B------:R-:W-:Y:S01]  /*14f0*/  IMAD.WIDE.U32 R88, R48, c[0x0][0x1f0], R88 ;  /* 0x00007c0030587a25 */ /* 0x000fe200078e0058 */
[----:B------:R-:W-:-:S02]  /*1500*/  LOP3.LUT R5, R5, R2, RZ, 0x3c, !PT ;  /* 0x0000000205057212 */ /* 0x000fc400078e3cff */
[----:B------:R-:W-:Y:S01]  /*1510*/  LOP3.LUT R4, R3, 0x7ffff800, RZ, 0xc0, !PT ;  /* 0x7ffff80003047812 */ /* 0x000fe200078ec0ff */
[----:B------:R-:W-:Y:S01]  /*1520*/  IMAD.WIDE.U32 R114, R48, c[0x0][0x218], R16 ;  /* 0x0000860030727a25 */ /* 0x000fe200078e0010 */
[----:B------:R-:W-:Y:S02]  /*1530*/  LOP3.LUT R3, R6, R2, RZ, 0x3c, !PT ;  /* 0x0000000206037212 */ /* 0x000fe400078e3cff */
[----:B------:R-:W-:Y:S01]  /*1540*/  IADD3 R130, R5, R7, R20 ;  /* 0x0000000705827210 */ /* 0x000fe20007ffe014 */
[----:B-----5:R-:W-:Y:S01]  /*1550*/  IMAD.WIDE.U32 R112, R147, c[0x0][0x280], R44 ;  /* 0x0000a00093707a25 */ /* 0x020fe200078e002c */
[----:B------:R-:W-:Y:S02]  /*1560*/  SHF.R.S32.HI R5, RZ, 0x4, R46 ;  /* 0x00000004ff057819 */ /* 0x000fe4000001142e */
[----:B------:R-:W-:Y:S01]  /*1570*/  IADD3 R129, R3, R4, R20 ;  /* 0x0000000403817210 */ /* 0x000fe20007ffe014 */
[----:B------:R-:W-:Y:S01]  /*1580*/  IMAD.WIDE.U32 R110, R147, c[0x0][0x280], R32 ;  /* 0x0000a000936e7a25 */ /* 0x000fe200078e0020 */
[----:B------:R-:W-:-:S02]  /*1590*/  SHF.R.S32.HI R4, RZ, 0x4, R22 ;  /* 0x00000004ff047819 */ /* 0x000fc40000011416 */
[----:B------:R-:W-:Y:S01]  /*15a0*/  LEA.HI.SX32 R5, R25, R5, 0x1d ;  /* 0x0000000519057211 */ /* 0x000fe200078feaff */
[----:B------:R-:W-:Y:S01]  /*15b0*/  IMAD.WIDE.U32 R108, R147, c[0x0][0x290], R42 ;  /* 0x0000a400936c7a25 */ /* 0x000fe200078e002a */
[----:B------:R-:W-:Y:S02]  /*15c0*/  SHF.R.S32.HI R3, RZ, 0x4, R9 ;  /* 0x00000004ff037819 */ /* 0x000fe40000011409 */
[----:B------:R-:W-:Y:S01]  /*15d0*/  LEA.HI.SX32 R4, R21, R4, 0x1d ;  /* 0x0000000415047211 */ /* 0x000fe200078feaff */
[----:B------:R-:W-:Y:S01]  /*15e0*/  IMAD.SHL.U32 R100, R5, 0x8, RZ ;  /* 0x0000000805647824 */ /* 0x000fe200078e00ff */
[----:B------:R-:W-:Y:S01]  /*15f0*/  SHF.R.S32.HI R6, RZ, 0x1f, R5 ;  /* 0x0000001fff067819 */ /* 0x000fe20000011405 */
[----:B------:R-:W-:Y:S01]  /*1600*/  IMAD.WIDE.U32 R106, R147, c[0x0][0x290], R30 ;  /* 0x0000a400936a7a25 */ /* 0x000fe200078e001e */
[----:B------:R-:W-:Y:S02]  /*1610*/  LEA.HI.SX32 R3, R19, R3, 0x1d ;  /* 0x0000000313037211 */ /* 0x000fe400078feaff */
[----:B------:R-:W-:Y:S01]  /*1620*/  LEA.HI R11, R6, R5, RZ, 0x2 ;  /* 0x00000005060b7211 */ /* 0x000fe200078f10ff */
[----:B------:R-:W-:Y:S01]  /*1630*/  IMAD.SHL.U32 R97, R4, 0x8, RZ ;  /* 0x0000000804617824 */ /* 0x000fe200078e00ff */
[----:B------:R-:W-:Y:S01]  /*1640*/  SHF.R.S32.HI R6, RZ, 0x1f, R3 ;  /* 0x0000001fff067819 */ /* 0x000fe20000011403 */
[----:B------:R-:W-:Y:S01]  /*1650*/  IMAD.SHL.U32 R102, R3, 0x8, RZ ;  /* 0x0000000803667824 */ /* 0x000fe200078e00ff */
[----:B------:R-:W-:Y:S01]  /*1660*/  SHF.R.S32.HI R7, RZ, 0x1f, R4 ;  /* 0x0000001fff077819 */ /* 0x000fe20000011404 */
[----:B------:R-:W-:Y:S01]  /*1670*/  IMAD.IADD R101, R99, 0x1, R101 ;  /* 0x0000000163657824 */ /* 0x000fe200078e0265 */
[----:B------:R-:W-:Y:S01]  /*1680*/  LEA.HI R6, R6, R3, RZ, 0x2 ;  /* 0x0000000306067211 */ /* 0x000fe200078f10ff */
[----:B------:R-:W-:Y:S01]  /*1690*/  IMAD.SHL.U32 R130, R130, 0x2, RZ ;  /* 0x0000000282827824 */ /* 0x000fe200078e00ff */
[----:B------:R-:W-:Y:S01]  /*16a0*/  IADD3 R131, R8, R10, R20 ;  /* 0x0000000a08837210 */ /* 0x000fe20007ffe014 */
[----:B------:R-:W-:Y:S01]  /*16b0*/  IMAD.SHL.U32 R129, R129, 0x2, RZ ;  /* 0x0000000281817824 */ /* 0x000fe200078e00ff */
[----:B------:R-:W-:Y:S01]  /*16c0*/  LEA.HI R7, R7, R4, RZ, 0x2 ;  /* 0x0000000407077211 */ /* 0x000fe200078f10ff */
[----:B------:R-:W-:Y:S01]  /*16d0*/  IMAD.SHL.U32 R6, R6, 0x200, RZ ;  /* 0x0000020006067824 */ /* 0x000fe200078e00ff */
[----:B------:R-:W-:Y:S01]  /*16e0*/  LOP3.LUT R3, R0, 0x18, R97, 0xf8, !PT ;  /* 0x0000001800037812 */ /* 0x000fe200078ef861 */
[----:B------:R-:W-:Y:S01]  /*16f0*/  IMAD.SHL.U32 R131, R131, 0x2, RZ ;  /* 0x0000000283837824 */ /* 0x000fe200078e00ff */
[----:B------:R-:W-:-:S02]  /*1700*/  @P0 IADD3 R8, P1, R161, R18, RZ ;  /* 0x00000012a1080210 */ /* 0x000fc40007f3e0ff */
[C---:B------:R-:W-:Y:S02]  /*1710*/  LOP3.LUT R4, R0.reuse, 0x8, R26, 0xf8, !PT ;  /* 0x0000000800047812 */ /* 0x040fe400078ef81a */
[C---:B------:R-:W-:Y:S02]  /*1720*/  LOP3.LUT R5, R0.reuse, 0x18, R100, 0xf8, !PT ;  /* 0x0000001800057812 */ /* 0x040fe400078ef864 */
[----:B------:R-:W-:Y:S02]  /*1730*/  LOP3.LUT R0, R0, 0x18, R102, 0xf8, !PT ;  /* 0x0000001800007812 */ /* 0x000fe400078ef866 */
[-C--:B------:R-:W-:Y:S01]  /*1740*/  LOP3.LUT R10, R3, R2.reuse, RZ, 0x3c, !PT ;  /* 0x00000002030a7212 */ /* 0x080fe200078e3cff */
[----:B------:R-:W-:Y:S01]  /*1750*/  IMAD.SHL.U32 R3, R11, 0x200, RZ ;  /* 0x000002000b037824 */ /* 0x000fe200078e00ff */
[-C--:B------:R-:W-:Y:S01]  /*1760*/  LOP3.LUT R12, R5, R2.reuse, RZ, 0x3c, !PT ;  /* 0x00000002050c7212 */ /* 0x080fe200078e3cff */
[----:B------:R-:W-:Y:S01]  /*1770*/  @P0 IMAD.X R5, R156, 0x1, R41, P1 ;  /* 0x000000019c050824 */ /* 0x000fe200008e0629 */
[----:B------:R-:W-:-:S02]  /*1780*/  LOP3.LUT R13, R4, R2, RZ, 0x3c, !PT ;  /* 0x00000002040d7212 */ /* 0x000fc400078e3cff */
[----:B------:R-:W-:Y:S01]  /*1790*/  LOP3.LUT R9, R0, R2, RZ, 0x3c, !PT ;  /* 0x0000000200097212 */ /* 0x000fe200078e3cff */
[----:B------:R-:W-:Y:S01]  /*17a0*/  IMAD.SHL.U32 R0, R7, 0x200, RZ ;  /* 0x0000020007007824 */ /* 0x000fe200078e00ff */
[----:B------:R-:W-:Y:S01]  /*17b0*/  @P0 LEA R2, P1, R8, c[0x0][0x220], 0x1 ;  /* 0x0000880008020a11 */ /* 0x000fe200078208ff */
[----:B------:R-:W-:Y:S01]  /*17c0*/  IMAD.IADD R13, R20, 0x1, R13 ;  /* 0x00000001140d7824 */ /* 0x000fe200078e020d */
[----:B------:R-:W-:Y:S02]  /*17d0*/  LOP3.LUT R7, R3, 0x7ffff800, RZ, 0xc0, !PT ;  /* 0x7ffff80003077812 */ /* 0x000fe400078ec0ff */
[----:B------:R-:W-:Y:S02]  /*17e0*/  @P0 LEA.HI.X R3, R8, c[0x0][0x224], R5, 0x1, P1 ;  /* 0x0000890008030a11 */ /* 0x000fe400008f0c05 */
[----:B------:R-:W-:Y:S02]  /*17f0*/  LOP3.LUT R4, R0, 0x7ffff800, RZ, 0xc0, !PT ;  /* 0x7ffff80000047812 */ /* 0x000fe400078ec0ff */
[----:B------:R-:W-:Y:S01]  /*1800*/  LOP3.LUT R0, R6, 0x7ffff800, RZ, 0xc0, !PT ;  /* 0x7ffff80006007812 */ /* 0x000fe200078ec0ff */
[----:B------:R2:W-:Y:S01]  /*1810*/  @P0 LDGSTS.E.BYPASS.LTC128B.128 [R85+0x3900], [R2.64], !P5 ;  /* 0x0390000002550fae */ /* 0x0005e2000e901d46 */
[----:B------:R-:W-:-:S02]  /*1820*/  IADD3 R10, R10, R4, R20 ;  /* 0x000000040a0a7210 */ /* 0x000fc40007ffe014 */
[--C-:B------:R-:W-:Y:S01]  /*1830*/  IADD3 R9, R9, R0, R20.reuse ;  /* 0x0000000009097210 */ /* 0x100fe20007ffe014 */
[----:B------:R2:W-:Y:S01]  /*1840*/  @P0 LDGSTS.E.BYPASS.LTC128B.128 [R85+0x4900], [R2.64+0x40], !P4 ;  /* 0x0490004002550fae */ /* 0x0005e2000e101d46 */
[----:B------:R-:W-:Y:S01]  /*1850*/  IMAD R0, R47, c[0x0][0x218], RZ ;  /* 0x000086002f007a24 */ /* 0x000fe200078e02ff */
[----:B------:R-:W-:Y:S01]  /*1860*/  IADD3 R7, R12, R7, R20 ;  /* 0x000000070c077210 */ /* 0x000fe20007ffe014 */
[----:B------:R-:W-:Y:S01]  /*1870*/  IMAD.SHL.U32 R122, R10, 0x2, RZ ;  /* 0x000000020a7a7824 */ /* 0x000fe200078e00ff */
[----:B------:R2:W-:Y:S01]  /*1880*/  @P0 LDGSTS.E.BYPASS.LTC128B.128 [R85+0x5900], [R2.64+0x80], !P3 ;  /* 0x0590008002550fae */ /* 0x0005e2000d901d46 */
[----:B------:R-:W-:Y:S01]  /*1890*/  IMAD R4, R48, c[0x0][0x21c], R0 ;  /* 0x0000870030047a24 */ /* 0x000fe200078e0200 */
[----:B------:R-:W-:Y:S01]  /*18a0*/  SHF.R.S32.HI R0, RZ, 0x1f, R147 ;  /* 0x0000001fff007819 */ /* 0x000fe20000011493 */
[----:B------:R-:W-:Y:S01]  /*18b0*/  IMAD.SHL.U32 R123, R7, 0x2, RZ ;  /* 0x00000002077b7824 */ /* 0x000fe200078e00ff */
[----:B------:R-:W0:Y:S01]  /*18c0*/  LDGDEPBAR ;  /* 0x00000000000079af */ /* 0x000e220000000000 */
[----:B------:R-:W-:Y:S01]  /*18d0*/  IADD3 R141, P0, R49, R92, RZ ;  /* 0x0000005c318d7210 */ /* 0x000fe20007f1e0ff */
[----:B------:R-:W-:Y:S01]  /*18e0*/  IMAD.IADD R132, R115, 0x1, R4 ;  /* 0x0000000173847824 */ /* 0x000fe200078e0204 */
[----:B------:R-:W-:Y:S01]  /*18f0*/  LEA R86, R13, 0x100, 0x1 ;  /* 0x000001000d567811 */ /* 0x000fe200078e08ff */
[----:B------:R-:W-:Y:S01]  /*1900*/  IMAD.SHL.U32 R121, R9, 0x2, RZ ;  /* 0x0000000209797824 */ /* 0x000fe200078e00ff */
[----:B------:R-:W-:Y:S01]  /*1910*/  LOP3.LUT R118, R21, 0xfffffff8, RZ, 0xc0, !PT ;  /* 0xfffffff815767812 */ /* 0x000fe200078ec0ff */
[----:B------:R-:W-:Y:S01]  /*1920*/  IMAD.X R140, R140, 0x1, R50, P0 ;  /* 0x000000018c8c7824 */ /* 0x000fe200000e0632 */
[----:B------:R-:W-:-:S02]  /*1930*/  IADD3 R139, P1, P0, R88, R148, R26 ;  /* 0x00000094588b7210 */ /* 0x000fc4000783e01a */
[----:B------:R-:W-:Y:S02]  /*1940*/  LOP3.LUT R103, R19, 0xfffffff8, RZ, 0xc0, !PT ;  /* 0xfffffff813677812 */ /* 0x000fe400078ec0ff */
[----:B------:R-:W-:Y:S02]  /*1950*/  IADD3 R87, R86, 0x20, RZ ;  /* 0x0000002056577810 */ /* 0x000fe40007ffe0ff */
[----:B------:R-:W-:Y:S02]  /*1960*/  IADD3 R39, R34, 0x8, RZ ;  /* 0x0000000822277810 */ /* 0x000fe40007ffe0ff */
[----:B------:R-:W-:Y:S02]  /*1970*/  SHF.R.S32.HI R126, RZ, 0x1f, R100 ;  /* 0x0000001fff7e7819 */ /* 0x000fe40000011464 */
[----:B------:R-:W-:Y:S02]  /*1980*/  SHF.R.S32.HI R128, RZ, 0x1f, R118 ;  /* 0x0000001fff807819 */ /* 0x000fe40000011476 */
[----:B------:R-:W-:-:S02]  /*1990*/  SHF.R.S32.HI R127, RZ, 0x1f, R103 ;  /* 0x0000001fff7f7819 */ /* 0x000fc40000011467 */
[----:B------:R-:W-:Y:S01]  /*19a0*/  @P2 IADD3 R87, R86, -0x20, RZ ;  /* 0xffffffe056572810 */ /* 0x000fe20007ffe0ff */
[----:B--2---:R-:W-:Y:S01]  /*19b0*/  IMAD R2, R47, c[0x0][0x1f0], RZ ;  /* 0x00007c002f027a24 */ /* 0x004fe200078e02ff */
[----:B------:R-:W-:Y:S02]  /*19c0*/  SHF.R.S32.HI R125, RZ, 0x1f, R97 ;  /* 0x0000001fff7d7819 */ /* 0x000fe40000011461 */
[----:B------:R-:W-:Y:S01]  /*19d0*/  SHF.R.S32.HI R124, RZ, 0x1f, R102 ;  /* 0x0000001fff7c7819 */ /* 0x000fe20000011466 */
[----:B------:R-:W-:Y:S02]  /*19e0*/  IMAD R3, R48, c[0x0][0x1f4], R2 ;  /* 0x00007d0030037a24 */ /* 0x000fe400078e0202 */
[----:B------:R-:W-:Y:S02]  /*19f0*/  IMAD R2, R50, c[0x0][0x1e0], RZ ;  /* 0x0000780032027a24 */ /* 0x000fe400078e02ff */
[----:B------:R-:W-:Y:S02]  /*1a00*/  IMAD.IADD R90, R89, 0x1, R3 ;  /* 0x00000001595a7824 */ /* 0x000fe400078e0203 */
[----:B------:R-:W-:-:S04]  /*1a10*/  IMAD R2, R92, c[0x0][0x1e4], R2 ;  /* 0x000079005c027a24 */ /* 0x000fc800078e0202 */
[----:B------:R-:W-:Y:S02]  /*1a20*/  IMAD.IADD R120, R149, 0x1, R2 ;  /* 0x0000000195787824 */ /* 0x000fe400078e0202 */
[C---:B------:R-:W-:Y:S02]  /*1a30*/  IMAD R2, R0.reuse, c[0x0][0x280], RZ ;  /* 0x0000a00000027a24 */ /* 0x040fe400078e02ff */
[----:B------:R-:W-:Y:S01]  /*1a40*/  IMAD R0, R0, c[0x0][0x290], RZ ;  /* 0x0000a40000007a24 */ /* 0x000fe200078e02ff */
[----:B------:R-:W-:Y:S01]  /*1a50*/  IADD3.X R138, R90, R120, R27, P1, P0 ;  /* 0x000000785a8a7210 */ /* 0x000fe20000fe041b */
[C---:B------:R-:W-:Y:S02]  /*1a60*/  IMAD R2, R147.reuse, c[0x0][0x284], R2 ;  /* 0x0000a10093027a24 */ /* 0x040fe400078e0202 */
[----:B------:R-:W-:Y:S02]  /*1a70*/  IMAD R0, R147, c[0x0][0x294], R0 ;  /* 0x0000a50093007a24 */ /* 0x000fe400078e0200 */
[----:B------:R-:W-:-:S02]  /*1a80*/  IMAD.IADD R137, R113, 0x1, R2 ;  /* 0x0000000171897824 */ /* 0x000fc400078e0202 */
[----:B------:R-:W-:Y:S02]  /*1a90*/  IMAD.IADD R135, R2, 0x1, R111 ;  /* 0x0000000102877824 */ /* 0x000fe400078e026f */
[----:B------:R-:W-:Y:S02]  /*1aa0*/  IMAD.IADD R136, R109, 0x1, R0 ;  /* 0x000000016d887824 */ /* 0x000fe400078e0200 */
[----:B------:R-:W-:Y:S01]  /*1ab0*/  IMAD.IADD R133, R0, 0x1, R107 ;  /* 0x0000000100857824 */ /* 0x000fe200078e026b */
[----:B-1----:R-:W-:Y:S06]  /*1ac0*/  BAR.SYNC.DEFER_BLOCKING 0x0 ;  /* 0x0000000000007b1d */ /* 0x002fec0000010000 */
.L_x_84:
[-C--:B------:R-:W-:Y:S01]  /*1ad0*/  IMAD R0, R154, R78.reuse, RZ ;  /* 0x0000004e9a007224 */ /* 0x080fe200078e02ff */
[----:B------:R-:W-:Y:S01]  /*1ae0*/  SHF.R.S32.HI R91, RZ, 0x1f, R78 ;  /* 0x0000001fff5b7819 */ /* 0x000fe2000001144e */
[----:B------:R-:W-:Y:S01]  /*1af0*/  IMAD.WIDE.U32 R10, R159, R78, RZ ;  /* 0x0000004e9f0a7225 */ /* 0x000fe200078e00ff */
[----:B------:R-:W-:Y:S04]  /*1b00*/  DEPBAR.LE SB0, 0x0 ;  /* 0x000080000000791a */ /* 0x000fe80000000000 */
[----:B------:R-:W-:Y:S01]  /*1b10*/  BAR.SYNC.DEFER_BLOCKING 0x0 ;  /* 0x0000000000007b1d */ /* 0x000fe20000010000 */
[----:B------:R-:W-:Y:S01]  /*1b20*/  ISETP.GE.AND P2, PT, R164, 0x1, PT ;  /* 0x00000001a400780c */ /* 0x000fe20003f46270 */
[----:B-1----:R-:W-:Y:S01]  /*1b30*/  IMAD R2, R91, R159, R0 ;  /* 0x0000009f5b027224 */ /* 0x002fe200078e0200 */
[----:B------:R-:W-:Y:S03]  /*1b40*/  IADD3 R0, P1, R139, R10, RZ ;  /* 0x0000000a8b007210 */ /* 0x000fe60007f3e0ff */
[----:B------:R-:W-:Y:S01]  /*1b50*/  IMAD.IADD R16, R11, 0x1, R2 ;  /* 0x000000010b107824 */ /* 0x000fe200078e0202 */
[----:B------:R-:W-:Y:S03]  /*1b60*/  LEA R60, P0, R0, c[0x0][0x1c8], 0x1 ;  /* 0x00007200003c7a11 */ /* 0x000fe600078008ff */
[----:B------:R-:W-:Y:S05]  /*1b70*/  IMAD.X R2, R16, 0x1, R138, P1 ;  /* 0x0000000110027824 */ /* 0x000fea00008e068a */
[----:B------:R-:W-:Y:S01]  /*1b80*/  LEA.HI.X R61, R0, c[0x0][0x1cc], R2, 0x1, P0 ;  /* 0x00007300003d7a11 */ /* 0x000fe200000f0c02 */
[----:B------:R-:W-:Y:S01]  /*1b90*/  BSSY B1, `(.L_x_60) ;  /* 0x0000383000017945 */ /* 0x000fe20003800000 */
[----:B------:R-:W-:-:S05]  /*1ba0*/  @!P2 BRA `(.L_x_61) ;  /* 0x000036a00000a947 */ /* 0x000fca0003800000 */
[-C--:B------:R-:W-:Y:S02]  /*1bb0*/  IMAD R2, R151, R78.reuse, RZ ;  /* 0x0000004e97027224 */ /* 0x080fe400078e02ff */
[-C--:B------:R-:W-:Y:S02]  /*1bc0*/  IMAD R0, R152, R78.reuse, RZ ;  /* 0x0000004e98007224 */ /* 0x080fe400078e02ff */
[----:B------:R-:W-:Y:S02]  /*1bd0*/  IMAD R4, R78, -0x40, R96 ;  /* 0xffffffc04e047824 */ /* 0x000fe400078e0260 */
[-C--:B------:R-:W-:Y:S04]  /*1be0*/  IMAD.WIDE.U32 R8, R160, R78.reuse, RZ ;  /* 0x0000004ea0087225 */ /* 0x080fe800078e00ff */
[----:B------:R-:W-:Y:S04]  /*1bf0*/  IMAD.WIDE.U32 R24, R158, R78, RZ ;  /* 0x0000004e9e187225 */ /* 0x000fe800078e00ff */
[C---:B------:R-:W-:Y:S02]  /*1c00*/  IMAD R3, R91.reuse, R160, R2 ;  /* 0x000000a05b037224 */ /* 0x040fe400078e0202 */
[----:B------:R-:W-:Y:S01]  /*1c10*/  IMAD R2, R91, R158, R0 ;  /* 0x0000009e5b027224 */ /* 0x000fe200078e0200 */
[----:B------:R-:W-:Y:S02]  /*1c20*/  IMNMX R0, R4, 0x40, PT ;  /* 0x0000004004007817 */ /* 0x000fe40003800200 */
[----:B------:R-:W-:Y:S02]  /*1c30*/  IADD3 R30, R9, R3, RZ ;  /* 0x00000003091e7210 */ /* 0x000fe40007ffe0ff */
[----:B------:R-:W-:Y:S01]  /*1c40*/  IADD3 R31, R25, R2, RZ ;  /* 0x00000002191f7210 */ /* 0x000fe20007ffe0ff */
[----:B------:R-:W-:-:S05]  /*1c50*/  @!P6 BRA `(.L_x_62) ;  /* 0x00001b200000e947 */ /* 0x000fca0003800000 */
[----:B------:R-:W-:Y:S01]  /*1c60*/  ISETP.GE.AND P1, PT, R92, R0, PT ;  /* 0x000000005c00720c */ /* 0x000fe20003f26270 */
[----:B------:R-:W-:Y:S01]  /*1c70*/  BSSY B0, `(.L_x_63) ;  /* 0x000003a000007945 */ /* 0x000fe20003800000 */
[----:B------:R-:W-:Y:S01]  /*1c80*/  CS2R R52, SRZ ;  /* 0x0000000000347805 */ /* 0x000fe2000001ff00 */
        /* <DEDUP_REMOVED lines=11> */
[----:B------:R-:W-:-:S05]  /*1d40*/  @P1 BRA `(.L_x_64) ;  /* 0x000002c000001947 */ /* 0x000fca0003800000 */
[----:B------:R-:W-:Y:S01]  /*1d50*/  IADD3 R0, P0, R112, R8, RZ ;  /* 0x0000000870007210 */ /* 0x000fe20007f1e0ff */
[----:B------:R-:W-:Y:S01]  /*1d60*/  CS2R R32, SRZ ;  /* 0x0000000000207805 */ /* 0x000fe2000001ff00 */
[----:B------:R-:W-:Y:S01]  /*1d70*/  CS2R R44, SRZ ;  /* 0x00000000002c7805 */ /* 0x000fe2000001ff00 */
[----:B------:R-:W-:Y:S01]  /*1d80*/  CS2R R12, SRZ ;  /* 0x00000000000c7805 */ /* 0x000fe2000001ff00 */
[----:B------:R-:W-:Y:S01]  /*1d90*/  CS2R R46, SRZ ;  /* 0x00000000002e7805 */ /* 0x000fe2000001ff00 */
[----:B------:R-:W-:Y:S01]  /*1da0*/  IMAD.X R3, R30, 0x1, R137, P0 ;  /* 0x000000011e037824 */ /* 0x000fe200000e0689 */
[----:B------:R-:W-:Y:S01]  /*1db0*/  IADD3 R2, P0, R108, R24, RZ ;  /* 0x000000186c027210 */ /* 0x000fe20007f1e0ff */
[----:B------:R-:W-:Y:S01]  /*1dc0*/  CS2R R14, SRZ ;  /* 0x00000000000e7805 */ /* 0x000fe2000001ff00 */
[----:B------:R-:W-:Y:S01]  /*1dd0*/  CS2R R48, SRZ ;  /* 0x0000000000307805 */ /* 0x000fe2000001ff00 */
[----:B------:R-:W-:Y:S01]  /*1de0*/  CS2R R16, SRZ ;  /* 0x0000000000107805 */ /* 0x000fe2000001ff00 */
[----:B------:R-:W-:Y:S01]  /*1df0*/  CS2R R50, SRZ ;  /* 0x0000000000327805 */ /* 0x000fe2000001ff00 */
[----:B------:R-:W-:Y:S01]  /*1e00*/  IMAD.X R5, R31, 0x1, R136, P0 ;  /* 0x000000011f057824 */ /* 0x000fe200000e0688 */
[C---:B------:R-:W-:Y:S01]  /*1e10*/  LEA R6, P0, R0.reuse, c[0x0][0x270], 0x1 ;  /* 0x00009c0000067a11 */ /* 0x040fe200078008ff */
[----:B------:R-:W-:Y:S01]  /*1e20*/  CS2R R18, SRZ ;  /* 0x0000000000127805 */ /* 0x000fe2000001ff00 */
[----:B------:R-:W-:Y:S01]  /*1e30*/  CS2R R52, SRZ ;  /* 0x0000000000347805 */ /* 0x000fe2000001ff00 */
[----:B------:R-:W-:Y:S01]  /*1e40*/  CS2R R20, SRZ ;  /* 0x0000000000147805 */ /* 0x000fe2000001ff00 */
[----:B------:R-:W-:Y:S02]  /*1e50*/  LEA.HI.X R7, R0, c[0x0][0x274], R3, 0x1, P0 ;  /* 0x00009d0000077a11 */ /* 0x000fe400000f0c03 */
[C---:B------:R-:W-:Y:S04]  /*1e60*/  LEA R4, P0, R2.reuse, c[0x0][0x288], 0x1 ;  /* 0x0000a20002047a11 */ /* 0x040fe800078008ff */
[----:B------:R-:W-:Y:S02]  /*1e70*/  LEA.HI.X R5, R2, c[0x0][0x28c], R5, 0x1, P0 ;  /* 0x0000a30002057a11 */ /* 0x000fe400000f0c05 */
[----:B------:R-:W-:Y:S01]  /*1e80*/  ISETP.GE.AND P0, PT, R34, c[0x0][0x27c], PT ;  /* 0x00009f0022007a0c */ /* 0x000fe20003f06270 */
[----:B------:R-:W-:Y:S11]  /*1e90*/  CS2R R2, SRZ ;  /* 0x0000000000027805 */ /* 0x000ff6000001ff00 */
[----:B------:R-:W-:Y:S01]  /*1ea0*/  @!UPT UIADD3 URZ, URZ, URZ, URZ ;  /* 0x0000003f3f3ff290 */ /* 0x000fe2000fffe03f */
[----:B------:R1:W5:Y:S04]  /*1eb0*/  @!P0 LDG.E.64 R32, [R6.64] ;  /* 0x0000000606208981 */ /* 0x000368000c1e1b00 */
[----:B------:R1:W5:Y:S01]  /*1ec0*/  @!P0 LDG.E.64 R2, [R4.64] ;  /* 0x0000000604028981 */ /* 0x000362000c1e1b00 */
[----:B------:R-:W-:Y:S11]  /*1ed0*/  ISETP.GE.AND P0, PT, R39, c[0x0][0x27c], PT ;  /* 0x00009f0027007a0c */ /* 0x000ff60003f06270 */
[----:B------:R-:W-:Y:S02]  /*1ee0*/  @!UPT UIADD3 URZ, URZ, URZ, URZ ;  /* 0x0000003f3f3ff290 */ /* 0x000fe4000fffe03f */
[----:B------:R1:W5:Y:S04]  /*1ef0*/  @!P0 LDG.E.64 R44, [R6.64+0x10] ;  /* 0x00001006062c8981 */ /* 0x000368000c1e1b00 */
[----:B------:R1:W5:Y:S01]  /*1f00*/  @!P0 LDG.E.64 R12, [R4.64+0x10] ;  /* 0x00001006040c8981 */ /* 0x000362000c1e1b00 */
        /* <DEDUP_REMOVED lines=15> */
[----:B------:R1:W5:Y:S02]  /*2000*/  @!P0 LDG.E.64 R20, [R4.64+0x50] ;  /* 0x0000500604148981 */ /* 0x000364000c1e1b00 */
.L_x_64:
[----:B------:R-:W-:Y:S05]  /*2010*/  BSYNC B0 ;  /* 0x0000000000007941 */ /* 0x000fea0003800000 */
.L_x_63:
[----:B------:R-:W-:-:S05]  /*2020*/  @P1 BRA `(.L_x_65) ;  /* 0x0000339000001947 */ /* 0x000fca0003800000 */
[----:B-----5:R-:W-:Y:S01]  /*2030*/  MOV R0, R51 ;  /* 0x0000003300007202 */ /* 0x020fe20000000f00 */
[----:B-1----:R-:W-:Y:S01]  /*2040*/  IMAD.MOV.U32 R6, RZ, RZ, R52 ;  /* 0x000000ffff067224 */ /* 0x002fe200078e0034 */
[----:B------:R-:W-:Y:S01]  /*2050*/  ISETP.GE.AND P0, PT, R26, c[0x0][0x1d4], PT ;  /* 0x000075001a007a0c */ /* 0x000fe20003f06270 */
[----:B------:R-:W-:Y:S01]  /*2060*/  IMAD.MOV.U32 R5, RZ, RZ, R53 ;  /* 0x000000ffff057224 */ /* 0x000fe200078e0035 */
[----:B------:R-:W-:Y:S01]  /*2070*/  BSSY B0, `(.L_x_66) ;  /* 0x0000054000007945 */ /* 0x000fe20003800000 */
[----:B------:R-:W-:Y:S03]  /*2080*/  IMAD.MOV.U32 R4, RZ, RZ, R50 ;  /* 0x000000ffff047224 */ /* 0x000fe600078e0032 */
[----:B------:R-:W-:Y:S01]  /*2090*/  PRMT R59, R6, 0x5410, R5 ;  /* 0x00005410063b7816 */ /* 0x000fe20000000005 */
[----:B------:R-:W-:Y:S01]  /*20a0*/  IMAD.MOV.U32 R6, RZ, RZ, R48 ;  /* 0x000000ffff067224 */ /* 0x000fe200078e0030 */
[----:B------:R-:W-:Y:S01]  /*20b0*/  PRMT R58, R4, 0x5410, R0 ;  /* 0x00005410043a7816 */ /* 0x000fe20000000000 */
[----:B------:R-:W-:Y:S01]  /*20c0*/  IMAD.MOV.U32 R5, RZ, RZ, R49 ;  /* 0x000000ffff057224 */ /* 0x000fe200078e0031 */
[----:B------:R-:W-:Y:S01]  /*20d0*/  MOV R4, R46 ;  /* 0x0000002e00047202 */ /* 0x000fe20000000f00 */
        /* <DEDUP_REMOVED lines=11> */
[----:B------:R-:W-:Y:S02]  /*2190*/  MOV R6, R18 ;  /* 0x0000001200067202 */ /* 0x000fe40000000f00 */
[----:B------:R-:W-:Y:S02]  /*21a0*/  MOV R0, R17 ;  /* 0x0000001100007202 */ /* 0x000fe40000000f00 */
[----:B------:R-:W-:Y:S01]  /*21b0*/  PRMT R25, R6, 0x5410, R5 ;  /* 0x0000541006197816 */ /* 0x000fe20000000005 */
[----:B------:R-:W-:Y:S01]  /*21c0*/  IMAD.MOV.U32 R6, RZ, RZ, R14 ;  /* 0x000000ffff067224 */ /* 0x000fe200078e000e */
[----:B------:R-:W-:Y:S01]  /*21d0*/  PRMT R24, R4, 0x5410, R0 ;  /* 0x0000541004187816 */ /* 0x000fe20000000000 */
[----:B------:R-:W-:Y:S01]  /*21e0*/  IMAD.MOV.U32 R5, RZ, RZ, R15 ;  /* 0x000000ffff057224 */ /* 0x000fe200078e000f */
[----:B------:R-:W-:Y:S01]  /*21f0*/  MOV R4, R12 ;  /* 0x0000000c00047202 */ /* 0x000fe20000000f00 */
[----:B------:R-:W-:Y:S03]  /*2200*/  IMAD.MOV.U32 R0, RZ, RZ, R13 ;  /* 0x000000ffff007224 */ /* 0x000fe600078e000d */
[----:B------:R-:W-:Y:S02]  /*2210*/  PRMT R23, R6, 0x5410, R5 ;  /* 0x0000541006177816 */ /* 0x000fe40000000005 */
[----:B------:R-:W-:Y:S01]  /*2220*/  PRMT R22, R4, 0x5410, R0 ;  /* 0x0000541004167816 */ /* 0x000fe20000000000 */
[----:B------:R-:W-:-:S05]  /*2230*/  @P0 BRA `(.L_x_67) ;  /* 0x0000037000000947 */ /* 0x000fca0003800000 */
[----:B------:R-:W-:Y:S01]  /*2240*/  ISETP.GE.AND P0, PT, R34, c[0x0][0x27c], PT ;  /* 0x00009f0022007a0c */ /* 0x000fe20003f06270 */
[----:B------:R-:W1:Y:S01]  /*2250*/  LDS.128 R8, [R86+0x3000] ;  /* 0x0030000056087984 */ /* 0x000e620000000c00 */
[----:B------:R-:W-:Y:S02]  /*2260*/  MOV R4, R2 ;  /* 0x0000000200047202 */ /* 0x000fe40000000f00 */
[----:B------:R-:W-:Y:S02]  /*2270*/  MOV R41, R32 ;  /* 0x0000002000297202 */ /* 0x000fe40000000f00 */
[----:B------:R-:W-:Y:S02]  /*2280*/  MOV R6, R3 ;  /* 0x0000000300067202 */ /* 0x000fe40000000f00 */
[----:B------:R-:W-:Y:S05]  /*2290*/  MOV R43, R33 ;  /* 0x00000021002b7202 */ /* 0x000fea0000000f00 */
[--C-:B------:R-:W-:Y:S01]  /*22a0*/  @!P0 SHF.R.U64 R5, R2, 0x10, R3.reuse ;  /* 0x0000001002058819 */ /* 0x100fe20000001203 */
[----:B------:R-:W-:Y:S01]  /*22b0*/  @!P0 HADD2.F32 R4, -RZ, R4.H0_H0 ;  /* 0x20000004ff048230 */ /* 0x000fe20000004100 */
[----:B------:R-:W-:Y:S01]  /*22c0*/  @!P0 SHF.R.U32.HI R7, RZ, 0x10, R3 ;  /* 0x00000010ff078819 */ /* 0x000fe20000011603 */
[----:B------:R-:W-:Y:S01]  /*22d0*/  @!P0 HADD2.F32 R6, -RZ, R6.H0_H0 ;  /* 0x20000006ff068230 */ /* 0x000fe20000004100 */
[--C-:B------:R-:W-:Y:S01]  /*22e0*/  @!P0 SHF.R.U64 R42, R32, 0x10, R33.reuse ;  /* 0x00000010202a8819 */ /* 0x100fe20000001221 */
[----:B------:R-:W-:Y:S01]  /*22f0*/  @!P0 HADD2.F32 R32, -RZ, R41.H0_H0 ;  /* 0x20000029ff208230 */ /* 0x000fe20000004100 */
[----:B------:R-:W-:Y:S01]  /*2300*/  @!P0 SHF.R.U32.HI R54, RZ, 0x10, R33 ;  /* 0x00000010ff368819 */ /* 0x000fe20000011621 */
[----:B------:R-:W-:Y:S02]  /*2310*/  @!P0 HADD2.F32 R5, -RZ, R5.H0_H0 ;  /* 0x20000005ff058230 */ /* 0x000fe40000004100 */
[----:B------:R-:W-:Y:S01]  /*2320*/  @!P0 HADD2.F32 R7, -RZ, R7.H0_H0 ;  /* 0x20000007ff078230 */ /* 0x000fe20000004100 */
[----:B-1----:R-:W-:Y:S01]  /*2330*/  @!P0 IMAD.MOV.U32 R3, RZ, RZ, R9 ;  /* 0x000000ffff038224 */ /* 0x002fe200078e0009 */
[----:B------:R-:W-:Y:S04]  /*2340*/  @!P0 MOV R0, R8 ;  /* 0x0000000800008202 */ /* 0x000fe80000000f00 */
[--C-:B------:R-:W-:Y:S02]  /*2350*/  @!P0 HADD2.F32 R33, -RZ, R3.reuse.H1_H1 ;  /* 0x30000003ff218230 */ /* 0x100fe40000004100 */
[--C-:B------:R-:W-:Y:S02]  /*2360*/  @!P0 HADD2.F32 R31, -RZ, R0.reuse.H1_H1 ;  /* 0x30000000ff1f8230 */ /* 0x100fe40000004100 */
[----:B------:R-:W-:Y:S02]  /*2370*/  @!P0 HADD2.F32 R2, -RZ, R0.H0_H0 ;  /* 0x20000000ff028230 */ /* 0x000fe40000004100 */
[----:B------:R-:W-:Y:S01]  /*2380*/  @!P0 HADD2.F32 R3, -RZ, R3.H0_H0 ;  /* 0x20000003ff038230 */ /* 0x000fe20000004100 */
[-C--:B------:R-:W-:Y:S02]  /*2390*/  @!P0 FMUL.FTZ R41, R31, R4.reuse ;  /* 0x000000041f298220 */ /* 0x080fe40000410000 */
[C---:B------:R-:W-:Y:S01]  /*23a0*/  @!P0 FMUL.FTZ R0, R2.reuse, R4 ;  /* 0x0000000402008220 */ /* 0x040fe20000410000 */
[----:B------:R-:W-:Y:S01]  /*23b0*/  @!P0 MOV R4, R10 ;  /* 0x0000000a00048202 */ /* 0x000fe20000000f00 */
[-C--:B------:R-:W-:Y:S01]  /*23c0*/  @!P0 FFMA.FTZ R64, R2, R32.reuse, -R41 ;  /* 0x0000002002408223 */ /* 0x080fe20000010829 */
[----:B------:R-:W-:Y:S01]  /*23d0*/  @!P0 HADD2.F32 R41, -RZ, R42.H0_H0 ;  /* 0x2000002aff298230 */ /* 0x000fe20000004100 */
[-C--:B------:R-:W-:Y:S02]  /*23e0*/  @!P0 FMUL.FTZ R42, R33, R5.reuse ;  /* 0x00000005212a8220 */ /* 0x080fe40000410000 */
[C---:B------:R-:W-:Y:S02]  /*23f0*/  @!P0 FMUL.FTZ R2, R3.reuse, R5 ;  /* 0x0000000503028220 */ /* 0x040fe40000410000 */
[----:B------:R-:W-:Y:S01]  /*2400*/  @!P0 FFMA.FTZ R63, R3, R41, -R42 ;  /* 0x00000029033f8223 */ /* 0x000fe2000001082a */
[----:B------:R-:W-:Y:S01]  /*2410*/  @!P0 MOV R3, R11 ;  /* 0x0000000b00038202 */ /* 0x000fe20000000f00 */
[----:B------:R-:W-:Y:S01]  /*2420*/  @!P0 FFMA.FTZ R0, R31, R32, R0 ;  /* 0x000000201f008223 */ /* 0x000fe20000010000 */
[--C-:B------:R-:W-:Y:S01]  /*2430*/  @!P0 HADD2.F32 R31, -RZ, R4.reuse.H1_H1 ;  /* 0x30000004ff1f8230 */ /* 0x100fe20000004100 */
[----:B------:R-:W-:Y:S01]  /*2440*/  @!P0 FFMA.FTZ R2, R33, R41, R2 ;  /* 0x0000002921028223 */ /* 0x000fe20000010002 */
[----:B------:R-:W-:Y:S02]  /*2450*/  @!P0 HADD2.F32 R4, -RZ, R4.H0_H0 ;  /* 0x20000004ff048230 */ /* 0x000fe40000004100 */
[----:B------:R-:W-:Y:S01]  /*2460*/  @!P0 HADD2.F32 R32, -RZ, R43.H0_H0 ;  /* 0x2000002bff208230 */ /* 0x000fe20000004100 */
[----:B------:R-:W-:Y:S01]  /*2470*/  @!P0 FMUL.FTZ R62, R31, R6 ;  /* 0x000000061f3e8220 */ /* 0x000fe20000410000 */
[--C-:B------:R-:W-:Y:S01]  /*2480*/  @!P0 HADD2.F32 R42, -RZ, R3.reuse.H1_H1 ;  /* 0x30000003ff2a8230 */ /* 0x100fe20000004100 */
[----:B------:R-:W-:Y:S01]  /*2490*/  @!P0 F2FP.PACK_AB R0, R0, R64 ;  /* 0x000000400000823e */ /* 0x000fe200000000ff */
[----:B------:R-:W-:Y:S01]  /*24a0*/  @!P0 HADD2.F32 R5, -RZ, R3.H0_H0 ;  /* 0x20000003ff058230 */ /* 0x000fe20000004100 */
[----:B------:R-:W-:Y:S01]  /*24b0*/  @!P0 FMUL.FTZ R3, R4, R6 ;  /* 0x0000000604038220 */ /* 0x000fe20000410000 */
[----:B------:R-:W-:Y:S01]  /*24c0*/  @!P0 HADD2.F32 R43, -RZ, R54.H0_H0 ;  /* 0x20000036ff2b8230 */ /* 0x000fe20000004100 */
[----:B------:R-:W-:Y:S01]  /*24d0*/  @!P0 FMUL.FTZ R54, R42, R7 ;  /* 0x000000072a368220 */ /* 0x000fe20000410000 */
[----:B------:R-:W-:Y:S01]  /*24e0*/  @!P0 F2FP.PACK_AB R2, R2, R63 ;  /* 0x0000003f0202823e */ /* 0x000fe200000000ff */
[----:B------:R-:W-:Y:S02]  /*24f0*/  @!P0 FFMA.FTZ R62, R4, R32, -R62 ;  /* 0x00000020043e8223 */ /* 0x000fe4000001083e */
[----:B------:R-:W-:Y:S01]  /*2500*/  @!P0 FMUL.FTZ R4, R5, R7 ;  /* 0x0000000705048220 */ /* 0x000fe20000410000 */
[----:B------:R-:W-:Y:S01]  /*2510*/  @!P0 MOV R9, R2 ;  /* 0x0000000200098202 */ /* 0x000fe20000000f00 */
[----:B------:R-:W-:Y:S02]  /*2520*/  @!P0 FFMA.FTZ R3, R31, R32, R3 ;  /* 0x000000201f038223 */ /* 0x000fe40000010003 */
[-C--:B------:R-:W-:Y:S02]  /*2530*/  @!P0 FFMA.FTZ R54, R5, R43.reuse, -R54 ;  /* 0x0000002b05368223 */ /* 0x080fe40000010836 */
[----:B------:R-:W-:Y:S01]  /*2540*/  @!P0 FFMA.FTZ R4, R42, R43, R4 ;  /* 0x0000002b2a048223 */ /* 0x000fe20000010004 */
[----:B------:R-:W-:Y:S01]  /*2550*/  @!P0 F2FP.PACK_AB R3, R3, R62 ;  /* 0x0000003e0303823e */ /* 0x000fe200000000ff */
[----:B------:R-:W-:Y:S03]  /*2560*/  @!P0 IMAD.MOV.U32 R8, RZ, RZ, R0 ;  /* 0x000000ffff088224 */ /* 0x000fe600078e0000 */
[----:B------:R-:W-:Y:S02]  /*2570*/  @!P0 F2FP.PACK_AB R4, R4, R54 ;  /* 0x000000360404823e */ /* 0x000fe400000000ff */
[----:B------:R-:W-:Y:S02]  /*2580*/  @!P0 MOV R10, R3 ;  /* 0x00000003000a8202 */ /* 0x000fe40000000f00 */
[----:B------:R-:W-:Y:S05]  /*2590*/  @!P0 MOV R11, R4 ;  /* 0x00000004000b8202 */ /* 0x000fea0000000f00 */
[----:B------:R1:W-:Y:S02]  /*25a0*/  STG.E.128 [R60.64], R8 ;  /* 0x000000083c007986 */ /* 0x0003e4000c101d06 */
.L_x_67:
[----:B------:R-:W-:Y:S05]  /*25b0*/  BSYNC B0 ;  /* 0x0000000000007941 */ /* 0x000fea0003800000 */
.L_x_66:
[----:B------:R-:W-:Y:S01]  /*25c0*/  ISETP.GE.AND P0, PT, R29, c[0x0][0x1d4], PT ;  /* 0x000075001d007a0c */ /* 0x000fe20003f06270 */
[----:B------:R-:W-:Y:S01]  /*25d0*/  @!UPT UIADD3 URZ, URZ, URZ, URZ ;  /* 0x0000003f3f3ff290 */ /* 0x000fe2000fffe03f */
[----:B------:R-:W-:Y:S11]  /*25e0*/  BSSY B0, `(.L_x_68) ;  /* 0x0000036000007945 */ /* 0x000ff60003800000 */
[----:B------:R-:W-:-:S05]  /*25f0*/  @P0 BRA `(.L_x_69) ;  /* 0x0000034000000947 */ /* 0x000fca0003800000 */
[----:B------:R-:W-:Y:S01]  /*2600*/  ISETP.GE.AND P0, PT, R39, c[0x0][0x27c], PT ;  /* 0x00009f0027007a0c */ /* 0x000fe20003f06270 */
[----:B-1----:R-:W1:Y:S11]  /*2610*/  LDS.128 R8, [R87+0x3000] ;  /* 0x0030000057087984 */ /* 0x002e760000000c00 */
[----:B------:R-:W-:Y:S01]  /*2620*/  @!UPT UIADD3 URZ, URZ, URZ, URZ ;  /* 0x0000003f3f3ff290 */ /* 0x000fe2000fffe03f */
[----:B------:R-:W-:Y:S01]  /*2630*/  @!P0 HADD2.F32 R0, -RZ, R22.H0_H0 ;  /* 0x20000016ff008230 */ /* 0x000fe20000004100 */
[--C-:B------:R-:W-:Y:S01]  /*2640*/  @!P0 SHF.R.U64 R4, R12, 0x10, R13.reuse ;  /* 0x000000100c048819 */ /* 0x100fe2000000120d */
[----:B------:R-:W-:Y:S01]  /*2650*/  @!P0 HADD2.F32 R6, -RZ, R55.H0_H0 ;  /* 0x20000037ff068230 */ /* 0x000fe20000004100 */
[----:B------:R-:W-:Y:S02]  /*2660*/  @!P0 SHF.R.U32.HI R7, RZ, 0x10, R13 ;  /* 0x00000010ff078819 */ /* 0x000fe4000001160d */
[--C-:B------:R-:W-:Y:S01]  /*2670*/  @!P0 SHF.R.U64 R13, R44, 0x10, R45.reuse ;  /* 0x000000102c0d8819 */ /* 0x100fe2000000122d */
[----:B------:R-:W-:Y:S01]  /*2680*/  @!P0 HADD2.F32 R4, -RZ, R4.H0_H0 ;  /* 0x20000004ff048230 */ /* 0x000fe20000004100 */
[----:B------:R-:W-:Y:S01]  /*2690*/  @!P0 SHF.R.U32.HI R33, RZ, 0x10, R45 ;  /* 0x00000010ff218819 */ /* 0x000fe2000001162d */
[----:B------:R-:W-:Y:S02]  /*26a0*/  @!P0 HADD2.F32 R7, -RZ, R7.H0_H0 ;  /* 0x20000007ff078230 */ /* 0x000fe40000004100 */
[----:B------:R-:W-:Y:S02]  /*26b0*/  @!P0 HADD2.F32 R13, -RZ, R13.H0_H0 ;  /* 0x2000000dff0d8230 */ /* 0x000fe40000004100 */
[----:B------:R-:W-:Y:S01]  /*26c0*/  @!P0 HADD2.F32 R33, -RZ, R33.H0_H0 ;  /* 0x20000021ff218230 */ /* 0x000fe20000004100 */
[----:B-1----:R-:W-:Y:S02]  /*26d0*/  @!P0 MOV R2, R8 ;  /* 0x0000000800028202 */ /* 0x002fe40000000f00 */
[----:B------:R-:W-:Y:S03]  /*26e0*/  @!P0 MOV R3, R9 ;  /* 0x0000000900038202 */ /* 0x000fe60000000f00 */
[--C-:B------:R-:W-:Y:S02]  /*26f0*/  @!P0 HADD2.F32 R5, -RZ, R2.reuse.H1_H1 ;  /* 0x30000002ff058230 */ /* 0x100fe40000004100 */
[----:B------:R-:W-:Y:S02]  /*2700*/  @!P0 HADD2.F32 R2, -RZ, R2.H0_H0 ;  /* 0x20000002ff028230 */ /* 0x000fe40000004100 */
[--C-:B------:R-:W-:Y:S01]  /*2710*/  @!P0 HADD2.F32 R12, -RZ, R3.reuse.H1_H1 ;  /* 0x30000003ff0c8230 */ /* 0x100fe20000004100 */
[CC--:B------:R-:W-:Y:S01]  /*2720*/  @!P0 FMUL.FTZ R31, R5.reuse, R0.reuse ;  /* 0x00000000051f8220 */ /* 0x0c0fe20000410000 */
[----:B------:R-:W-:Y:S01]  /*2730*/  @!P0 HADD2.F32 R3, -RZ, R3.H0_H0 ;  /* 0x20000003ff038230 */ /* 0x000fe20000004100 */
[C---:B------:R-:W-:Y:S02]  /*2740*/  @!P0 FMUL.FTZ R0, R2.reuse, R0 ;  /* 0x0000000002008220 */ /* 0x040fe40000410000 */
[-C--:B------:R-:W-:Y:S02]  /*2750*/  @!P0 FFMA.FTZ R43, R2, R6.reuse, -R31 ;  /* 0x00000006022b8223 */ /* 0x080fe4000001081f */
[----:B------:R-:W-:Y:S01]  /*2760*/  @!P0 FFMA.FTZ R0, R5, R6, R0 ;  /* 0x0000000605008223 */ /* 0x000fe20000010000 */
[----:B------:R-:W-:Y:S01]  /*2770*/  @!P0 MOV R5, R10 ;  /* 0x0000000a00058202 */ /* 0x000fe20000000f00 */
[CC--:B------:R-:W-:Y:S02]  /*2780*/  @!P0 FMUL.FTZ R31, R12.reuse, R4.reuse ;  /* 0x000000040c1f8220 */ /* 0x0c0fe40000410000 */
[C---:B------:R-:W-:Y:S01]  /*2790*/  @!P0 FMUL.FTZ R2, R3.reuse, R4 ;  /* 0x0000000403028220 */ /* 0x040fe20000410000 */
[----:B------:R-:W-:Y:S01]  /*27a0*/  @!P0 MOV R4, R11 ;  /* 0x0000000b00048202 */ /* 0x000fe20000000f00 */
[-C--:B------:R-:W-:Y:S01]  /*27b0*/  @!P0 FFMA.FTZ R42, R3, R13.reuse, -R31 ;  /* 0x0000000d032a8223 */ /* 0x080fe2000001081f */
[----:B------:R-:W-:Y:S01]  /*27c0*/  @!P0 HADD2.F32 R3, -RZ, R22.H1_H1 ;  /* 0x30000016ff038230 */ /* 0x000fe20000004100 */
[----:B------:R-:W-:Y:S01]  /*27d0*/  @!P0 FFMA.FTZ R2, R12, R13, R2 ;  /* 0x0000000d0c028223 */ /* 0x000fe20000010002 */
[----:B------:R-:W-:Y:S01]  /*27e0*/  @!P0 F2FP.PACK_AB R0, R0, R43 ;  /* 0x0000002b0000823e */ /* 0x000fe200000000ff */
[--C-:B------:R-:W-:Y:S02]  /*27f0*/  @!P0 HADD2.F32 R22, -RZ, R5.reuse.H1_H1 ;  /* 0x30000005ff168230 */ /* 0x100fe40000004100 */
[----:B------:R-:W-:Y:S01]  /*2800*/  @!P0 HADD2.F32 R6, -RZ, R5.H0_H0 ;  /* 0x20000005ff068230 */ /* 0x000fe20000004100 */
[----:B------:R-:W-:Y:S01]  /*2810*/  @!P0 F2FP.PACK_AB R2, R2, R42 ;  /* 0x0000002a0202823e */ /* 0x000fe200000000ff */
[----:B------:R-:W-:Y:S01]  /*2820*/  @!P0 HADD2.F32 R31, -RZ, R55.H1_H1 ;  /* 0x30000037ff1f8230 */ /* 0x000fe20000004100 */
[----:B------:R-:W-:Y:S01]  /*2830*/  @!P0 MOV R8, R0 ;  /* 0x0000000000088202 */ /* 0x000fe20000000f00 */
[--C-:B------:R-:W-:Y:S01]  /*2840*/  @!P0 HADD2.F32 R32, -RZ, R4.reuse.H1_H1 ;  /* 0x30000004ff208230 */ /* 0x100fe20000004100 */
[----:B------:R-:W-:Y:S01]  /*2850*/  @!P0 MOV R9, R2 ;  /* 0x0000000200098202 */ /* 0x000fe20000000f00 */
[----:B------:R-:W-:Y:S01]  /*2860*/  @!P0 HADD2.F32 R5, -RZ, R4.H0_H0 ;  /* 0x20000004ff058230 */ /* 0x000fe20000004100 */
[-C--:B------:R-:W-:Y:S02]  /*2870*/  @!P0 FMUL.FTZ R4, R22, R3.reuse ;  /* 0x0000000316048220 */ /* 0x080fe40000410000 */
[----:B------:R-:W-:Y:S02]  /*2880*/  @!P0 FMUL.FTZ R3, R6, R3 ;  /* 0x0000000306038220 */ /* 0x000fe40000410000 */
[----:B------:R-:W-:Y:S02]  /*2890*/  @!P0 FMUL.FTZ R41, R32, R7 ;  /* 0x0000000720298220 */ /* 0x000fe40000410000 */
[----:B------:R-:W-:Y:S02]  /*28a0*/  @!P0 FFMA.FTZ R6, R6, R31, -R4 ;  /* 0x0000001f06068223 */ /* 0x000fe40000010804 */
[C---:B------:R-:W-:Y:S02]  /*28b0*/  @!P0 FMUL.FTZ R4, R5.reuse, R7 ;  /* 0x0000000705048220 */ /* 0x040fe40000410000 */
[----:B------:R-:W-:Y:S02]  /*28c0*/  @!P0 FFMA.FTZ R3, R22, R31, R3 ;  /* 0x0000001f16038223 */ /* 0x000fe40000010003 */
[-C--:B------:R-:W-:Y:S02]  /*28d0*/  @!P0 FFMA.FTZ R41, R5, R33.reuse, -R41 ;  /* 0x0000002105298223 */ /* 0x080fe40000010829 */
[----:B------:R-:W-:Y:S01]  /*28e0*/  @!P0 FFMA.FTZ R4, R32, R33, R4 ;  /* 0x0000002120048223 */ /* 0x000fe20000010004 */
[----:B------:R-:W-:Y:S04]  /*28f0*/  @!P0 F2FP.PACK_AB R3, R3, R6 ;  /* 0x000000060303823e */ /* 0x000fe800000000ff */
[----:B------:R-:W-:Y:S02]  /*2900*/  @!P0 F2FP.PACK_AB R4, R4, R41 ;  /* 0x000000290404823e */ /* 0x000fe400000000ff */
[----:B------:R-:W-:Y:S02]  /*2910*/  @!P0 MOV R10, R3 ;  /* 0x00000003000a8202 */ /* 0x000fe40000000f00 */
[----:B------:R-:W-:Y:S05]  /*2920*/  @!P0 MOV R11, R4 ;  /* 0x00000004000b8202 */ /* 0x000fea0000000f00 */
[----:B------:R1:W-:Y:S02]  /*2930*/  STG.E.128 [R60.64+0x20], R8 ;  /* 0x000020083c007986 */ /* 0x0003e4000c101d06 */
.L_x_69:
[----:B------:R-:W-:Y:S05]  /*2940*/  BSYNC B0 ;  /* 0x0000000000007941 */ /* 0x000fea0003800000 */
.L_x_68:
        /* <DEDUP_REMOVED lines=8> */
[----:B------:R-:W-:Y:S01]  /*29d0*/  @!P0 SHF.R.U64 R4, R14, 0x10, R15 ;  /* 0x000000100e048819 */ /* 0x000fe2000000120f */
[----:B------:R-:W-:Y:S01]  /*29e0*/  @!P0 HADD2.F32 R6, -RZ, R56.H0_H0 ;  /* 0x20000038ff068230 */ /* 0x000fe20000004100 */
[----:B------:R-:W-:Y:S02]  /*29f0*/  @!P0 SHF.R.U64 R13, R46, 0x10, R47 ;  /* 0x000000102e0d8819 */ /* 0x000fe4000000122f */
[----:B------:R-:W-:Y:S01]  /*2a00*/  @!P0 SHF.R.U32.HI R7, RZ, 0x10, R15 ;  /* 0x00000010ff078819 */ /* 0x000fe2000001160f */
[----:B------:R-:W-:Y:S01]  /*2a10*/  @!P0 HADD2.F32 R4, -RZ, R4.H0_H0 ;  /* 0x20000004ff048230 */ /* 0x000fe20000004100 */
[----:B------:R-:W-:Y:S01]  /*2a20*/  @!P0 SHF.R.U32.HI R46, RZ, 0x10, R47 ;  /* 0x00000010ff2e8819 */ /* 0x000fe2000001162f */
[----:B------:R-:W-:Y:S02]  /*2a30*/  @!P0 HADD2.F32 R13, -RZ, R13.H0_H0 ;  /* 0x2000000dff0d8230 */ /* 0x000fe40000004100 */
[----:B------:R-:W-:Y:S02]  /*2a40*/  @!P0 HADD2.F32 R15, -RZ, R56.H1_H1 ;  /* 0x30000038ff0f8230 */ /* 0x000fe40000004100 */
        /* <DEDUP_REMOVED lines=19> */
[----:B------:R-:W-:Y:S02]  /*2b80*/  @!P0 HADD2.F32 R3, -RZ, R23.H1_H1 ;  /* 0x30000017ff038230 */ /* 0x000fe40000004100 */
[----:B------:R-:W-:Y:S01]  /*2b90*/  @!P0 HADD2.F32 R6, -RZ, R5.H0_H0 ;  /* 0x20000005ff068230 */ /* 0x000fe20000004100 */
[----:B------:R-:W-:Y:S01]  /*2ba0*/  @!P0 F2FP.PACK_AB R2, R2, R32 ;  /* 0x000000200202823e */ /* 0x000fe200000000ff */
[--C-:B------:R-:W-:Y:S01]  /*2bb0*/  @!P0 HADD2.F32 R22, -RZ, R4.reuse.H1_H1 ;  /* 0x30000004ff168230 */ /* 0x100fe20000004100 */
[----:B------:R-:W-:Y:S01]  /*2bc0*/  @!P0 MOV R8, R0 ;  /* 0x0000000000088202 */ /* 0x000fe20000000f00 */
[----:B------:R-:W-:Y:S01]  /*2bd0*/  @!P0 HADD2.F32 R5, -RZ, R4.H0_H0 ;  /* 0x20000004ff058230 */ /* 0x000fe20000004100 */
[-C--:B------:R-:W-:Y:S01]  /*2be0*/  @!P0 FMUL.FTZ R4, R14, R3.reuse ;  /* 0x000000030e048220 */ /* 0x080fe20000410000 */
[----:B------:R-:W-:Y:S01]  /*2bf0*/  @!P0 MOV R9, R2 ;  /* 0x0000000200098202 */ /* 0x000fe20000000f00 */
[----:B------:R-:W-:Y:S01]  /*2c00*/  @!P0 FMUL.FTZ R3, R6, R3 ;  /* 0x0000000306038220 */ /* 0x000fe20000410000 */
[----:B------:R-:W-:Y:S01]  /*2c10*/  @!P0 HADD2.F32 R23, -RZ, R46.H0_H0 ;  /* 0x2000002eff178230 */ /* 0x000fe20000004100 */
        /* <DEDUP_REMOVED lines=11> */
.L_x_71:
[----:B------:R-:W-:Y:S05]  /*2cd0*/  BSYNC B0 ;  /* 0x0000000000007941 */ /* 0x000fea0003800000 */
.L_x_70:
        /* <DEDUP_REMOVED lines=9> */
[--C-:B------:R-:W-:Y:S01]  /*2d70*/  @!P0 HADD2.F32 R6, -RZ, R57.reuse.H0_H0 ;  /* 0x20000039ff068230 */ /* 0x100fe20000004100 */
[----:B------:R-:W-:Y:S01]  /*2d80*/  @!P0 SHF.R.U64 R13, R48, 0x10, R49 ;  /* 0x00000010300d8819 */ /* 0x000fe20000001231 */
[----:B------:R-:W-:Y:S01]  /*2d90*/  @!P0 HADD2.F32 R15, -RZ, R57.H1_H1 ;  /* 0x30000039ff0f8230 */ /* 0x000fe20000004100 */
[----:B------:R-:W-:Y:S01]  /*2da0*/  @!P0 SHF.R.U32.HI R7, RZ, 0x10, R17 ;  /* 0x00000010ff078819 */ /* 0x000fe20000011611 */
        /* <DEDUP_REMOVED lines=20> */
[--C-:B------:R-:W-:Y:S01]  /*2ef0*/  @!P0 HADD2.F32 R14, -RZ, R5.reuse.H1_H1 ;  /* 0x30000005ff0e8230 */ /* 0x100fe20000004100 */
        /* <DEDUP_REMOVED lines=22> */
.L_x_73:
[----:B------:R-:W-:Y:S05]  /*3060*/  BSYNC B0 ;  /* 0x0000000000007941 */ /* 0x000fea0003800000 */
.L_x_72:
        /* <DEDUP_REMOVED lines=56> */
.L_x_75:
[----:B------:R-:W-:Y:S05]  /*33f0*/  BSYNC B0 ;  /* 0x0000000000007941 */ /* 0x000fea0003800000 */
.L_x_74:
[----:B------:R-:W-:Y:S11]  /*3400*/  ISETP.GE.AND P0, PT, R93, c[0x0][0x1d4], PT ;  /* 0x000075005d007a0c */ /* 0x000ff60003f06270 */
[----:B------:R-:W-:Y:S02]  /*3410*/  @!UPT UIADD3 URZ, URZ, URZ, URZ ;  /* 0x0000003f3f3ff290 */ /* 0x000fe4000fffe03f */
        /* <DEDUP_REMOVED lines=52> */
[----:B------:R1:W-:Y:S01]  /*3760*/  STG.E.128 [R60.64+0xa0], R8 ;  /* 0x0000a0083c007986 */ /* 0x0003e2000c101d06 */
[----:B------:R-:W-:-:S05]  /*3770*/  BRA `(.L_x_65) ;  /* 0x00001c4000007947 */ /* 0x000fca0003800000 */
.L_x_62:
        /* <DEDUP_REMOVED lines=37> */
[----:B------:R1:W5:Y:S04]  /*39d0*/  @!P0 LDG.E.128 R44, [R8.64] ;  /* 0x00000006082c8981 */ /* 0x000368000c1e1d00 */
[----:B------:R1:W5:Y:S01]  /*39e0*/  @!P0 LDG.E.128 R4, [R2.64] ;  /* 0x0000000602048981 */ /* 0x000362000c1e1d00 */
[----:B------:R-:W-:Y:S11]  /*39f0*/  ISETP.GE.AND P0, PT, R29, c[0x0][0x27c], PT ;  /* 0x00009f001d007a0c */ /* 0x000ff60003f06270 */
[----:B------:R-:W-:Y:S02]  /*3a00*/  @!UPT UIADD3 URZ, URZ, URZ, URZ ;  /* 0x0000003f3f3ff290 */ /* 0x000fe4000fffe03f */
[----:B------:R1:W5:Y:S04]  /*3a10*/  @!P0 LDG.E.128 R56, [R8.64+0x20] ;  /* 0x0000200608388981 */ /* 0x000368000c1e1d00 */
[----:B------:R1:W5:Y:S01]  /*3a20*/  @!P0 LDG.E.128 R12, [R2.64+0x20] ;  /* 0x00002006020c8981 */ /* 0x000362000c1e1d00 */
[----:B------:R-:W-:Y:S11]  /*3a30*/  ISETP.GE.AND P0, PT, R28, c[0x0][0x27c], PT ;  /* 0x00009f001c007a0c */ /* 0x000ff60003f06270 */
[----:B------:R-:W-:Y:S02]  /*3a40*/  @!UPT UIADD3 URZ, URZ, URZ, URZ ;  /* 0x0000003f3f3ff290 */ /* 0x000fe4000fffe03f */
[----:B------:R1:W5:Y:S04]  /*3a50*/  @!P0 LDG.E.128 R64, [R8.64+0x40] ;  /* 0x0000400608408981 */ /* 0x000368000c1e1d00 */
[----:B------:R1:W5:Y:S02]  /*3a60*/  @!P0 LDG.E.128 R20, [R2.64+0x40] ;  /* 0x0000400602148981 */ /* 0x000364000c1e1d00 */
.L_x_77:
[----:B------:R-:W-:Y:S05]  /*3a70*/  BSYNC B0 ;  /* 0x0000000000007941 */ /* 0x000fea0003800000 */
.L_x_76:
[----:B------:R-:W-:Y:S04]  /*3a80*/  IADD3 R80, P0, R148, R10, RZ ;  /* 0x0000000a94507210 */ /* 0x000fe80007f1e0ff */
[----:B------:R-:W-:Y:S01]  /*3a90*/  IADD3.X R79, R120, R16, RZ, P0, !PT ;  /* 0x00000010784f7210 */ /* 0x000fe200007fe4ff */
        /* <DEDUP_REMOVED lines=25> */
[----:B------:R-:W-:Y:S02]  /*3c30*/  PRMT R31, R3, 0x5410, R8 ;  /* 0x00005410031f7816 */ /* 0x000fe40000000008 */
[----:B------:R-:W-:Y:S01]  /*3c40*/  PRMT R30, R2, 0x5410, R0 ;  /* 0x00005410021e7816 */ /* 0x000fe20000000000 */
[----:B------:R-:W-:-:S05]  /*3c50*/  @P0 BRA `(.L_x_79) ;  /* 0x0000077000000947 */ /* 0x000fca0003800000 */
[----:B------:R-:W-:Y:S01]  /*3c60*/  IMAD.MOV.U32 R48, RZ, RZ, R45 ;  /* 0x000000ffff307224 */ /* 0x000fe200078e002d */
[----:B------:R-:W-:Y:S01]  /*3c70*/  ISETP.GE.AND P2, PT, R100, c[0x0][0x1d4], PT ;  /* 0x0000750064007a0c */ /* 0x000fe20003f46270 */
[----:B------:R-:W-:Y:S01]  /*3c80*/  LDS.128 R60, [R123+0x3100] ;  /* 0x003100007b3c7984 */ /* 0x000fe20000000c00 */
[----:B------:R-:W-:Y:S01]  /*3c90*/  IADD3 R0, P1, P0, R88, R80, R119 ;  /* 0x0000005058007210 */ /* 0x000fe2000783e077 */
[----:B------:R-:W-:Y:S01]  /*3ca0*/  IMAD.MOV.U32 R53, RZ, RZ, R47 ;  /* 0x000000ffff357224 */ /* 0x000fe200078e002f */
[----:B------:R-:W-:Y:S01]  /*3cb0*/  MOV R10, R6 ;  /* 0x00000006000a7202 */ /* 0x000fe20000000f00 */
[----:B------:R-:W-:Y:S01]  /*3cc0*/  IMAD.MOV.U32 R24, RZ, RZ, R7 ;  /* 0x000000ffff187224 */ /* 0x000fe200078e0007 */
[-C--:B------:R-:W-:Y:S02]  /*3cd0*/  IADD3.X R3, R90, R79.reuse, R134, P1, P0 ;  /* 0x0000004f5a037210 */ /* 0x080fe40000fe0486 */
[----:B------:R-:W-:Y:S01]  /*3ce0*/  MOV R41, R44 ;  /* 0x0000002c00297202 */ /* 0x000fe20000000f00 */
[----:B------:R-:W1:Y:S01]  /*3cf0*/  LDS.128 R16, [R131+0x3100] ;  /* 0x0031000083107984 */ /* 0x000e620000000c00 */
[----:B------:R-:W-:Y:S03]  /*3d00*/  MOV R51, R46 ;  /* 0x0000002e00337202 */ /* 0x000fe60000000f00 */
[----:B------:R-:W-:Y:S04]  /*3d10*/  @!P2 IADD3 R2, P1, P0, R88, R80, R100 ;  /* 0x000000505802a210 */ /* 0x000fe8000783e064 */
[----:B------:R-:W-:Y:S02]  /*3d20*/  @!P2 IADD3.X R8, R90, R79, R126, P1, P0 ;  /* 0x0000004f5a08a210 */ /* 0x000fe40000fe047e */
[C---:B------:R-:W-:Y:S04]  /*3d30*/  LEA R74, P0, R0.reuse, c[0x0][0x1c8], 0x1 ;  /* 0x00007200004a7a11 */ /* 0x040fe800078008ff */
[----:B------:R-:W-:Y:S02]  /*3d40*/  LEA.HI.X R75, R0, c[0x0][0x1cc], R3, 0x1, P0 ;  /* 0x00007300004b7a11 */ /* 0x000fe400000f0c03 */
[C---:B------:R-:W-:Y:S02]  /*3d50*/  @!P2 LEA R72, P0, R2.reuse, c[0x0][0x1c8], 0x1 ;  /* 0x000072000248aa11 */ /* 0x040fe400078008ff */
[----:B------:R-:W-:Y:S02]  /*3d60*/  MOV R0, R4 ;  /* 0x0000000400007202 */ /* 0x000fe40000000f00 */
[----:B------:R-:W-:Y:S01]  /*3d70*/  @!P2 LEA.HI.X R73, R2, c[0x0][0x1cc], R8, 0x1, P0 ;  /* 0x000073000249aa11 */ /* 0x000fe200000f0c08 */
[--C-:B------:R-:W-:Y:S01]  /*3d80*/  IMAD.MOV.U32 R2, RZ, RZ, R5.reuse ;  /* 0x000000ffff027224 */ /* 0x100fe200078e0005 */
[----:B------:R-:W-:Y:S11]  /*3d90*/  ISETP.GE.AND P0, PT, R26, c[0x0][0x27c], PT ;  /* 0x00009f001a007a0c */ /* 0x000ff60003f06270 */
[----:B------:R-:W-:Y:S02]  /*3da0*/  @!UPT UIADD3 URZ, URZ, URZ, URZ ;  /* 0x0000003f3f3ff290 */ /* 0x000fe4000fffe03f */
[--C-:B------:R-:W-:Y:S01]  /*3db0*/  @!P0 SHF.R.U32.HI R9, RZ, 0x10, R5.reuse ;  /* 0x00000010ff098819 */ /* 0x100fe20000011605 */
[----:B------:R-:W-:Y:S01]  /*3dc0*/  @!P0 HADD2.F32 R3, -RZ, R2.H0_H0 ;  /* 0x20000002ff038230 */ /* 0x000fe20000004100 */
[----:B------:R-:W-:Y:S01]  /*3dd0*/  @!P0 SHF.R.U64 R8, R4, 0x10, R5 ;  /* 0x0000001004088819 */ /* 0x000fe20000001205 */
[----:B------:R-:W-:Y:S01]  /*3de0*/  @!P0 HADD2.F32 R0, -RZ, R0.H0_H0 ;  /* 0x20000000ff008230 */ /* 0x000fe20000004100 */
[----:B------:R-:W-:Y:S01]  /*3df0*/  @!P0 SHF.R.U64 R11, R6, 0x10, R7 ;  /* 0x00000010060b8819 */ /* 0x000fe20000001207 */
[----:B-1----:R-:W-:Y:S01]  /*3e00*/  @!P0 IMAD.MOV.U32 R6, RZ, RZ, R16 ;  /* 0x000000ffff068224 */ /* 0x002fe200078e0010 */
[----:B------:R-:W-:Y:S01]  /*3e10*/  @!P0 MOV R42, R61 ;  /* 0x0000003d002a8202 */ /* 0x000fe20000000f00 */
[----:B------:R-:W-:Y:S01]  /*3e20*/  @!P0 HADD2.F32 R41, -RZ, R41.H0_H0 ;  /* 0x20000029ff298230 */ /* 0x000fe20000004100 */
[----:B------:R-:W-:Y:S02]  /*3e30*/  @!P0 MOV R5, R17 ;  /* 0x0000001100058202 */ /* 0x000fe40000000f00 */
[--C-:B------:R-:W-:Y:S01]  /*3e40*/  @!P0 SHF.R.U64 R52, R46, 0x10, R47.reuse ;  /* 0x000000102e348819 */ /* 0x100fe2000000122f */
[----:B------:R-:W-:Y:S01]  /*3e50*/  @!P0 HADD2.F32 R43, -RZ, R42.H0_H0 ;  /* 0x2000002aff2b8230 */ /* 0x000fe20000004100 */
[----:B------:R-:W-:Y:S01]  /*3e60*/  @!P0 SHF.R.U32.HI R54, RZ, 0x10, R47 ;  /* 0x00000010ff368819 */ /* 0x000fe2000001162f */
[----:B------:R-:W-:Y:S01]  /*3e70*/  @!P0 HADD2.F32 R2, -RZ, R6.H0_H0 ;  /* 0x20000006ff028230 */ /* 0x000fe20000004100 */
[----:B------:R-:W-:Y:S01]  /*3e80*/  @!P0 MOV R47, R60 ;  /* 0x0000003c002f8202 */ /* 0x000fe20000000f00 */
[----:B------:R-:W-:Y:S01]  /*3e90*/  @!P0 HADD2.F32 R4, -RZ, R5.H0_H0 ;  /* 0x20000005ff048230 */ /* 0x000fe20000004100 */
[----:B------:R-:W-:Y:S01]  /*3ea0*/  @!P0 SHF.R.U64 R50, R44, 0x10, R45 ;  /* 0x000000102c328819 */ /* 0x000fe2000000122d */
[----:B------:R-:W-:Y:S01]  /*3eb0*/  @!P0 HADD2.F32 R44, -RZ, R48.H0_H0 ;  /* 0x20000030ff2c8230 */ /* 0x000fe20000004100 */
[----:B------:R-:W-:Y:S01]  /*3ec0*/  @!P0 SHF.R.U32.HI R25, RZ, 0x10, R7 ;  /* 0x00000010ff198819 */ /* 0x000fe20000011607 */
[----:B------:R-:W-:Y:S01]  /*3ed0*/  @!P0 HADD2.F32 R7, -RZ, R47.H0_H0 ;  /* 0x2000002fff078230 */ /* 0x000fe20000004100 */
[----:B------:R-:W-:Y:S01]  /*3ee0*/  @!P0 SHF.R.U32.HI R49, RZ, 0x10, R45 ;  /* 0x00000010ff318819 */ /* 0x000fe2000001162d */
[-C--:B------:R-:W-:Y:S01]  /*3ef0*/  @!P0 FMUL.FTZ R45, R43, R3.reuse ;  /* 0x000000032b2d8220 */ /* 0x080fe20000410000 */
[----:B------:R-:W-:Y:S01]  /*3f00*/  @!P0 HADD2.F32 R48, -RZ, R51.H0_H0 ;  /* 0x20000033ff308230 */ /* 0x000fe20000004100 */
[----:B------:R-:W-:Y:S01]  /*3f10*/  @!P0 FMUL.FTZ R3, R4, R3 ;  /* 0x0000000304038220 */ /* 0x000fe20000410000 */
[----:B------:R-:W-:Y:S01]  /*3f20*/  @!P0 HADD2.F32 R51, -RZ, R53.H0_H0 ;  /* 0x20000035ff338230 */ /* 0x000fe20000004100 */
[CC--:B------:R-:W-:Y:S02]  /*3f30*/  @!P0 FMUL.FTZ R46, R7.reuse, R0.reuse ;  /* 0x00000000072e8220 */ /* 0x0c0fe40000410000 */
[----:B------:R-:W-:Y:S02]  /*3f40*/  @!P0 FMUL.FTZ R0, R2, R0 ;  /* 0x0000000002008220 */ /* 0x000fe40000410000 */
[----:B------:R-:W-:Y:S01]  /*3f50*/  @!P0 FFMA.FTZ R83, R4, R44, -R45 ;  /* 0x0000002c04538223 */ /* 0x000fe2000001082d */
[----:B------:R-:W-:Y:S01]  /*3f60*/  @!P0 HADD2.F32 R4, -RZ, R9.H0_H0 ;  /* 0x20000009ff048230 */ /* 0x000fe20000004100 */
[-C--:B------:R-:W-:Y:S01]  /*3f70*/  @!P0 FFMA.FTZ R84, R2, R41.reuse, -R46 ;  /* 0x0000002902548223 */ /* 0x080fe2000001082e */
[----:B------:R-:W-:Y:S01]  /*3f80*/  @!P0 HADD2.F32 R45, -RZ, R42.H1_H1 ;  /* 0x3000002aff2d8230 */ /* 0x000fe20000004100 */
[----:B------:R-:W-:Y:S01]  /*3f90*/  @!P0 FFMA.FTZ R0, R7, R41, R0 ;  /* 0x0000002907008223 */ /* 0x000fe20000010000 */
[----:B------:R-:W-:Y:S02]  /*3fa0*/  @!P0 HADD2.F32 R41, -RZ, R47.H1_H1 ;  /* 0x3000002fff298230 */ /* 0x000fe40000004100 */
[----:B------:R-:W-:Y:S01]  /*3fb0*/  @!P0 HADD2.F32 R7, -RZ, R8.H0_H0 ;  /* 0x20000008ff078230 */ /* 0x000fe20000004100 */
[----:B------:R-:W-:Y:S01]  /*3fc0*/  @!P0 FMUL.FTZ R8, R45, R4 ;  /* 0x000000042d088220 */ /* 0x000fe20000410000 */
[----:B------:R-:W-:Y:S02]  /*3fd0*/  @!P0 HADD2.F32 R46, -RZ, R49.H0_H0 ;  /* 0x20000031ff2e8230 */ /* 0x000fe40000004100 */
[----:B------:R-:W-:Y:S02]  /*3fe0*/  @!P0 HADD2.F32 R2, -RZ, R5.H1_H1 ;  /* 0x30000005ff028230 */ /* 0x000fe40000004100 */
[----:B------:R-:W-:Y:S01]  /*3ff0*/  @!P0 HADD2.F32 R5, -RZ, R6.H1_H1 ;  /* 0x30000006ff058230 */ /* 0x000fe20000004100 */
[----:B------:R-:W-:Y:S01]  /*4000*/  @!P0 FMUL.FTZ R6, R41, R7 ;  /* 0x0000000729068220 */ /* 0x000fe20000410000 */
[----:B------:R-:W-:Y:S01]  /*4010*/  @!P0 HADD2.F32 R42, -RZ, R50.H0_H0 ;  /* 0x20000032ff2a8230 */ /* 0x000fe20000004100 */
[C---:B------:R-:W-:Y:S01]  /*4020*/  @!P0 FFMA.FTZ R82, R2.reuse, R46, -R8 ;  /* 0x0000002e02528223 */ /* 0x040fe20000010808 */
[----:B------:R-:W-:Y:S01]  /*4030*/  @!P0 HADD2.F32 R50, -RZ, R52.H0_H0 ;  /* 0x20000034ff328230 */ /* 0x000fe20000004100 */
[----:B------:R-:W-:Y:S01]  /*4040*/  @!P0 IMAD.MOV.U32 R8, RZ, RZ, R62 ;  /* 0x000000ffff088224 */ /* 0x000fe200078e003e */
[----:B------:R-:W-:Y:S01]  /*4050*/  @!P0 MOV R52, R63 ;  /* 0x0000003f00348202 */ /* 0x000fe20000000f00 */
[----:B------:R-:W-:Y:S01]  /*4060*/  @!P0 FMUL.FTZ R4, R2, R4 ;  /* 0x0000000402048220 */ /* 0x000fe20000410000 */
[----:B------:R-:W-:Y:S01]  /*4070*/  @!P0 HADD2.F32 R9, -RZ, R10.H0_H0 ;  /* 0x2000000aff098230 */ /* 0x000fe20000004100 */
[C---:B------:R-:W-:Y:S01]  /*4080*/  @!P0 FMUL.FTZ R2, R5.reuse, R7 ;  /* 0x0000000705028220 */ /* 0x040fe20000410000 */
[--C-:B------:R-:W-:Y:S01]  /*4090*/  @!P0 HADD2.F32 R49, -RZ, R8.reuse.H1_H1 ;  /* 0x30000008ff318230 */ /* 0x100fe20000004100 */
[----:B------:R-:W-:Y:S01]  /*40a0*/  @!P0 FFMA.FTZ R81, R5, R42, -R6 ;  /* 0x0000002a05518223 */ /* 0x000fe20000010806 */
[----:B------:R-:W-:Y:S01]  /*40b0*/  @!P0 MOV R5, R18 ;  /* 0x0000001200058202 */ /* 0x000fe20000000f00 */
[----:B------:R-:W-:Y:S01]  /*40c0*/  @!P0 FFMA.FTZ R2, R41, R42, R2 ;  /* 0x0000002a29028223 */ /* 0x000fe20000010002 */
[----:B------:R-:W-:Y:S01]  /*40d0*/  @!P0 HADD2.F32 R6, -RZ, R11.H0_H0 ;  /* 0x2000000bff068230 */ /* 0x000fe20000004100 */
[----:B------:R-:W-:Y:S01]  /*40e0*/  @!P0 FFMA.FTZ R3, R43, R44, R3 ;  /* 0x0000002c2b038223 */ /* 0x000fe20000010003 */
[----:B------:R-:W-:Y:S01]  /*40f0*/  @!P0 HADD2.F32 R47, -RZ, R8.H0_H0 ;  /* 0x20000008ff2f8230 */ /* 0x000fe20000004100 */
[----:B------:R-:W-:Y:S01]  /*4100*/  @!P0 FFMA.FTZ R4, R45, R46, R4 ;  /* 0x0000002e2d048223 */ /* 0x000fe20000010004 */
[--C-:B------:R-:W-:Y:S01]  /*4110*/  @!P0 HADD2.F32 R7, -RZ, R5.reuse.H1_H1 ;  /* 0x30000005ff078230 */ /* 0x100fe20000004100 */
[-C--:B------:R-:W-:Y:S01]  /*4120*/  @!P0 FMUL.FTZ R10, R49, R6.reuse ;  /* 0x00000006310a8220 */ /* 0x080fe20000410000 */
[----:B------:R-:W-:Y:S01]  /*4130*/  @!P0 HADD2.F32 R8, -RZ, R5.H0_H0 ;  /* 0x20000005ff088230 */ /* 0x000fe20000004100 */
[----:B------:R-:W-:Y:S01]  /*4140*/  @!P0 FMUL.FTZ R11, R47, R9 ;  /* 0x000000092f0b8220 */ /* 0x000fe20000410000 */
[----:B------:R-:W-:Y:S01]  /*4150*/  @!P0 F2FP.PACK_AB R3, R4, R3 ;  /* 0x000000030403823e */ /* 0x000fe200000000ff */
[C---:B------:R-:W-:Y:S01]  /*4160*/  @!P0 FMUL.FTZ R6, R7.reuse, R6 ;  /* 0x0000000607068220 */ /* 0x040fe20000410000 */
[----:B------:R-:W-:Y:S01]  /*4170*/  @!P0 F2FP.PACK_AB R0, R2, R0 ;  /* 0x000000000200823e */ /* 0x000fe200000000ff */
[----:B------:R-:W-:Y:S01]  /*4180*/  @!P0 FFMA.FTZ R77, R7, R50, -R10 ;  /* 0x00000032074d8223 */ /* 0x000fe2000001080a */
[----:B------:R-:W-:Y:S01]  /*4190*/  @!P0 HADD2.F32 R10, -RZ, R24.H0_H0 ;  /* 0x20000018ff0a8230 */ /* 0x000fe20000004100 */
[----:B------:R-:W-:Y:S01]  /*41a0*/  @!P0 IMAD.MOV.U32 R7, RZ, RZ, R19 ;  /* 0x000000ffff078224 */ /* 0x000fe200078e0013 */
[----:B------:R-:W-:Y:S01]  /*41b0*/  @!P0 MOV R60, R0 ;  /* 0x00000000003c8202 */ /* 0x000fe20000000f00 */
[CC--:B------:R-:W-:Y:S01]  /*41c0*/  @!P0 FFMA.FTZ R76, R8.reuse, R48.reuse, -R11 ;  /* 0x00000030084c8223 */ /* 0x0c0fe2000001080b */
[----:B------:R-:W-:Y:S01]  /*41d0*/  @!P0 HADD2.F32 R11, -RZ, R25.H0_H0 ;  /* 0x20000019ff0b8230 */ /* 0x000fe20000004100 */
[----:B------:R-:W-:Y:S01]  /*41e0*/  @!P0 FMUL.FTZ R5, R8, R9 ;  /* 0x0000000908058220 */ /* 0x000fe20000410000 */
[--C-:B------:R-:W-:Y:S01]  /*41f0*/  @!P0 HADD2.F32 R24, -RZ, R52.reuse.H0_H0 ;  /* 0x20000034ff188230 */ /* 0x100fe20000004100 */
[----:B------:R-:W-:Y:S01]  /*4200*/  @!P0 IMAD.MOV.U32 R61, RZ, RZ, R3 ;  /* 0x000000ffff3d8224 */ /* 0x000fe200078e0003 */
[----:B------:R-:W-:Y:S01]  /*4210*/  @!P0 HADD2.F32 R25, -RZ, R52.H1_H1 ;  /* 0x30000034ff198230 */ /* 0x000fe20000004100 */
[----:B------:R-:W-:Y:S01]  /*4220*/  @!P0 FFMA.FTZ R5, R47, R48, R5 ;  /* 0x000000302f058223 */ /* 0x000fe20000010005 */
[--C-:B------:R-:W-:Y:S01]  /*4230*/  @!P0 HADD2.F32 R9, -RZ, R7.reuse.H1_H1 ;  /* 0x30000007ff098230 */ /* 0x100fe20000004100 */
[----:B------:R-:W-:Y:S01]  /*4240*/  @!P0 FMUL.FTZ R71, R24, R10 ;  /* 0x0000000a18478220 */ /* 0x000fe20000410000 */
[----:B------:R-:W-:Y:S01]  /*4250*/  @!P0 HADD2.F32 R8, -RZ, R7.H0_H0 ;  /* 0x20000007ff088230 */ /* 0x000fe20000004100 */
[----:B------:R-:W-:Y:S01]  /*4260*/  @!P0 FMUL.FTZ R53, R25, R11 ;  /* 0x0000000b19358220 */ /* 0x000fe20000410000 */
[----:B------:R-:W-:Y:S01]  /*4270*/  @!P0 HADD2.F32 R52, -RZ, R54.H0_H0 ;  /* 0x20000036ff348230 */ /* 0x000fe20000004100 */
[----:B------:R-:W-:Y:S02]  /*4280*/  @!P0 FFMA.FTZ R6, R49, R50, R6 ;  /* 0x0000003231068223 */ /* 0x000fe40000010006 */
[----:B------:R-:W-:Y:S02]  /*4290*/  @!P0 FFMA.FTZ R71, R8, R51, -R71 ;  /* 0x0000003308478223 */ /* 0x000fe40000010847 */
[C---:B------:R-:W-:Y:S01]  /*42a0*/  @!P0 FFMA.FTZ R53, R9.reuse, R52, -R53 ;  /* 0x0000003409358223 */ /* 0x040fe20000010835 */
[----:B------:R-:W-:Y:S01]  /*42b0*/  @!P0 F2FP.PACK_AB R5, R6, R5 ;  /* 0x000000050605823e */ /* 0x000fe200000000ff */
[----:B------:R-:W-:Y:S01]  /*42c0*/  @!P0 FMUL.FTZ R7, R8, R10 ;  /* 0x0000000a08078220 */ /* 0x000fe20000410000 */
[----:B------:R-:W-:Y:S01]  /*42d0*/  @!P0 F2FP.PACK_AB R10, R82, R83 ;  /* 0x00000053520a823e */ /* 0x000fe200000000ff */
[----:B------:R-:W-:Y:S01]  /*42e0*/  @!P0 FMUL.FTZ R8, R9, R11 ;  /* 0x0000000b09088220 */ /* 0x000fe20000410000 */
[----:B------:R-:W-:Y:S01]  /*42f0*/  @!P0 F2FP.PACK_AB R11, R77, R76 ;  /* 0x0000004c4d0b823e */ /* 0x000fe200000000ff */
[----:B------:R-:W-:Y:S01]  /*4300*/  @!P0 FFMA.FTZ R7, R24, R51, R7 ;  /* 0x0000003318078223 */ /* 0x000fe20000010007 */
[----:B------:R-:W-:Y:S01]  /*4310*/  @!P0 F2FP.PACK_AB R9, R81, R84 ;  /* 0x000000545109823e */ /* 0x000fe200000000ff */
[----:B------:R-:W-:Y:S01]  /*4320*/  @!P0 FFMA.FTZ R8, R25, R52, R8 ;  /* 0x0000003419088223 */ /* 0x000fe20000010008 */
[----:B------:R-:W-:Y:S01]  /*4330*/  @!P0 F2FP.PACK_AB R41, R53, R71 ;  /* 0x000000473529823e */ /* 0x000fe200000000ff */
[----:B------:R-:W-:Y:S01]  /*4340*/  @!P0 IMAD.MOV.U32 R18, RZ, RZ, R11 ;  /* 0x000000ffff128224 */ /* 0x000fe200078e000b */
[----:B------:R-:W-:Y:S02]  /*4350*/  @!P0 MOV R16, R9 ;  /* 0x0000000900108202 */ /* 0x000fe40000000f00 */
[----:B------:R-:W-:Y:S02]  /*4360*/  @!P0 MOV R17, R10 ;  /* 0x0000000a00118202 */ /* 0x000fe40000000f00 */
[----:B------:R-:W-:Y:S02]  /*4370*/  @!P0 MOV R19, R41 ;  /* 0x0000002900138202 */ /* 0x000fe40000000f00 */
[----:B------:R-:W-:Y:S02]  /*4380*/  @!P0 F2FP.PACK_AB R7, R8, R7 ;  /* 0x000000070807823e */ /* 0x000fe400000000ff */
[----:B------:R-:W-:Y:S01]  /*4390*/  @!P0 MOV R62, R5 ;  /* 0x00000005003e8202 */ /* 0x000fe20000000f00 */
[----:B------:R1:W-:Y:S01]  /*43a0*/  STG.E.128 [R74.64], R16 ;  /* 0x000000104a007986 */ /* 0x0003e2000c101d06 */
[----:B------:R-:W-:Y:S07]  /*43b0*/  @!P0 MOV R63, R7 ;  /* 0x00000007003f8202 */ /* 0x000fee0000000f00 */
[----:B------:R1:W-:Y:S02]  /*43c0*/  @!P2 STG.E.128 [R72.64], R60 ;  /* 0x0000003c4800a986 */ /* 0x0003e4000c101d06 */
.L_x_79:
[----:B------:R-:W-:Y:S05]  /*43d0*/  BSYNC B0 ;  /* 0x0000000000007941 */ /* 0x000fea0003800000 */
.L_x_78:
[----:B------:R-:W-:Y:S01]  /*43e0*/  ISETP.GE.AND P0, PT, R29, c[0x0][0x1d4], PT ;  /* 0x000075001d007a0c */ /* 0x000fe20003f06270 */
[----:B------:R-:W-:Y:S01]  /*43f0*/  @!UPT UIADD3 URZ, URZ, URZ, URZ ;  /* 0x0000003f3f3ff290 */ /* 0x000fe2000fffe03f */
[----:B------:R-:W-:Y:S11]  /*4400*/  BSSY B0, `(.L_x_80) ;  /* 0x0000071000007945 */ /* 0x000ff60003800000 */
[----:B------:R-:W-:-:S05]  /*4410*/  @P0 BRA `(.L_x_81) ;  /* 0x000006f000000947 */ /* 0x000fca0003800000 */
[----:B------:R-:W2:Y:S01]  /*4420*/  LDS.128 R48, [R122+0x3100] ;  /* 0x003100007a307984 */ /* 0x000ea20000000c00 */
[----:B------:R-:W-:Y:S02]  /*4430*/  ISETP.GE.AND P2, PT, R97, c[0x0][0x1d4], PT ;  /* 0x0000750061007a0c */ /* 0x000fe40003f46270 */
[-C--:B------:R-:W-:Y:S04]  /*4440*/  IADD3 R0, P1, P0, R88, R80.reuse, R118 ;  /* 0x0000005058007210 */ /* 0x080fe8000783e076 */
[-C--:B------:R-:W-:Y:S01]  /*4450*/  IADD3.X R3, R90, R79.reuse, R128, P1, P0 ;  /* 0x0000004f5a037210 */ /* 0x080fe20000fe0480 */
[----:B-1----:R-:W1:Y:S06]  /*4460*/  LDS.128 R16, [R130+0x3100] ;  /* 0x0031000082107984 */ /* 0x002e6c0000000c00 */
[----:B------:R-:W-:Y:S04]  /*4470*/  @!P2 IADD3 R2, P1, P0, R88, R80, R97 ;  /* 0x000000505802a210 */ /* 0x000fe8000783e061 */
[----:B------:R-:W-:Y:S02]  /*4480*/  @!P2 IADD3.X R4, R90, R79, R125, P1, P0 ;  /* 0x0000004f5a04a210 */ /* 0x000fe40000fe047d */
[C---:B------:R-:W-:Y:S04]  /*4490*/  LEA R62, P0, R0.reuse, c[0x0][0x1c8], 0x1 ;  /* 0x00007200003e7a11 */ /* 0x040fe800078008ff */
[----:B------:R-:W-:Y:S02]  /*44a0*/  LEA.HI.X R63, R0, c[0x0][0x1cc], R3, 0x1, P0 ;  /* 0x00007300003f7a11 */ /* 0x000fe400000f0c03 */
[C---:B------:R-:W-:Y:S04]  /*44b0*/  @!P2 LEA R60, P0, R2.reuse, c[0x0][0x1c8], 0x1 ;  /* 0x00007200023caa11 */ /* 0x040fe800078008ff */
[----:B------:R-:W-:Y:S02]  /*44c0*/  @!P2 LEA.HI.X R61, R2, c[0x0][0x1cc], R4, 0x1, P0 ;  /* 0x00007300023daa11 */ /* 0x000fe400000f0c04 */
[----:B------:R-:W-:Y:S11]  /*44d0*/  ISETP.GE.AND P0, PT, R29, c[0x0][0x27c], PT ;  /* 0x00009f001d007a0c */ /* 0x000ff60003f06270 */
[----:B------:R-:W-:Y:S02]  /*44e0*/  @!UPT UIADD3 URZ, URZ, URZ, URZ ;  /* 0x0000003f3f3ff290 */ /* 0x000fe4000fffe03f */
[--C-:B------:R-:W-:Y:S01]  /*44f0*/  @!P0 SHF.R.U64 R4, R12, 0x10, R13.reuse ;  /* 0x000000100c048819 */ /* 0x100fe2000000120d */
[----:B------:R-:W-:Y:S01]  /*4500*/  @!P0 HADD2.F32 R0, -RZ, R30.H0_H0 ;  /* 0x2000001eff008230 */ /* 0x000fe20000004100 */
[----:B------:R-:W-:Y:S01]  /*4510*/  @!P0 SHF.R.U32.HI R7, RZ, 0x10, R13 ;  /* 0x00000010ff078819 */ /* 0x000fe2000001160d */
[----:B------:R-:W-:Y:S01]  /*4520*/  @!P0 HADD2.F32 R6, -RZ, R55.H0_H0 ;  /* 0x20000037ff068230 */ /* 0x000fe20000004100 */
[----:B--2---:R-:W-:Y:S01]  /*4530*/  @!P0 MOV R9, R48 ;  /* 0x0000003000098202 */ /* 0x004fe20000000f00 */
[----:B------:R-:W-:Y:S01]  /*4540*/  @!P0 HADD2.F32 R4, -RZ, R4.H0_H0 ;  /* 0x20000004ff048230 */ /* 0x000fe20000004100 */
[----:B-1----:R-:W-:Y:S01]  /*4550*/  @!P0 MOV R3, R16 ;  /* 0x0000001000038202 */ /* 0x002fe20000000f00 */
[----:B------:R-:W-:Y:S01]  /*4560*/  @!P0 HADD2.F32 R7, -RZ, R7.H0_H0 ;  /* 0x20000007ff078230 */ /* 0x000fe20000004100 */
[----:B------:R-:W-:Y:S01]  /*4570*/  @!P0 SHF.R.U64 R13, R56, 0x10, R57 ;  /* 0x00000010380d8819 */ /* 0x000fe20000001239 */
[----:B------:R-:W-:Y:S01]  /*4580*/  @!P0 HADD2.F32 R5, -RZ, R9.H0_H0 ;  /* 0x20000009ff058230 */ /* 0x000fe20000004100 */
[----:B------:R-:W-:Y:S01]  /*4590*/  @!P0 SHF.R.U64 R42, R58, 0x10, R59 ;  /* 0x000000103a2a8819 */ /* 0x000fe2000000123b */
[----:B------:R-:W-:Y:S01]  /*45a0*/  @!P0 HADD2.F32 R2, -RZ, R3.H0_H0 ;  /* 0x20000003ff028230 */ /* 0x000fe20000004100 */
[----:B------:R-:W-:Y:S01]  /*45b0*/  @!P0 SHF.R.U32.HI R25, RZ, 0x10, R57 ;  /* 0x00000010ff198819 */ /* 0x000fe20000011639 */
[----:B------:R-:W-:Y:S01]  /*45c0*/  @!P0 HADD2.F32 R12, -RZ, R9.H1_H1 ;  /* 0x30000009ff0c8230 */ /* 0x000fe20000004100 */
[CC--:B------:R-:W-:Y:S01]  /*45d0*/  @!P0 FMUL.FTZ R10, R5.reuse, R0.reuse ;  /* 0x00000000050a8220 */ /* 0x0c0fe20000410000 */
[----:B------:R-:W-:Y:S01]  /*45e0*/  @!P0 HADD2.F32 R3, -RZ, R3.H1_H1 ;  /* 0x30000003ff038230 */ /* 0x000fe20000004100 */
[----:B------:R-:W-:Y:S01]  /*45f0*/  @!P0 FMUL.FTZ R0, R2, R0 ;  /* 0x0000000002008220 */ /* 0x000fe20000410000 */
[----:B------:R-:W-:Y:S01]  /*4600*/  @!P0 HADD2.F32 R13, -RZ, R13.H0_H0 ;  /* 0x2000000dff0d8230 */ /* 0x000fe20000004100 */
[----:B------:R-:W-:Y:S01]  /*4610*/  @!P0 FMUL.FTZ R9, R12, R4 ;  /* 0x000000040c098220 */ /* 0x000fe20000410000 */
[----:B------:R-:W-:Y:S01]  /*4620*/  @!P0 HADD2.F32 R25, -RZ, R25.H0_H0 ;  /* 0x20000019ff198230 */ /* 0x000fe20000004100 */
[-C--:B------:R-:W-:Y:S01]  /*4630*/  @!P0 FFMA.FTZ R0, R5, R6.reuse, R0 ;  /* 0x0000000605008223 */ /* 0x080fe20000010000 */
[----:B------:R-:W-:Y:S01]  /*4640*/  @!P0 HADD2.F32 R44, -RZ, R68.H0_H0 ;  /* 0x20000044ff2c8230 */ /* 0x000fe20000004100 */
[----:B------:R-:W-:Y:S01]  /*4650*/  @!P0 IMAD.MOV.U32 R5, RZ, RZ, R49 ;  /* 0x000000ffff058224 */ /* 0x000fe200078e0031 */
[----:B------:R-:W-:Y:S01]  /*4660*/  @!P0 HADD2.F32 R42, -RZ, R42.H0_H0 ;  /* 0x2000002aff2a8230 */ /* 0x000fe20000004100 */
[----:B------:R-:W-:Y:S01]  /*4670*/  @!P0 FFMA.FTZ R58, R2, R6, -R10 ;  /* 0x00000006023a8223 */ /* 0x000fe2000001080a */
[----:B------:R-:W-:Y:S01]  /*4680*/  @!P0 SHF.R.U64 R11, R14, 0x10, R15 ;  /* 0x000000100e0b8819 */ /* 0x000fe2000000120f */
[C---:B------:R-:W-:Y:S01]  /*4690*/  @!P0 FMUL.FTZ R2, R3.reuse, R4 ;  /* 0x0000000403028220 */ /* 0x040fe20000410000 */
[----:B------:R-:W-:Y:S01]  /*46a0*/  @!P0 MOV R4, R17 ;  /* 0x0000001100048202 */ /* 0x000fe20000000f00 */
[-C--:B------:R-:W-:Y:S01]  /*46b0*/  @!P0 FFMA.FTZ R57, R3, R13.reuse, -R9 ;  /* 0x0000000d03398223 */ /* 0x080fe20000010809 */
[----:B------:R-:W-:Y:S01]  /*46c0*/  @!P0 HADD2.F32 R3, -RZ, R30.H1_H1 ;  /* 0x3000001eff038230 */ /* 0x000fe20000004100 */
[----:B------:R-:W-:Y:S01]  /*46d0*/  @!P0 FFMA.FTZ R2, R12, R13, R2 ;  /* 0x0000000d0c028223 */ /* 0x000fe20000010002 */
[----:B------:R-:W-:Y:S01]  /*46e0*/  @!P0 HADD2.F32 R14, -RZ, R5.H0_H0 ;  /* 0x20000005ff0e8230 */ /* 0x000fe20000004100 */
[----:B------:R-:W-:Y:S01]  /*46f0*/  @!P0 SHF.R.U32.HI R8, RZ, 0x10, R15 ;  /* 0x00000010ff088819 */ /* 0x000fe2000001160f */
[----:B------:R-:W-:Y:S01]  /*4700*/  @!P0 HADD2.F32 R15, -RZ, R55.H1_H1 ;  /* 0x30000037ff0f8230 */ /* 0x000fe20000004100 */
[----:B------:R-:W-:Y:S01]  /*4710*/  @!P0 SHF.R.U32.HI R46, RZ, 0x10, R59 ;  /* 0x00000010ff2e8819 */ /* 0x000fe2000001163b */
[--C-:B------:R-:W-:Y:S01]  /*4720*/  @!P0 HADD2.F32 R6, -RZ, R4.reuse.H0_H0 ;  /* 0x20000004ff068230 */ /* 0x100fe20000004100 */
[----:B------:R-:W-:Y:S01]  /*4730*/  @!P0 FMUL.FTZ R9, R14, R3 ;  /* 0x000000030e098220 */ /* 0x000fe20000410000 */
[----:B------:R-:W-:Y:S01]  /*4740*/  @!P0 HADD2.F32 R24, -RZ, R5.H1_H1 ;  /* 0x30000005ff188230 */ /* 0x000fe20000004100 */
[----:B------:R-:W-:Y:S01]  /*4750*/  @!P0 F2FP.PACK_AB R0, R2, R0 ;  /* 0x000000000200823e */ /* 0x000fe200000000ff */
[----:B------:R-:W-:Y:S01]  /*4760*/  @!P0 HADD2.F32 R5, -RZ, R4.H1_H1 ;  /* 0x30000004ff058230 */ /* 0x000fe20000004100 */
[----:B------:R-:W-:Y:S01]  /*4770*/  @!P0 FFMA.FTZ R56, R6, R15, -R9 ;  /* 0x0000000f06388223 */ /* 0x000fe20000010809 */
[----:B------:R-:W-:Y:S01]  /*4780*/  @!P0 HADD2.F32 R46, -RZ, R46.H0_H0 ;  /* 0x2000002eff2e8230 */ /* 0x000fe20000004100 */
[-C--:B------:R-:W-:Y:S01]  /*4790*/  @!P0 FMUL.FTZ R10, R24, R7.reuse ;  /* 0x00000007180a8220 */ /* 0x080fe20000410000 */
[----:B------:R-:W-:Y:S01]  /*47a0*/  @!P0 MOV R48, R0 ;  /* 0x0000000000308202 */ /* 0x000fe20000000f00 */
[----:B------:R-:W-:Y:S01]  /*47b0*/  @!P0 IMAD.MOV.U32 R9, RZ, RZ, R51 ;  /* 0x000000ffff098224 */ /* 0x000fe200078e0033 */
[----:B------:R-:W-:Y:S01]  /*47c0*/  @!P0 HADD2.F32 R11, -RZ, R11.H0_H0 ;  /* 0x2000000bff0b8230 */ /* 0x000fe20000004100 */
[C---:B------:R-:W-:Y:S01]  /*47d0*/  @!P0 FMUL.FTZ R4, R5.reuse, R7 ;  /* 0x0000000705048220 */ /* 0x040fe20000410000 */
[----:B------:R-:W-:Y:S01]  /*47e0*/  @!P0 HADD2.F32 R7, -RZ, R31.H0_H0 ;  /* 0x2000001fff078230 */ /* 0x000fe20000004100 */
[----:B------:R-:W-:Y:S01]  /*47f0*/  @!P0 FFMA.FTZ R55, R5, R25, -R10 ;  /* 0x0000001905378223 */ /* 0x000fe2000001080a */
[----:B------:R-:W-:Y:S01]  /*4800*/  @!P0 MOV R5, R19 ;  /* 0x0000001300058202 */ /* 0x000fe20000000f00 */
[----:B------:R-:W-:Y:S01]  /*4810*/  @!P0 FMUL.FTZ R3, R6, R3 ;  /* 0x0000000306038220 */ /* 0x000fe20000410000 */
[--C-:B------:R-:W-:Y:S02]  /*4820*/  @!P0 HADD2.F32 R43, -RZ, R9.reuse.H0_H0 ;  /* 0x20000009ff2b8230 */ /* 0x100fe40000004100 */
[----:B------:R-:W-:Y:S01]  /*4830*/  @!P0 HADD2.F32 R45, -RZ, R9.H1_H1 ;  /* 0x30000009ff2d8230 */ /* 0x000fe20000004100 */
[----:B------:R-:W-:Y:S01]  /*4840*/  @!P0 FFMA.FTZ R3, R14, R15, R3 ;  /* 0x0000000f0e038223 */ /* 0x000fe20000010003 */
[--C-:B------:R-:W-:Y:S01]  /*4850*/  @!P0 HADD2.F32 R6, -RZ, R5.reuse.H0_H0 ;  /* 0x20000005ff068230 */ /* 0x100fe20000004100 */
[----:B------:R-:W-:Y:S01]  /*4860*/  @!P0 FMUL.FTZ R9, R43, R7 ;  /* 0x000000072b098220 */ /* 0x000fe20000410000 */
[----:B------:R-:W-:Y:S01]  /*4870*/  @!P0 HADD2.F32 R8, -RZ, R8.H0_H0 ;  /* 0x20000008ff088230 */ /* 0x000fe20000004100 */
[----:B------:R-:W-:Y:S01]  /*4880*/  @!P0 FFMA.FTZ R4, R24, R25, R4 ;  /* 0x0000001918048223 */ /* 0x000fe20000010004 */
[----:B------:R-:W-:Y:S01]  /*4890*/  @!P0 HADD2.F32 R5, -RZ, R5.H1_H1 ;  /* 0x30000005ff058230 */ /* 0x000fe20000004100 */
[----:B------:R-:W-:Y:S01]  /*48a0*/  @!P0 FFMA.FTZ R54, R6, R44, -R9 ;  /* 0x0000002c06368223 */ /* 0x000fe20000010809 */
[----:B------:R-:W-:Y:S01]  /*48b0*/  @!P0 MOV R9, R50 ;  /* 0x0000003200098202 */ /* 0x000fe20000000f00 */
[-C--:B------:R-:W-:Y:S01]  /*48c0*/  @!P0 FMUL.FTZ R10, R45, R8.reuse ;  /* 0x000000082d0a8220 */ /* 0x080fe20000410000 */
[----:B------:R-:W-:Y:S01]  /*48d0*/  @!P0 F2FP.PACK_AB R3, R4, R3 ;  /* 0x000000030403823e */ /* 0x000fe200000000ff */
[----:B------:R-:W-:Y:S02]  /*48e0*/  @!P0 FMUL.FTZ R7, R6, R7 ;  /* 0x0000000706078220 */ /* 0x000fe40000410000 */
[----:B------:R-:W-:Y:S01]  /*48f0*/  @!P0 IMAD.MOV.U32 R6, RZ, RZ, R18 ;  /* 0x000000ffff068224 */ /* 0x000fe200078e0012 */
[--C-:B------:R-:W-:Y:S01]  /*4900*/  @!P0 HADD2.F32 R30, -RZ, R9.reuse.H0_H0 ;  /* 0x20000009ff1e8230 */ /* 0x100fe20000004100 */
[C---:B------:R-:W-:Y:S01]  /*4910*/  @!P0 FMUL.FTZ R8, R5.reuse, R8 ;  /* 0x0000000805088220 */ /* 0x040fe20000410000 */
[----:B------:R-:W-:Y:S01]  /*4920*/  @!P0 HADD2.F32 R41, -RZ, R9.H1_H1 ;  /* 0x30000009ff298230 */ /* 0x000fe20000004100 */
[----:B------:R-:W-:Y:S01]  /*4930*/  @!P0 FFMA.FTZ R53, R5, R46, -R10 ;  /* 0x0000002e05358223 */ /* 0x000fe2000001080a */
[----:B------:R-:W-:Y:S01]  /*4940*/  @!P0 HADD2.F32 R5, -RZ, R31.H1_H1 ;  /* 0x3000001fff058230 */ /* 0x000fe20000004100 */
[----:B------:R-:W-:Y:S01]  /*4950*/  @!P0 IMAD.MOV.U32 R49, RZ, RZ, R3 ;  /* 0x000000ffff318224 */ /* 0x000fe200078e0003 */
[--C-:B------:R-:W-:Y:S01]  /*4960*/  @!P0 HADD2.F32 R10, -RZ, R6.reuse.H0_H0 ;  /* 0x20000006ff0a8230 */ /* 0x100fe20000004100 */
[----:B------:R-:W-:Y:S01]  /*4970*/  @!P0 FMUL.FTZ R47, R41, R11 ;  /* 0x0000000b292f8220 */ /* 0x000fe20000410000 */
[----:B------:R-:W-:Y:S01]  /*4980*/  @!P0 F2FP.PACK_AB R12, R53, R54 ;  /* 0x00000036350c823e */ /* 0x000fe200000000ff */
[----:B------:R-:W-:Y:S01]  /*4990*/  @!P0 HADD2.F32 R9, -RZ, R6.H1_H1 ;  /* 0x30000006ff098230 */ /* 0x000fe20000004100 */
[-C--:B------:R-:W-:Y:S01]  /*49a0*/  @!P0 FMUL.FTZ R6, R30, R5.reuse ;  /* 0x000000051e068220 */ /* 0x080fe20000410000 */
[----:B------:R-:W-:Y:S01]  /*49b0*/  @!P0 HADD2.F32 R31, -RZ, R68.H1_H1 ;  /* 0x30000044ff1f8230 */ /* 0x000fe20000004100 */
[----:B------:R-:W-:Y:S01]  /*49c0*/  @!P0 MOV R19, R12 ;  /* 0x0000000c00138202 */ /* 0x000fe20000000f00 */
[C---:B------:R-:W-:Y:S03]  /*49d0*/  @!P0 FMUL.FTZ R5, R10.reuse, R5 ;  /* 0x000000050a058220 */ /* 0x040fe60000410000 */
[----:B------:R-:W-:Y:S01]  /*49e0*/  @!P0 FFMA.FTZ R52, R10, R31, -R6 ;  /* 0x0000001f0a348223 */ /* 0x000fe20000010806 */
[----:B------:R-:W-:Y:S01]  /*49f0*/  @!P0 F2FP.PACK_AB R10, R55, R56 ;  /* 0x00000038370a823e */ /* 0x000fe200000000ff */
[C---:B------:R-:W-:Y:S02]  /*4a00*/  @!P0 FMUL.FTZ R6, R9.reuse, R11 ;  /* 0x0000000b09068220 */ /* 0x040fe40000410000 */
[----:B------:R-:W-:Y:S01]  /*4a10*/  @!P0 FFMA.FTZ R11, R9, R42, -R47 ;  /* 0x0000002a090b8223 */ /* 0x000fe2000001082f */
[----:B------:R-:W-:Y:S01]  /*4a20*/  @!P0 F2FP.PACK_AB R9, R57, R58 ;  /* 0x0000003a3909823e */ /* 0x000fe200000000ff */
[----:B------:R-:W-:Y:S01]  /*4a30*/  @!P0 FFMA.FTZ R5, R30, R31, R5 ;  /* 0x0000001f1e058223 */ /* 0x000fe20000010005 */
[----:B------:R-:W-:Y:S01]  /*4a40*/  @!P0 MOV R17, R10 ;  /* 0x0000000a00118202 */ /* 0x000fe20000000f00 */
[----:B------:R-:W-:Y:S01]  /*4a50*/  @!P0 FFMA.FTZ R6, R41, R42, R6 ;  /* 0x0000002a29068223 */ /* 0x000fe20000010006 */
[----:B------:R-:W-:Y:S01]  /*4a60*/  @!P0 F2FP.PACK_AB R11, R11, R52 ;  /* 0x000000340b0b823e */ /* 0x000fe200000000ff */
[----:B------:R-:W-:Y:S01]  /*4a70*/  @!P0 FFMA.FTZ R7, R43, R44, R7 ;  /* 0x0000002c2b078223 */ /* 0x000fe20000010007 */
[----:B------:R-:W-:Y:S01]  /*4a80*/  @!P0 MOV R16, R9 ;  /* 0x0000000900108202 */ /* 0x000fe20000000f00 */
[----:B------:R-:W-:Y:S01]  /*4a90*/  @!P0 FFMA.FTZ R8, R45, R46, R8 ;  /* 0x0000002e2d088223 */ /* 0x000fe20000010008 */
[----:B------:R-:W-:Y:S01]  /*4aa0*/  @!P0 F2FP.PACK_AB R5, R6, R5 ;  /* 0x000000050605823e */ /* 0x000fe200000000ff */
[----:B------:R-:W-:Y:S03]  /*4ab0*/  @!P0 IMAD.MOV.U32 R18, RZ, RZ, R11 ;  /* 0x000000ffff128224 */ /* 0x000fe600078e000b */
[----:B------:R-:W-:Y:S02]  /*4ac0*/  @!P0 F2FP.PACK_AB R7, R8, R7 ;  /* 0x000000070807823e */ /* 0x000fe400000000ff */
[----:B------:R1:W-:Y:S01]  /*4ad0*/  STG.E.128 [R62.64], R16 ;  /* 0x000000103e007986 */ /* 0x0003e2000c101d06 */
[----:B------:R-:W-:Y:S02]  /*4ae0*/  @!P0 MOV R50, R5 ;  /* 0x0000000500328202 */ /* 0x000fe40000000f00 */
[----:B------:R-:W-:Y:S05]  /*4af0*/  @!P0 MOV R51, R7 ;  /* 0x0000000700338202 */ /* 0x000fea0000000f00 */
[----:B------:R1:W-:Y:S02]  /*4b00*/  @!P2 STG.E.128 [R60.64], R48 ;  /* 0x000000303c00a986 */ /* 0x0003e4000c101d06 */
.L_x_81:
[----:B------:R-:W-:Y:S05]  /*4b10*/  BSYNC B0 ;  /* 0x0000000000007941 */ /* 0x000fea0003800000 */
.L_x_80:
[----:B------:R-:W-:Y:S11]  /*4b20*/  ISETP.GE.AND P0, PT, R28, c[0x0][0x1d4], PT ;  /* 0x000075001c007a0c */ /* 0x000ff60003f06270 */
[----:B------:R-:W-:Y:S02]  /*4b30*/  @!UPT UIADD3 URZ, URZ, URZ, URZ ;  /* 0x0000003f3f3ff290 */ /* 0x000fe4000fffe03f */
[----:B------:R-:W-:-:S05]  /*4b40*/  @P0 BRA `(.L_x_65) ;  /* 0x0000087000000947 */ /* 0x000fca0003800000 */
[----:B-1----:R-:W-:Y:S01]  /*4b50*/  LDS.128 R48, [R121+0x3100] ;  /* 0x0031000079307984 */ /* 0x002fe20000000c00 */
[----:B------:R-:W-:Y:S04]  /*4b60*/  IADD3 R2, P1, P0, R88, R80, R103 ;  /* 0x0000005058027210 */ /* 0x000fe8000783e067 */
[----:B------:R-:W-:Y:S02]  /*4b70*/  IADD3.X R5, R90, R79, R127, P1, P0 ;  /* 0x0000004f5a057210 */ /* 0x000fe40000fe047f */
[----:B------:R-:W-:Y:S01]  /*4b80*/  ISETP.GE.AND P0, PT, R28, c[0x0][0x27c], PT ;  /* 0x00009f001c007a0c */ /* 0x000fe20003f06270 */
[----:B------:R-:W1:Y:S01]  /*4b90*/  LDS.128 R12, [R129+0x3100] ;  /* 0x00310000810c7984 */ /* 0x000e620000000c00 */
[C---:B------:R-:W-:Y:S04]  /*4ba0*/  LEA R58, P1, R2.reuse, c[0x0][0x1c8], 0x1 ;  /* 0x00007200023a7a11 */ /* 0x040fe800078208ff */
[----:B------:R-:W-:Y:S02]  /*4bb0*/  LEA.HI.X R59, R2, c[0x0][0x1cc], R5, 0x1, P1 ;  /* 0x00007300023b7a11 */ /* 0x000fe400008f0c05 */
[----:B------:R-:W-:Y:S05]  /*4bc0*/  ISETP.GE.AND P1, PT, R102, c[0x0][0x1d4], PT ;  /* 0x0000750066007a0c */ /* 0x000fea0003f26270 */
[----:B------:R-:W-:Y:S01]  /*4bd0*/  @!P0 SHF.R.U64 R4, R20, 0x10, R21 ;  /* 0x0000001014048819 */ /* 0x000fe20000001215 */
[--C-:B------:R-:W-:Y:S01]  /*4be0*/  @!P0 HADD2.F32 R25, -RZ, R69.reuse.H0_H0 ;  /* 0x20000045ff198230 */ /* 0x100fe20000004100 */
[----:B------:R-:W-:Y:S01]  /*4bf0*/  @!P0 SHF.R.U64 R8, R22, 0x10, R23 ;  /* 0x0000001016088819 */ /* 0x000fe20000001217 */
[----:B------:R-:W-:Y:S01]  /*4c00*/  @!P0 HADD2.F32 R44, -RZ, R70.H0_H0 ;  /* 0x20000046ff2c8230 */ /* 0x000fe20000004100 */
[----:B------:R-:W-:Y:S01]  /*4c10*/  @!P0 SHF.R.U32.HI R10, RZ, 0x10, R21 ;  /* 0x00000010ff0a8819 */ /* 0x000fe20000011615 */
[----:B------:R-:W-:Y:S01]  /*4c20*/  @!P0 HADD2.F32 R21, -RZ, R69.H1_H1 ;  /* 0x30000045ff158230 */ /* 0x000fe20000004100 */
[----:B------:R-:W-:Y:S01]  /*4c30*/  @!P0 SHF.R.U64 R9, R64, 0x10, R65 ;  /* 0x0000001040098819 */ /* 0x000fe20000001241 */
[----:B------:R-:W-:Y:S01]  /*4c40*/  @!P0 HADD2.F32 R17, -RZ, R8.H0_H0 ;  /* 0x20000008ff118230 */ /* 0x000fe20000004100 */
[----:B------:R-:W-:Y:S01]  /*4c50*/  @!P0 SHF.R.U32.HI R11, RZ, 0x10, R23 ;  /* 0x00000010ff0b8819 */ /* 0x000fe20000011617 */
[----:B------:R-:W-:Y:S01]  /*4c60*/  @!P0 HADD2.F32 R18, -RZ, R10.H0_H0 ;  /* 0x2000000aff128230 */ /* 0x000fe20000004100 */
[----:B------:R-:W-:Y:S01]  /*4c70*/  @!P0 SHF.R.U32.HI R31, RZ, 0x10, R65 ;  /* 0x00000010ff1f8819 */ /* 0x000fe20000011641 */
[----:B------:R-:W-:Y:S01]  /*4c80*/  @!P0 HADD2.F32 R23, -RZ, R9.H0_H0 ;  /* 0x20000009ff178230 */ /* 0x000fe20000004100 */
[--C-:B------:R-:W-:Y:S01]  /*4c90*/  @!P0 SHF.R.U32.HI R46, RZ, 0x10, R67.reuse ;  /* 0x00000010ff2e8819 */ /* 0x100fe20000011643 */
[----:B------:R-:W-:Y:S01]  /*4ca0*/  @!P0 HADD2.F32 R3, -RZ, R32.H0_H0 ;  /* 0x20000020ff038230 */ /* 0x000fe20000004100 */
[----:B------:R-:W-:Y:S01]  /*4cb0*/  @!P0 SHF.R.U64 R42, R66, 0x10, R67 ;  /* 0x00000010422a8819 */ /* 0x000fe20000001243 */
[----:B------:R-:W-:Y:S02]  /*4cc0*/  @!P0 HADD2.F32 R31, -RZ, R31.H0_H0 ;  /* 0x2000001fff1f8230 */ /* 0x000fe40000004100 */
[----:B------:R-:W-:Y:S02]  /*4cd0*/  @!P0 HADD2.F32 R46, -RZ, R46.H0_H0 ;  /* 0x2000002eff2e8230 */ /* 0x000fe40000004100 */
[----:B------:R-:W-:Y:S02]  /*4ce0*/  @!P0 HADD2.F32 R42, -RZ, R42.H0_H0 ;  /* 0x2000002aff2a8230 */ /* 0x000fe40000004100 */
[----:B------:R-:W-:Y:S02]  /*4cf0*/  @!P0 HADD2.F32 R16, -RZ, R33.H0_H0 ;  /* 0x20000021ff108230 */ /* 0x000fe40000004100 */
[----:B------:R-:W-:Y:S01]  /*4d00*/  @!P0 HADD2.F32 R19, -RZ, R11.H0_H0 ;  /* 0x2000000bff138230 */ /* 0x000fe20000004100 */
[----:B-1----:R-:W-:Y:S02]  /*4d10*/  @!P0 MOV R6, R13 ;  /* 0x0000000d00068202 */ /* 0x002fe40000000f00 */
[----:B------:R-:W-:Y:S02]  /*4d20*/  @!P0 MOV R30, R49 ;  /* 0x00000031001e8202 */ /* 0x000fe40000000f00 */
[----:B------:R-:W-:Y:S01]  /*4d30*/  @!P0 MOV R2, R12 ;  /* 0x0000000c00028202 */ /* 0x000fe20000000f00 */
[--C-:B------:R-:W-:Y:S01]  /*4d40*/  @!P0 HADD2.F32 R8, -RZ, R6.reuse.H1_H1 ;  /* 0x30000006ff088230 */ /* 0x100fe20000004100 */
[----:B------:R-:W-:Y:S01]  /*4d50*/  @!P0 MOV R5, R48 ;  /* 0x0000003000058202 */ /* 0x000fe20000000f00 */
[----:B------:R-:W-:Y:S01]  /*4d60*/  @!P0 HADD2.F32 R0, -RZ, R6.H0_H0 ;  /* 0x20000006ff008230 */ /* 0x000fe20000004100 */
[----:B------:R-:W-:Y:S01]  /*4d70*/  @!P0 MOV R41, R50 ;  /* 0x0000003200298202 */ /* 0x000fe20000000f00 */
[----:B------:R-:W-:Y:S02]  /*4d80*/  @!P0 HADD2.F32 R24, -RZ, R30.H0_H0 ;  /* 0x2000001eff188230 */ /* 0x000fe40000004100 */
[--C-:B------:R-:W-:Y:S02]  /*4d90*/  @!P0 HADD2.F32 R20, -RZ, R5.reuse.H0_H0 ;  /* 0x20000005ff148230 */ /* 0x100fe40000004100 */
[----:B------:R-:W-:Y:S01]  /*4da0*/  @!P0 HADD2.F32 R22, -RZ, R5.H1_H1 ;  /* 0x30000005ff168230 */ /* 0x000fe20000004100 */
[-C--:B------:R-:W-:Y:S01]  /*4db0*/  @!P0 FMUL.FTZ R7, R24, R3.reuse ;  /* 0x0000000318078220 */ /* 0x080fe20000410000 */
[----:B------:R-:W-:Y:S01]  /*4dc0*/  @!P0 HADD2.F32 R5, -RZ, R2.H0_H0 ;  /* 0x20000002ff058230 */ /* 0x000fe20000004100 */
[C---:B------:R-:W-:Y:S01]  /*4dd0*/  @!P0 FMUL.FTZ R3, R0.reuse, R3 ;  /* 0x0000000300038220 */ /* 0x040fe20000410000 */
[----:B------:R-:W-:Y:S01]  /*4de0*/  @!P0 HADD2.F32 R30, -RZ, R30.H1_H1 ;  /* 0x3000001eff1e8230 */ /* 0x000fe20000004100 */
[----:B------:R-:W-:Y:S01]  /*4df0*/  @!P0 FFMA.FTZ R61, R0, R25, -R7 ;  /* 0x00000019003d8223 */ /* 0x000fe20000010807 */
[----:B------:R-:W-:Y:S01]  /*4e00*/  @!P0 HADD2.F32 R0, -RZ, R32.H1_H1 ;  /* 0x30000020ff008230 */ /* 0x000fe20000004100 */
[----:B------:R-:W-:Y:S01]  /*4e10*/  @!P0 MOV R32, R51 ;  /* 0x0000003300208202 */ /* 0x000fe20000000f00 */
[----:B------:R-:W-:Y:S01]  /*4e20*/  @!P0 HADD2.F32 R7, -RZ, R4.H0_H0 ;  /* 0x20000004ff078230 */ /* 0x000fe20000004100 */
[----:B------:R-:W-:Y:S01]  /*4e30*/  @!P0 FMUL.FTZ R53, R30, R18 ;  /* 0x000000121e358220 */ /* 0x000fe20000410000 */
[----:B------:R-:W-:Y:S01]  /*4e40*/  @!P0 HADD2.F32 R4, -RZ, R2.H1_H1 ;  /* 0x30000002ff048230 */ /* 0x000fe20000004100 */
[-C--:B------:R-:W-:Y:S01]  /*4e50*/  @!P0 FMUL.FTZ R2, R20, R0.reuse ;  /* 0x0000000014028220 */ /* 0x080fe20000410000 */
[--C-:B------:R-:W-:Y:S01]  /*4e60*/  @!P0 HADD2.F32 R43, -RZ, R32.reuse.H0_H0 ;  /* 0x20000020ff2b8230 */ /* 0x100fe20000004100 */
[----:B------:R-:W-:Y:S01]  /*4e70*/  @!P0 FMUL.FTZ R9, R22, R7 ;  /* 0x0000000716098220 */ /* 0x000fe20000410000 */
[----:B------:R-:W-:Y:S01]  /*4e80*/  @!P0 HADD2.F32 R45, -RZ, R32.H1_H1 ;  /* 0x30000020ff2d8230 */ /* 0x000fe20000004100 */
[C---:B------:R-:W-:Y:S01]  /*4e90*/  @!P0 FMUL.FTZ R0, R5.reuse, R0 ;  /* 0x0000000005008220 */ /* 0x040fe20000410000 */
[--C-:B------:R-:W-:Y:S01]  /*4ea0*/  @!P0 HADD2.F32 R32, -RZ, R41.reuse.H0_H0 ;  /* 0x20000029ff208230 */ /* 0x100fe20000004100 */
[----:B------:R-:W-:Y:S01]  /*4eb0*/  @!P0 FFMA.FTZ R60, R5, R21, -R2 ;  /* 0x00000015053c8223 */ /* 0x000fe20000010802 */
[----:B------:R-:W-:Y:S01]  /*4ec0*/  @!P0 MOV R5, R14 ;  /* 0x0000000e00058202 */ /* 0x000fe20000000f00 */
[C---:B------:R-:W-:Y:S01]  /*4ed0*/  @!P0 FMUL.FTZ R2, R4.reuse, R7 ;  /* 0x0000000704028220 */ /* 0x040fe20000410000 */
[----:B------:R-:W-:Y:S01]  /*4ee0*/  @!P0 HADD2.F32 R41, -RZ, R41.H1_H1 ;  /* 0x30000029ff298230 */ /* 0x000fe20000004100 */
[----:B------:R-:W-:Y:S01]  /*4ef0*/  @!P0 FFMA.FTZ R57, R4, R23, -R9 ;  /* 0x0000001704398223 */ /* 0x000fe20000010809 */
[----:B------:R-:W-:Y:S01]  /*4f00*/  @!P0 HADD2.F32 R9, -RZ, R33.H1_H1 ;  /* 0x30000021ff098230 */ /* 0x000fe20000004100 */
[----:B------:R-:W-:Y:S01]  /*4f10*/  @!P0 IMAD.MOV.U32 R4, RZ, RZ, R15 ;  /* 0x000000ffff048224 */ /* 0x000fe200078e000f */
[----:B------:R-:W-:Y:S01]  /*4f20*/  @!P0 HADD2.F32 R33, -RZ, R70.H1_H1 ;  /* 0x30000046ff218230 */ /* 0x000fe20000004100 */
[----:B------:R-:W-:Y:S01]  /*4f30*/  @!P0 FMUL.FTZ R47, R41, R17 ;  /* 0x00000011292f8220 */ /* 0x000fe20000410000 */
[--C-:B------:R-:W-:Y:S01]  /*4f40*/  @!P0 HADD2.F32 R7, -RZ, R5.reuse.H0_H0 ;  /* 0x20000005ff078230 */ /* 0x100fe20000004100 */
[----:B------:R-:W-:Y:S01]  /*4f50*/  @!P0 FMUL.FTZ R52, R32, R9 ;  /* 0x0000000920348220 */ /* 0x000fe20000410000 */
[--C-:B------:R-:W-:Y:S01]  /*4f60*/  @!P0 HADD2.F32 R11, -RZ, R4.reuse.H0_H0 ;  /* 0x20000004ff0b8230 */ /* 0x100fe20000004100 */
[----:B------:R-:W-:Y:S01]  /*4f70*/  @!P0 FFMA.FTZ R56, R8, R31, -R53 ;  /* 0x0000001f08388223 */ /* 0x000fe20000010835 */
[----:B------:R-:W-:Y:S01]  /*4f80*/  @!P0 HADD2.F32 R10, -RZ, R4.H1_H1 ;  /* 0x30000004ff0a8230 */ /* 0x000fe20000004100 */
[----:B------:R-:W-:Y:S01]  /*4f90*/  @!P0 FMUL.FTZ R4, R45, R19 ;  /* 0x000000132d048220 */ /* 0x000fe20000410000 */
[----:B------:R-:W-:Y:S01]  /*4fa0*/  @!P0 HADD2.F32 R6, -RZ, R5.H1_H1 ;  /* 0x30000005ff068230 */ /* 0x000fe20000004100 */
[----:B------:R-:W-:Y:S02]  /*4fb0*/  @!P0 FMUL.FTZ R5, R43, R16 ;  /* 0x000000102b058220 */ /* 0x000fe40000410000 */
[----:B------:R-:W-:Y:S02]  /*4fc0*/  @!P0 FFMA.FTZ R54, R10, R46, -R4 ;  /* 0x0000002e0a368223 */ /* 0x000fe40000010804 */
[----:B------:R-:W-:Y:S02]  /*4fd0*/  @!P0 FFMA.FTZ R5, R11, R44, -R5 ;  /* 0x0000002c0b058223 */ /* 0x000fe40000010805 */
[----:B------:R-:W-:Y:S01]  /*4fe0*/  @!P0 FFMA.FTZ R55, R7, R33, -R52 ;  /* 0x0000002107378223 */ /* 0x000fe20000010834 */
[----:B------:R-:W-:Y:S01]  /*4ff0*/  @!P0 F2FP.PACK_AB R52, R56, R61 ;  /* 0x0000003d3834823e */ /* 0x000fe200000000ff */
[----:B------:R-:W-:Y:S01]  /*5000*/  @!P0 FFMA.FTZ R53, R6, R42, -R47 ;  /* 0x0000002a06358223 */ /* 0x000fe2000001082f */
[----:B------:R-:W-:Y:S01]  /*5010*/  @!P0 F2FP.PACK_AB R47, R57, R60 ;  /* 0x0000003c392f823e */ /* 0x000fe200000000ff */
[----:B------:R-:W-:Y:S01]  /*5020*/  @!P0 FMUL.FTZ R4, R8, R18 ;  /* 0x0000001208048220 */ /* 0x000fe20000410000 */
[----:B------:R-:W-:Y:S01]  /*5030*/  @!P0 F2FP.PACK_AB R18, R54, R5 ;  /* 0x000000053612823e */ /* 0x000fe200000000ff */
[----:B------:R-:W-:Y:S01]  /*5040*/  @!P0 FFMA.FTZ R0, R20, R21, R0 ;  /* 0x0000001514008223 */ /* 0x000fe20000010000 */
[----:B------:R-:W-:Y:S01]  /*5050*/  @!P0 F2FP.PACK_AB R8, R53, R55 ;  /* 0x000000373508823e */ /* 0x000fe200000000ff */
[----:B------:R-:W-:Y:S01]  /*5060*/  @!P0 IMAD.MOV.U32 R12, RZ, RZ, R47 ;  /* 0x000000ffff0c8224 */ /* 0x000fe200078e002f */
[----:B------:R-:W-:Y:S01]  /*5070*/  @!P0 MOV R13, R52 ;  /* 0x00000034000d8202 */ /* 0x000fe20000000f00 */
[----:B------:R-:W-:Y:S01]  /*5080*/  @!P0 FFMA.FTZ R2, R22, R23, R2 ;  /* 0x0000001716028223 */ /* 0x000fe20000010002 */
[----:B------:R-:W-:Y:S01]  /*5090*/  @!P0 MOV R14, R8 ;  /* 0x00000008000e8202 */ /* 0x000fe20000000f00 */
[----:B------:R-:W-:Y:S01]  /*50a0*/  @!P0 FMUL.FTZ R5, R7, R9 ;  /* 0x0000000907058220 */ /* 0x000fe20000410000 */
[----:B------:R-:W-:Y:S01]  /*50b0*/  @!P0 MOV R15, R18 ;  /* 0x00000012000f8202 */ /* 0x000fe20000000f00 */
[----:B------:R-:W-:Y:S01]  /*50c0*/  @!P0 FFMA.FTZ R3, R24, R25, R3 ;  /* 0x0000001918038223 */ /* 0x000fe20000010003 */
[----:B------:R-:W-:Y:S01]  /*50d0*/  @!P0 F2FP.PACK_AB R0, R2, R0 ;  /* 0x000000000200823e */ /* 0x000fe200000000ff */
[----:B------:R-:W-:Y:S02]  /*50e0*/  @!P0 FMUL.FTZ R6, R6, R17 ;  /* 0x0000001106068220 */ /* 0x000fe40000410000 */
[----:B------:R-:W-:Y:S01]  /*50f0*/  @!P0 FFMA.FTZ R4, R30, R31, R4 ;  /* 0x0000001f1e048223 */ /* 0x000fe20000010004 */
[----:B------:R1:W-:Y:S01]  /*5100*/  STG.E.128 [R58.64], R12 ;  /* 0x0000000c3a007986 */ /* 0x0003e2000c101d06 */
[----:B------:R-:W-:Y:S02]  /*5110*/  @!P0 FMUL.FTZ R7, R11, R16 ;  /* 0x000000100b078220 */ /* 0x000fe40000410000 */
[----:B------:R-:W-:Y:S01]  /*5120*/  @!P0 FFMA.FTZ R5, R32, R33, R5 ;  /* 0x0000002120058223 */ /* 0x000fe20000010005 */
[----:B------:R-:W-:Y:S01]  /*5130*/  @!P0 F2FP.PACK_AB R3, R4, R3 ;  /* 0x000000030403823e */ /* 0x000fe200000000ff */
[----:B------:R-:W-:Y:S02]  /*5140*/  @!P0 FMUL.FTZ R8, R10, R19 ;  /* 0x000000130a088220 */ /* 0x000fe40000410000 */
[----:B------:R-:W-:Y:S01]  /*5150*/  @!P0 FFMA.FTZ R6, R41, R42, R6 ;  /* 0x0000002a29068223 */ /* 0x000fe20000010006 */
[----:B------:R-:W-:Y:S01]  /*5160*/  @!P0 MOV R49, R3 ;  /* 0x0000000300318202 */ /* 0x000fe20000000f00 */
[----:B------:R-:W-:Y:S02]  /*5170*/  @!P0 FFMA.FTZ R7, R43, R44, R7 ;  /* 0x0000002c2b078223 */ /* 0x000fe40000010007 */
[----:B------:R-:W-:Y:S01]  /*5180*/  @!P0 FFMA.FTZ R8, R45, R46, R8 ;  /* 0x0000002e2d088223 */ /* 0x000fe20000010008 */
[----:B------:R-:W-:Y:S01]  /*5190*/  @!P0 F2FP.PACK_AB R5, R6, R5 ;  /* 0x000000050605823e */ /* 0x000fe200000000ff */
[----:B------:R-:W-:Y:S03]  /*51a0*/  @!P0 IMAD.MOV.U32 R48, RZ, RZ, R0 ;  /* 0x000000ffff308224 */ /* 0x000fe600078e0000 */
[----:B------:R-:W-:Y:S02]  /*51b0*/  @!P0 F2FP.PACK_AB R7, R8, R7 ;  /* 0x000000070807823e */ /* 0x000fe400000000ff */
[----:B------:R-:W-:Y:S02]  /*51c0*/  @!P0 MOV R50, R5 ;  /* 0x0000000500328202 */ /* 0x000fe40000000f00 */
[----:B------:R-:W-:Y:S01]  /*51d0*/  @!P0 MOV R51, R7 ;  /* 0x0000000700338202 */ /* 0x000fe20000000f00 */
[----:B------:R-:W-:-:S05]  /*51e0*/  @P1 BRA `(.L_x_65) ;  /* 0x000001d000001947 */ /* 0x000fca0003800000 */
[----:B------:R-:W-:Y:S04]  /*51f0*/  IADD3 R0, P1, P0, R88, R80, R102 ;  /* 0x0000005058007210 */ /* 0x000fe8000783e066 */
[----:B------:R-:W-:Y:S02]  /*5200*/  IADD3.X R3, R90, R79, R124, P1, P0 ;  /* 0x0000004f5a037210 */ /* 0x000fe40000fe047c */
[C---:B------:R-:W-:Y:S04]  /*5210*/  LEA R2, P0, R0.reuse, c[0x0][0x1c8], 0x1 ;  /* 0x0000720000027a11 */ /* 0x040fe800078008ff */
[----:B------:R-:W-:Y:S05]  /*5220*/  LEA.HI.X R3, R0, c[0x0][0x1cc], R3, 0x1, P0 ;  /* 0x0000730000037a11 */ /* 0x000fea00000f0c03 */
[----:B------:R2:W-:Y:S01]  /*5230*/  STG.E.128 [R2.64], R48 ;  /* 0x0000003002007986 */ /* 0x0005e2000c101d06 */
[----:B------:R-:W-:-:S05]  /*5240*/  BRA `(.L_x_65) ;  /* 0x0000017000007947 */ /* 0x000fca0003800000 */
.L_x_61:
[----:B------:R-:W-:Y:S05]  /*5250*/  IMAD R0, R78, -0x40, R96 ;  /* 0xffffffc04e007824 */ /* 0x000fea00078e0260 */
[----:B------:R-:W-:Y:S04]  /*5260*/  IMNMX R0, R0, 0x40, PT ;  /* 0x0000004000007817 */ /* 0x000fe80003800200 */
[----:B------:R-:W-:Y:S11]  /*5270*/  ISETP.GE.AND P0, PT, R92, R0, PT ;  /* 0x000000005c00720c */ /* 0x000ff60003f06270 */
[----:B------:R-:W-:Y:S02]  /*5280*/  @!UPT UIADD3 URZ, URZ, URZ, URZ ;  /* 0x0000003f3f3ff290 */ /* 0x000fe4000fffe03f */
[----:B------:R-:W-:-:S05]  /*5290*/  @P0 BRA `(.L_x_65) ;  /* 0x0000012000000947 */ /* 0x000fca0003800000 */
[----:B------:R-:W-:Y:S02]  /*52a0*/  ISETP.GE.AND P0, PT, R26, c[0x0][0x1d4], PT ;  /* 0x000075001a007a0c */ /* 0x000fe40003f06270 */
[----:B------:R-:W-:Y:S02]  /*52b0*/  ISETP.GE.AND P2, PT, R29, c[0x0][0x1d4], PT ;  /* 0x000075001d007a0c */ /* 0x000fe40003f46270 */
[----:B------:R-:W-:Y:S09]  /*52c0*/  ISETP.GE.AND P1, PT, R28, c[0x0][0x1d4], PT ;  /* 0x000075001c007a0c */ /* 0x000ff20003f26270 */
[----:B------:R-:W1:Y:S04]  /*52d0*/  @!P0 LDS.128 R8, [R86+0x3000] ;  /* 0x0030000056088984 */ /* 0x000e680000000c00 */
[----:B------:R-:W2:Y:S04]  /*52e0*/  @!P2 LDS.128 R4, [R87+0x3000] ;  /* 0x003000005704a984 */ /* 0x000ea80000000c00 */
[----:B-1----:R-:W-:Y:S01]  /*52f0*/  @!P0 STG.E.128 [R60.64], R8 ;  /* 0x000000083c008986 */ /* 0x002fe2000c101d06 */
[----:B------:R-:W-:Y:S03]  /*5300*/  ISETP.GE.AND P0, PT, R95, c[0x0][0x1d4], PT ;  /* 0x000075005f007a0c */ /* 0x000fe60003f06270 */
[----:B------:R-:W1:Y:S04]  /*5310*/  @!P1 LDS.128 R8, [R86+0x4000] ;  /* 0x0040000056089984 */ /* 0x000e680000000c00 */
[----:B--2---:R-:W-:Y:S06]  /*5320*/  @!P2 STG.E.128 [R60.64+0x20], R4 ;  /* 0x000020043c00a986 */ /* 0x004fec000c101d06 */
[----:B------:R-:W2:Y:S04]  /*5330*/  @!P0 LDS.128 R4, [R87+0x4000] ;  /* 0x0040000057048984 */ /* 0x000ea80000000c00 */
[----:B-1----:R-:W-:Y:S01]  /*5340*/  @!P1 STG.E.128 [R60.64+0x40], R8 ;  /* 0x000040083c009986 */ /* 0x002fe2000c101d06 */
[----:B------:R-:W-:Y:S03]  /*5350*/  ISETP.GE.AND P1, PT, R94, c[0x0][0x1d4], PT ;  /* 0x000075005e007a0c */ /* 0x000fe60003f26270 */
[----:B--2---:R-:W-:Y:S01]  /*5360*/  @!P0 STG.E.128 [R60.64+0x60], R4 ;  /* 0x000060043c008986 */ /* 0x004fe2000c101d06 */
[----:B------:R-:W-:Y:S09]  /*5370*/  ISETP.GE.AND P0, PT, R93, c[0x0][0x1d4], PT ;  /* 0x000075005d007a0c */ /* 0x000ff20003f06270 */
[----:B------:R-:W1:Y:S04]  /*5380*/  @!P1 LDS.128 R8, [R86+0x5000] ;  /* 0x0050000056089984 */ /* 0x000e680000000c00 */
[----:B------:R-:W2:Y:S04]  /*5390*/  @!P0 LDS.128 R4, [R87+0x5000] ;  /* 0x0050000057048984 */ /* 0x000ea80000000c00 */
[----:B-1----:R1:W-:Y:S04]  /*53a0*/  @!P1 STG.E.128 [R60.64+0x80], R8 ;  /* 0x000080083c009986 */ /* 0x0023e8000c101d06 */
[----:B--2---:R1:W-:Y:S02]  /*53b0*/  @!P0 STG.E.128 [R60.64+0xa0], R4 ;  /* 0x0000a0043c008986 */ /* 0x0043e4000c101d06 */
.L_x_65:
[----:B------:R-:W-:Y:S05]  /*53c0*/  BSYNC B1 ;  /* 0x0000000000017941 */ /* 0x000fea0003800000 */
.L_x_60:
[C---:B-1----:R-:W-:Y:S01]  /*53d0*/  IMAD.SHL.U32 R10, R78.reuse, 0x40, RZ ;  /* 0x000000404e0a7824 */ /* 0x042fe200078e00ff */
[----:B------:R-:W-:Y:S01]  /*53e0*/  SHF.L.U64.HI R9, R78, 0x6, R91 ;  /* 0x000000064e097819 */ /* 0x000fe2000001025b */
[----:B------:R-:W-:Y:S02]  /*53f0*/  BSSY B0, `(.L_x_82) ;  /* 0x000004a000007945 */ /* 0x000fe40003800000 */
[----:B--2--5:R-:W-:Y:S01]  /*5400*/  IMAD.IADD R3, R142, 0x1, -R10 ;  /* 0x000000018e037824 */ /* 0x024fe200078e0a0a */
[----:B------:R-:W-:Y:S04]  /*5410*/  IADD3 R0, P1, R10, R143, RZ ;  /* 0x0000008f0a007210 */ /* 0x000fe80007f3e0ff */
[----:B------:R-:W-:Y:S02]  /*5420*/  ISETP.GE.AND P0, PT, R3, 0x21, PT ;  /* 0x000000210300780c */ /* 0x000fe40003f06270 */
[----:B------:R-:W-:Y:S11]  /*5430*/  IADD3.X R2, R9, R145, RZ, P1, !PT ;  /* 0x0000009109027210 */ /* 0x000ff60000ffe4ff */
[----:B------:R-:W-:Y:S05]  /*5440*/  @P0 IADD3 R8, P1, R0, 0x20, RZ ;  /* 0x0000002000080810 */ /* 0x000fea0007f3e0ff */
[----:B------:R-:W-:Y:S01]  /*5450*/  @P0 IMAD.X R5, RZ, RZ, R2, P1 ;  /* 0x000000ffff050224 */ /* 0x000fe200008e0602 */
[----:B------:R-:W-:Y:S11]  /*5460*/  ISETP.GE.AND P1, PT, R3, 0x1, PT ;  /* 0x000000010300780c */ /* 0x000ff60003f26270 */
[----:B------:R-:W-:Y:S02]  /*5470*/  @!UPT UIADD3 URZ, URZ, URZ, URZ ;  /* 0x0000003f3f3ff290 */ /* 0x000fe4000fffe03f */
[-C--:B------:R-:W-:Y:S01]  /*5480*/  @P1 MOV R3, R101.reuse ;  /* 0x0000006500031202 */ /* 0x080fe20000000f00 */
[----:B------:R-:W-:Y:S02]  /*5490*/  @P1 IMAD R4, R2, c[0x0][0x258], RZ ;  /* 0x0000960002041a24 */ /* 0x000fe400078e02ff */
[----:B------:R-:W-:Y:S04]  /*54a0*/  @P1 IMAD.MOV.U32 R2, RZ, RZ, R98 ;  /* 0x000000ffff021224 */ /* 0x000fe800078e0062 */
[C---:B------:R-:W-:Y:S04]  /*54b0*/  @P1 IMAD.WIDE.U32 R2, R0.reuse, c[0x0][0x258], R2 ;  /* 0x0000960000021a25 */ /* 0x040fe800078e0002 */
[----:B------:R-:W-:Y:S01]  /*54c0*/  @P1 IMAD R0, R0, c[0x0][0x25c], R4 ;  /* 0x0000970000001a24 */ /* 0x000fe200078e0204 */
[C---:B------:R-:W-:Y:S01]  /*54d0*/  @P1 LEA R6, P2, R2.reuse, c[0x0][0x250], 0x1 ;  /* 0x0000940002061a11 */ /* 0x040fe200078408ff */
[----:B------:R-:W-:Y:S02]  /*54e0*/  @P0 IMAD.MOV.U32 R4, RZ, RZ, R98 ;  /* 0x000000ffff040224 */ /* 0x000fe400078e0062 */
[----:B------:R-:W-:Y:S05]  /*54f0*/  @P1 IMAD.IADD R0, R3, 0x1, R0 ;  /* 0x0000000103001824 */ /* 0x000fea00078e0200 */
[----:B------:R-:W-:Y:S01]  /*5500*/  @P1 LEA.HI.X R7, R2, c[0x0][0x254], R0, 0x1, P2 ;  /* 0x0000950002071a11 */ /* 0x000fe200010f0c00 */
[----:B------:R-:W-:Y:S01]  /*5510*/  @P0 IMAD R0, R5, c[0x0][0x258], RZ ;  /* 0x0000960005000a24 */ /* 0x000fe200078e02ff */
[----:B------:R-:W-:Y:S03]  /*5520*/  @P0 MOV R5, R101 ;  /* 0x0000006500050202 */ /* 0x000fe60000000f00 */
[----:B------:R-:W-:Y:S01]  /*5530*/  @!PT LDS RZ, [RZ] ;  /* 0x00000000fffff984 */ /* 0x000fe20000000800 */
[----:B------:R-:W-:Y:S01]  /*5540*/  @!PT LDS RZ, [RZ] ;  /* 0x00000000fffff984 */ /* 0x000fe20000000800 */
[----:B------:R-:W-:Y:S01]  /*5550*/  @!PT LDS RZ, [RZ] ;  /* 0x00000000fffff984 */ /* 0x000fe20000000800 */
[----:B------:R1:W-:Y:S01]  /*5560*/  @P1 LDGSTS.E.BYPASS.LTC128B.128 [R85+0x100], [R6.64], !P5 ;  /* 0x0010000006551fae */ /* 0x0003e2000e901d46 */
[C---:B------:R-:W-:Y:S02]  /*5570*/  @P0 IMAD R0, R8.reuse, c[0x0][0x25c], R0 ;  /* 0x0000970008000a24 */ /* 0x040fe400078e0200 */
[----:B------:R-:W-:Y:S01]  /*5580*/  @P0 IMAD.WIDE.U32 R4, R8, c[0x0][0x258], R4 ;  /* 0x0000960008040a25 */ /* 0x000fe200078e0004 */
[----:B------:R1:W-:Y:S03]  /*5590*/  @P1 LDGSTS.E.BYPASS.LTC128B.128 [R85+0x1100], [R6.64+0x40], !P4 ;  /* 0x0110004006551fae */ /* 0x0003e6000e101d46 */
[----:B------:R-:W-:Y:S01]  /*55a0*/  @P0 IMAD.IADD R0, R5, 0x1, R0 ;  /* 0x0000000105000824 */ /* 0x000fe200078e0200 */
[----:B------:R1:W-:Y:S01]  /*55b0*/  @P1 LDGSTS.E.BYPASS.LTC128B.128 [R85+0x2100], [R6.64+0x80], !P3 ;  /* 0x0210008006551fae */ /* 0x0003e2000d901d46 */
[C---:B------:R-:W-:Y:S04]  /*55c0*/  @P0 LEA R2, P2, R4.reuse, c[0x0][0x250], 0x1 ;  /* 0x0000940004020a11 */ /* 0x040fe800078408ff */
[----:B------:R-:W-:Y:S02]  /*55d0*/  @P0 LEA.HI.X R3, R4, c[0x0][0x254], R0, 0x1, P2 ;  /* 0x0000950004030a11 */ /* 0x000fe400010f0c00 */
[----:B------:R-:W-:Y:S03]  /*55e0*/  IADD3 R0, -R10, R96, RZ ;  /* 0x000000600a007210 */ /* 0x000fe60007ffe1ff */
[----:B------:R1:W-:Y:S01]  /*55f0*/  @P0 LDGSTS.E.BYPASS.LTC128B.128 [R85+0x900], [R2.64], !P5 ;  /* 0x0090000002550fae */ /* 0x0003e2000e901d46 */
[----:B------:R-:W-:Y:S03]  /*5600*/  IMNMX R0, R0, 0x40, PT ;  /* 0x0000004000007817 */ /* 0x000fe60003800200 */
[----:B------:R1:W-:Y:S04]  /*5610*/  @P0 LDGSTS.E.BYPASS.LTC128B.128 [R85+0x1900], [R2.64+0x40], !P4 ;  /* 0x0190004002550fae */ /* 0x0003e8000e101d46 */
[----:B------:R1:W-:Y:S01]  /*5620*/  @P0 LDGSTS.E.BYPASS.LTC128B.128 [R85+0x2900], [R2.64+0x80], !P3 ;  /* 0x0290008002550fae */ /* 0x0003e2000d901d46 */
[----:B------:R-:W-:Y:S03]  /*5630*/  ISETP.GE.AND P0, PT, R92, R0, PT ;  /* 0x000000005c00720c */ /* 0x000fe60003f06270 */
[----:B------:R-:W0:Y:S01]  /*5640*/  LDGDEPBAR ;  /* 0x00000000000079af */ /* 0x000e220000000000 */
[----:B------:R-:W-:Y:S04]  /*5650*/  DEPBAR.LE SB0, 0x0 ;  /* 0x000080000000791a */ /* 0x000fe80000000000 */
[----:B------:R-:W-:Y:S06]  /*5660*/  BAR.SYNC.DEFER_BLOCKING 0x0 ;  /* 0x0000000000007b1d */ /* 0x000fec0000010000 */
[----:B------:R-:W-:-:S05]  /*5670*/  @P0 BRA `(.L_x_83) ;  /* 0x0000021000000947 */ /* 0x000fca0003800000 */
[----:B-1----:R-:W-:Y:S01]  /*5680*/  IADD3 R0, P0, R10, R141, RZ ;  /* 0x0000008d0a007210 */ /* 0x002fe20007f1e0ff */
[----:B------:R-:W-:Y:S01]  /*5690*/  IMAD.MOV.U32 R4, RZ, RZ, R114 ;  /* 0x000000ffff047224 */ /* 0x000fe200078e0072 */
[----:B------:R-:W-:Y:S01]  /*56a0*/  ISETP.GE.AND P1, PT, R26, c[0x0][0x1d4], PT ;  /* 0x000075001a007a0c */ /* 0x000fe20003f26270 */
[----:B------:R-:W-:Y:S02]  /*56b0*/  IMAD.MOV.U32 R5, RZ, RZ, R132 ;  /* 0x000000ffff057224 */ /* 0x000fe400078e0084 */
[----:B------:R-:W-:Y:S02]  /*56c0*/  IMAD.X R2, R9, 0x1, R140, P0 ;  /* 0x0000000109027824 */ /* 0x000fe400000e068c */
[----:B------:R-:W-:Y:S04]  /*56d0*/  IMAD.WIDE.U32 R4, R0, c[0x0][0x208], R4 ;  /* 0x0000820000047a25 */ /* 0x000fe800078e0004 */
[----:B------:R-:W-:Y:S04]  /*56e0*/  IMAD R2, R2, c[0x0][0x208], RZ ;  /* 0x0000820002027a24 */ /* 0x000fe800078e02ff */
[----:B------:R-:W1:Y:S01]  /*56f0*/  @!P1 LDS.128 R8, [R86] ;  /* 0x0000000056089984 */ /* 0x000e620000000c00 */
[----:B------:R-:W-:Y:S01]  /*5700*/  IMAD R0, R0, c[0x0][0x20c], R2 ;  /* 0x0000830000007a24 */ /* 0x000fe200078e0202 */
[C---:B------:R-:W-:Y:S03]  /*5710*/  LEA R2, P0, R4.reuse, c[0x0][0x1f8], 0x1 ;  /* 0x00007e0004027a11 */ /* 0x040fe600078008ff */
[----:B------:R-:W-:Y:S05]  /*5720*/  IMAD.IADD R0, R5, 0x1, R0 ;  /* 0x0000000105007824 */ /* 0x000fea00078e0200 */
[----:B------:R-:W-:Y:S02]  /*5730*/  LEA.HI.X R3, R4, c[0x0][0x1fc], R0, 0x1, P0 ;  /* 0x00007f0004037a11 */ /* 0x000fe400000f0c00 */
[----:B------:R-:W-:Y:S11]  /*5740*/  ISETP.GE.AND P0, PT, R29, c[0x0][0x1d4], PT ;  /* 0x000075001d007a0c */ /* 0x000ff60003f06270 */
[----:B------:R-:W-:Y:S02]  /*5750*/  @!UPT UIADD3 URZ, URZ, URZ, URZ ;  /* 0x0000003f3f3ff290 */ /* 0x000fe4000fffe03f */
[----:B------:R-:W2:Y:S04]  /*5760*/  @!P0 LDS.128 R4, [R87] ;  /* 0x0000000057048984 */ /* 0x000ea80000000c00 */
[----:B-1----:R-:W-:Y:S01]  /*5770*/  @!P1 STG.E.128 [R2.64], R8 ;  /* 0x0000000802009986 */ /* 0x002fe2000c101d06 */
[----:B------:R-:W-:Y:S11]  /*5780*/  ISETP.GE.AND P1, PT, R28, c[0x0][0x1d4], PT ;  /* 0x000075001c007a0c */ /* 0x000ff60003f26270 */
[----:B------:R-:W-:Y:S02]  /*5790*/  @!UPT UIADD3 URZ, URZ, URZ, URZ ;  /* 0x0000003f3f3ff290 */ /* 0x000fe4000fffe03f */
[----:B------:R-:W1:Y:S04]  /*57a0*/  @!P1 LDS.128 R8, [R86+0x1000] ;  /* 0x0010000056089984 */ /* 0x000e680000000c00 */
[----:B--2---:R-:W-:Y:S01]  /*57b0*/  @!P0 STG.E.128 [R2.64+0x20], R4 ;  /* 0x0000200402008986 */ /* 0x004fe2000c101d06 */
[----:B------:R-:W-:Y:S11]  /*57c0*/  ISETP.GE.AND P0, PT, R95, c[0x0][0x1d4], PT ;  /* 0x000075005f007a0c */ /* 0x000ff60003f06270 */
[----:B------:R-:W-:Y:S02]  /*57d0*/  @!UPT UIADD3 URZ, URZ, URZ, URZ ;  /* 0x0000003f3f3ff290 */ /* 0x000fe4000fffe03f */
[----:B------:R-:W2:Y:S04]  /*57e0*/  @!P0 LDS.128 R4, [R87+0x1000] ;  /* 0x0010000057048984 */ /* 0x000ea80000000c00 */
[----:B-1----:R-:W-:Y:S01]  /*57f0*/  @!P1 STG.E.128 [R2.64+0x40], R8 ;  /* 0x0000400802009986 */ /* 0x002fe2000c101d06 */
[----:B------:R-:W-:Y:S11]  /*5800*/  ISETP.GE.AND P1, PT, R94, c[0x0][0x1d4], PT ;  /* 0x000075005e007a0c */ /* 0x000ff60003f26270 */
[----:B------:R-:W-:Y:S02]  /*5810*/  @!UPT UIADD3 URZ, URZ, URZ, URZ ;  /* 0x0000003f3f3ff290 */ /* 0x000fe4000fffe03f */
[----:B------:R-:W1:Y:S04]  /*5820*/  @!P1 LDS.128 R8, [R86+0x2000] ;  /* 0x0020000056089984 */ /* 0x000e680000000c00 */
[----:B--2---:R-:W-:Y:S01]  /*5830*/  @!P0 STG.E.128 [R2.64+0x60], R4 ;  /* 0x0000600402008986 */ /* 0x004fe2000c101d06 */
[----:B------:R-:W-:Y:S11]  /*5840*/  ISETP.GE.AND P0, PT, R93, c[0x0][0x1d4], PT ;  /* 0x000075005d007a0c */ /* 0x000ff60003f06270 */
[----:B------:R-:W-:Y:S02]  /*5850*/  @!UPT UIADD3 URZ, URZ, URZ, URZ ;  /* 0x0000003f3f3ff290 */ /* 0x000fe4000fffe03f */
[----:B------:R-:W2:Y:S04]  /*5860*/  @!P0 LDS.128 R4, [R87+0x2000] ;  /* 0x0020000057048984 */ /* 0x000ea80000000c00 */
[----:B-1----:R1:W-:Y:S04]  /*5870*/  @!P1 STG.E.128 [R2.64+0x80], R8 ;  /* 0x0000800802009986 */ /* 0x0023e8000c101d06 */
[----:B--2---:R1:W-:Y:S02]  /*5880*/  @!P0 STG.E.128 [R2.64+0xa0], R4 ;  /* 0x0000a00402008986 */ /* 0x0043e4000c101d06 */
.L_x_83:
[----:B-1----:R-:W-:Y:S05]  /*5890*/  BSYNC B0 ;  /* 0x0000000000007941 */ /* 0x002fea0003800000 */
.L_x_82:
[C---:B------:R-:W-:Y:S02]  /*58a0*/  ISETP.GT.AND P0, PT, R78.reuse, R144, PT ;  /* 0x000000904e00720c */ /* 0x040fe40003f04270 */
[----:B------:R-:W-:Y:S11]  /*58b0*/  IADD3 R78, R78, -0x1, RZ ;  /* 0xffffffff4e4e7810 */ /* 0x000ff60007ffe0ff */
[----:B------:R-:W-:Y:S01]  /*58c0*/  @P0 SHF.R.S32.HI R2, RZ, 0x1f, R78 ;  /* 0x0000001fff020819 */ /* 0x000fe2000001144e */
[----:B------:R-:W-:Y:S02]  /*58d0*/  @P0 IMAD R0, R157, R78, RZ ;  /* 0x0000004e9d000224 */ /* 0x000fe400078e02ff */
[----:B------:R-:W-:Y:S02]  /*58e0*/  @P0 IMAD.MOV.U32 R4, RZ, RZ, R116 ;  /* 0x000000ffff040224 */ /* 0x000fe400078e0074 */
[----:B------:R-:W-:Y:S02]  /*58f0*/  @P0 IMAD.MOV.U32 R5, RZ, RZ, R105 ;  /* 0x000000ffff050224 */ /* 0x000fe400078e0069 */
[-C--:B------:R-:W-:Y:S02]  /*5900*/  @P0 IMAD R0, R2, R162.reuse, R0 ;  /* 0x000000a202000224 */ /* 0x080fe400078e0200 */
[----:B------:R-:W-:Y:S04]  /*5910*/  @P0 IMAD.WIDE.U32 R4, R78, R162, R4 ;  /* 0x000000a24e040225 */ /* 0x000fe800078e0004 */
[----:B------:R-:W-:Y:S01]  /*5920*/  @P0 IMAD.IADD R0, R5, 0x1, R0 ;  /* 0x0000000105000824 */ /* 0x000fe200078e0200 */
[C---:B------:R-:W-:Y:S04]  /*5930*/  @P0 LEA R2, P1, R4.reuse, c[0x0][0x220], 0x1 ;  /* 0x0000880004020a11 */ /* 0x040fe800078208ff */
[----:B------:R-:W-:Y:S02]  /*5940*/  @P0 LEA.HI.X R3, R4, c[0x0][0x224], R0, 0x1, P1 ;  /* 0x0000890004030a11 */ /* 0x000fe400008f0c00 */
[C---:B------:R-:W-:Y:S03]  /*5950*/  @P0 LEA R4, P1, R161.reuse, R2, 0x1 ;  /* 0x00000002a1040211 */ /* 0x040fe600078208ff */
[----:B------:R-:W-:Y:S01]  /*5960*/  @!PT LDS RZ, [RZ] ;  /* 0x00000000fffff984 */ /* 0x000fe20000000800 */
[----:B------:R-:W-:Y:S01]  /*5970*/  @!PT LDS RZ, [RZ] ;  /* 0x00000000fffff984 */ /* 0x000fe20000000800 */
[----:B------:R-:W-:Y:S01]  /*5980*/  @!PT LDS RZ, [RZ] ;  /* 0x00000000fffff984 */ /* 0x000fe20000000800 */
[----:B------:R1:W-:Y:S01]  /*5990*/  @P0 LDGSTS.E.BYPASS.LTC128B.128 [R85+0x3100], [R2.64], !P5 ;  /* 0x0310000002550fae */ /* 0x0003e2000e901d46 */
[----:B------:R-:W-:Y:S03]  /*59a0*/  @P0 LEA.HI.X R5, R161, R3, R156, 0x1, P1 ;  /* 0x00000003a1050211 */ /* 0x000fe600008f0c9c */
[----:B------:R1:W-:Y:S04]  /*59b0*/  @P0 LDGSTS.E.BYPASS.LTC128B.128 [R85+0x4100], [R2.64+0x40], !P4 ;  /* 0x0410004002550fae */ /* 0x0003e8000e101d46 */
[----:B------:R1:W-:Y:S04]  /*59c0*/  @P0 LDGSTS.E.BYPASS.LTC128B.128 [R85+0x5100], [R2.64+0x80], !P3 ;  /* 0x0510008002550fae */ /* 0x0003e8000d901d46 */
[----:B------:R1:W-:Y:S04]  /*59d0*/  @P0 LDGSTS.E.BYPASS.LTC128B.128 [R85+0x3900], [R4.64], !P5 ;  /* 0x0390000004550fae */ /* 0x0003e8000e901d46 */
[----:B------:R1:W-:Y:S04]  /*59e0*/  @P0 LDGSTS.E.BYPASS.LTC128B.128 [R85+0x4900], [R4.64+0x40], !P4 ;  /* 0x0490004004550fae */ /* 0x0003e8000e101d46 */
[----:B------:R1:W-:Y:S04]  /*59f0*/  @P0 LDGSTS.E.BYPASS.LTC128B.128 [R85+0x5900], [R4.64+0x80], !P3 ;  /* 0x0590008004550fae */ /* 0x0003e8000d901d46 */
[----:B------:R-:W0:Y:S01]  /*5a00*/  LDGDEPBAR ;  /* 0x00000000000079af */ /* 0x000e220000000000 */
[----:B------:R-:W-:-:S05]  /*5a10*/  @P0 BRA `(.L_x_84) ;  /* 0xffffc0b000000947 */ /* 0x000fca000383ffff */
[----:B------:R-:W-:Y:S06]  /*5a20*/  BAR.SYNC.DEFER_BLOCKING 0x0 ;  /* 0x0000000000007b1d */ /* 0x000fec0000010000 */
.L_x_59:
[----:B-1----:R-:W-:Y:S01]  /*5a30*/  ISETP.GE.AND P0, PT, R163, 0x1, PT ;  /* 0x00000001a300780c */ /* 0x002fe20003f06270 */
[----:B------:R-:W-:Y:S01]  /*5a40*/  IMAD.IADD R12, R150, 0x1, R146 ;  /* 0x00000001960c7824 */ /* 0x000fe200078e0292 */
[----:B------:R-:W-:Y:S01]  /*5a50*/  PLOP3.LUT P4, PT, PT, PT, PT, 0x80, 0x0 ;  /* 0x000000000000781c */ /* 0x000fe20003f8f070 */
        /* <DEDUP_REMOVED lines=9> */
[----:B------:R-:W-:Y:S01]  /*5af0*/  MOV R118, RZ ;  /* 0x000000ff00767202 */ /* 0x000fe20000000f00 */
[----:B------:R-:W-:Y:S01]  /*5b00*/  IMAD.MOV.U32 R116, RZ, RZ, RZ ;  /* 0x000000ffff747224 */ /* 0x000fe200078e00ff */
        /* <DEDUP_REMOVED lines=16> */
[----:B------:R-:W-:Y:S01]  /*5c10*/  CS2R R26, SRZ ;  /* 0x00000000001a7805 */ /* 0x000fe2000001ff00 */
[----:B------:R-:W-:Y:S01]  /*5c20*/  MOV R100, RZ ;  /* 0x000000ff00647202 */ /* 0x000fe20000000f00 */
[----:B------:R-:W-:Y:S01]  /*5c30*/  IMAD.MOV.U32 R158, RZ, RZ, RZ ;  /* 0x000000ffff9e7224 */ /* 0x000fe200078e00ff */
[----:B------:R-:W-:Y:S01]  /*5c40*/  MOV R28, RZ ;  /* 0x000000ff001c7202 */ /* 0x000fe20000000f00 */
[----:B------:R-:W-:Y:S01]  /*5c50*/  IMAD.MOV.U32 R156, RZ, RZ, RZ ;  /* 0x000000ffff9c7224 */ /* 0x000fe200078e00ff */
[----:B------:R-:W-:Y:S01]  /*5c60*/  CS2R R94, SRZ ;  /* 0x00000000005e7805 */ /* 0x000fe2000001ff00 */
[----:B------:R-:W-:Y:S01]  /*5c70*/  CS2R R30, SRZ ;  /* 0x00000000001e7805 */ /* 0x000fe2000001ff00 */
[----:B------:R-:W-:Y:S01]  /*5c80*/  MOV R92, RZ ;  /* 0x000000ff005c7202 */ /* 0x000fe20000000f00 */
[----:B------:R-:W-:Y:S01]  /*5c90*/  IMAD.MOV.U32 R98, RZ, RZ, RZ ;  /* 0x000000ffff627224 */ /* 0x000fe200078e00ff */
[----:B------:R-:W-:Y:S01]  /*5ca0*/  CS2R R32, SRZ ;  /* 0x0000000000207805 */ /* 0x000fe2000001ff00 */
[----:B------:R-:W-:Y:S01]  /*5cb0*/  MOV R96, RZ ;  /* 0x000000ff00607202 */ /* 0x000fe20000000f00 */
[----:B------:R-:W-:Y:S01]  /*5cc0*/  CS2R R90, SRZ ;  /* 0x00000000005a7805 */ /* 0x000fe2000001ff00 */
        /* <DEDUP_REMOVED lines=18> */
[----:B------:R-:W-:Y:S01]  /*5df0*/  CS2R R42, SRZ ;  /* 0x00000000002a7805 */ /* 0x000fe2000001ff00 */
[----:B------:R-:W-:Y:S01]  /*5e00*/  IMAD.MOV.U32 R154, RZ, RZ, RZ ;  /* 0x000000ffff9a7224 */ /* 0x000fe200078e00ff */
[----:B------:R-:W-:Y:S01]  /*5e10*/  MOV R152, RZ ;  /* 0x000000ff00987202 */ /* 0x000fe20000000f00 */
[----:B------:R-:W-:Y:S01]  /*5e20*/  CS2R R142, SRZ ;  /* 0x00000000008e7805 */ /* 0x000fe2000001ff00 */
[----:B------:R-:W-:Y:S01]  /*5e30*/  IMAD.MOV.U32 R140, RZ, RZ, RZ ;  /* 0x000000ffff8c7224 */ /* 0x000fe200078e00ff */
[----:B------:R-:W-:Y:S01]  /*5e40*/  CS2R R44, SRZ ;  /* 0x00000000002c7805 */ /* 0x000fe2000001ff00 */
[----:B------:R-:W-:Y:S01]  /*5e50*/  MOV R146, RZ ;  /* 0x000000ff00927202 */ /* 0x000fe20000000f00 */
[----:B------:R-:W-:Y:S01]  /*5e60*/  IMAD.MOV.U32 R144, RZ, RZ, RZ ;  /* 0x000000ffff907224 */ /* 0x000fe200078e00ff */
[----:B------:R-:W-:Y:S01]  /*5e70*/  MOV R54, RZ ;  /* 0x000000ff00367202 */ /* 0x000fe20000000f00 */
[----:B------:R-:W-:Y:S01]  /*5e80*/  IMAD.MOV.U32 R53, RZ, RZ, RZ ;  /* 0x000000ffff357224 */ /* 0x000fe200078e00ff */
[----:B------:R-:W-:Y:S01]  /*5e90*/  CS2R R50, SRZ ;  /* 0x0000000000327805 */ /* 0x000fe2000001ff00 */
[----:B------:R-:W-:Y:S05]  /*5ea0*/  @!P0 BRA `(.L_x_85) ;  /* 0x0000da5000008947 */ /* 0x000fea0003800000 */
[----:B------:R-:W2:Y:S01]  /*5eb0*/  LDL R48, [R1+0x34] ;  /* 0x0000340001307983 */ /* 0x000ea20000100800 */
[----:B------:R-:W-:-:S04]  /*5ec0*/  ISETP.NE.U32.AND P0, PT, RZ, c[0x0][0x340], PT ;  /* 0x0000d000ff007a0c */ /* 0x000fc80003f05070 */
[----:B------:R-:W-:-:S13]  /*5ed0*/  ISETP.NE.AND.EX P2, PT, RZ, c[0x0][0x344], PT, P0 ;  /* 0x0000d100ff007a0c */ /* 0x000fda0003f45300 */
[----:B------:R-:W-:Y:S01]  /*5ee0*/  @P2 IMAD.MOV.U32 R2, RZ, RZ, 0x4 ;  /* 0x00000004ff022424 */ /* 0x000fe200078e00ff */
[----:B------:R-:W-:Y:S02]  /*5ef0*/  SHF.R.S32.HI R0, RZ, 0x1f, R153 ;  /* 0x0000001fff007819 */ /* 0x000fe40000011499 */
[----:B------:R-:W-:-:S03]  /*5f00*/  SHF.R.S32.HI R14, RZ, 0x1f, R172 ;  /* 0x0000001fff0e7819 */ /* 0x000fc600000114ac */
[----:B------:R-:W-:Y:S01]  /*5f10*/  IMAD R0, R0, c[0x0][0x178], RZ ;  /* 0x00005e0000007a24 */ /* 0x000fe200078e02ff */
[CC--:B------:R-:W-:Y:S01]  /*5f20*/  LEA.HI R27, R14.reuse, R172.reuse, RZ, 0x4 ;  /* 0x000000ac0e1b7211 */ /* 0x0c0fe200078f20ff */
[----:B------:R-:W-:Y:S02]  /*5f30*/  IMAD.MOV.U32 R4, RZ, RZ, c[0x0][0x2c4] ;  /* 0x0000b100ff047624 */ /* 0x000fe400078e00ff */
[----:B------:R-:W-:Y:S01]  /*5f40*/  IMAD R0, R153, c[0x0][0x17c], R0 ;  /* 0x00005f0099007a24 */ /* 0x000fe200078e0200 */
[CC--:B------:R-:W-:Y:S02]  /*5f50*/  LEA.HI R28, R14.reuse, R172.reuse, RZ, 0x3 ;  /* 0x000000ac0e1c7211 */ /* 0x0c0fe400078f18ff */
[----:B------:R-:W-:Y:S01]  /*5f60*/  LEA.HI R13, R14, R172, RZ, 0x2 ;  /* 0x000000ac0e0d7211 */ /* 0x000fe200078f10ff */
[----:B------:R-:W1:Y:S01]  /*5f70*/  S2R R29, SR_CTAID.Y ;  /* 0x00000000001d7919 */ /* 0x000e620000002600 */
[----:B------:R-:W-:Y:S02]  /*5f80*/  ISETP.NE.AND P1, PT, R4, 0x1, PT ;  /* 0x000000010400780c */ /* 0x000fe40003f25270 */
[----:B------:R-:W-:-:S02]  /*5f90*/  SHF.R.S32.HI R4, RZ, 0x3, R28 ;  /* 0x00000003ff047819 */ /* 0x000fc4000001141c */
[----:B------:R-:W-:-:S03]  /*5fa0*/  LOP3.LUT R7, R13, 0xfffffffc, RZ, 0xc0, !PT ;  /* 0xfffffffc0d077812 */ /* 0x000fc600078ec0ff */
[----:B------:R-:W-:Y:S02]  /*5fb0*/  IMAD.SHL.U32 R4, R4, 0x40, RZ ;  /* 0x0000004004047824 */ /* 0x000fe400078e00ff */
[----:B------:R-:W-:Y:S01]  /*5fc0*/  IMAD.IADD R7, R172, 0x1, -R7 ;  /* 0x00000001ac077824 */ /* 0x000fe200078e0a07 */
[----:B------:R-:W-:Y:S02]  /*5fd0*/  LOP3.LUT R5, R28, 0xfffffff8, RZ, 0xc0, !PT ;  /* 0xfffffff81c057812 */ /* 0x000fe400078ec0ff */
[----:B------:R-:W-:Y:S01]  /*5fe0*/  LOP3.LUT R4, R4, 0xc0, RZ, 0xc0, !PT ;  /* 0x000000c004047812 */ /* 0x000fe200078ec0ff */
[----:B------:R-:W-:Y:S01]  /*5ff0*/  IMAD.SHL.U32 R6, R7, 0x8, RZ ;  /* 0x0000000807067824 */ /* 0x000fe200078e00ff */
[----:B------:R-:W-:Y:S01]  /*6000*/  SHF.R.S32.HI R96, RZ, 0x2, R13 ;  /* 0x00000002ff607819 */ /* 0x000fe2000001140d */
[----:B------:R-:W-:-:S04]  /*6010*/  IMAD.IADD R5, R172, 0x1, -R5 ;  /* 0x00000001ac057824 */ /* 0x000fc800078e0a05 */
[----:B------:R-:W-:Y:S01]  /*6020*/  IMAD R7, R7, 0x20, R96 ;  /* 0x0000002007077824 */ /* 0x000fe200078e0260 */
[----:B------:R-:W-:Y:S02]  /*6030*/  LEA.HI R22, R5, R5, RZ, 0x1 ;  /* 0x0000000505167211 */ /* 0x000fe400078f08ff */
[----:B------:R-:W-:Y:S01]  /*6040*/  ISETP.NE.U32.AND P0, PT, RZ, c[0x0][0x348], PT ;  /* 0x0000d200ff007a0c */ /* 0x000fe20003f05070 */
[----:B------:R-:W-:Y:S02]  /*6050*/  IMAD R15, R173, 0x80, R7 ;  /* 0x00000080ad0f7824 */ /* 0x000fe400078e0207 */
[----:B--2---:R-:W-:-:S05]  /*6060*/  @P2 IMAD.WIDE R2, R48, R2, c[0x0][0x340] ;  /* 0x0000d00030022625 */ /* 0x004fca00078e0202 */
[----:B------:R2:W3:Y:S01]  /*6070*/  @P2 LDG.E R25, [R2.64] ;  /* 0x0000000602192981 */ /* 0x0004e2000c1e1900 */
[----:B------:R-:W-:Y:S01]  /*6080*/  SHF.R.S32.HI R24, RZ, 0x1f, R48 ;  /* 0x0000001fff187819 */ /* 0x000fe20000011430 */
[----:B------:R-:W-:Y:S01]  /*6090*/  IMAD.MOV.U32 R10, RZ, RZ, R15 ;  /* 0x000000ffff0a7224 */ /* 0x000fe200078e000f */
[----:B------:R-:W-:Y:S01]  /*60a0*/  ISETP.NE.AND.EX P0, PT, RZ, c[0x0][0x34c], PT, P0 ;  /* 0x0000d300ff007a0c */ /* 0x000fe20003f05300 */
[----:B------:R-:W-:Y:S01]  /*60b0*/  IMAD R54, R155, c[0x0][0x2c4], RZ ;  /* 0x0000b1009b367a24 */ /* 0x000fe200078e02ff */
[----:B------:R-:W-:Y:S01]  /*60c0*/  LEA.HI R137, R14, R172, RZ, 0x5 ;  /* 0x000000ac0e897211 */ /* 0x000fe200078f28ff */
[----:B------:R-:W-:Y:S01]  /*60d0*/  BSSY B0, `(.L_x_86) ;  /* 0x00000a2000007945 */ /* 0x000fe20003800000 */
[----:B------:R-:W-:Y:S02]  /*60e0*/  SHF.R.S32.HI R72, RZ, 0x1, R22 ;  /* 0x00000001ff487819 */ /* 0x000fe40000011416 */
[----:B------:R-:W-:Y:S02]  /*60f0*/  SHF.R.S32.HI R16, RZ, 0x5, R137 ;  /* 0x00000005ff107819 */ /* 0x000fe40000011489 */
[----:B------:R-:W-:-:S02]  /*6100*/  SHF.R.S32.HI R63, RZ, 0x4, R27 ;  /* 0x00000004ff3f7819 */ /* 0x000fc4000001141b */
[----:B------:R-:W-:Y:S01]  /*6110*/  ISETP.GE.AND P6, PT, R6, c[0x0][0x1d4], PT ;  /* 0x0000750006007a0c */ /* 0x000fe20003fc6270 */
[----:B--2---:R-:W-:-:S04]  /*6120*/  IMAD.WIDE.U32 R2, R153, c[0x0][0x178], RZ ;  /* 0x00005e0099027a25 */ /* 0x004fc800078e00ff */
[----:B------:R-:W-:Y:S01]  /*6130*/  IMAD.IADD R3, R3, 0x1, R0 ;  /* 0x0000000103037824 */ /* 0x000fe200078e0200 */
[----:B------:R-:W-:-:S03]  /*6140*/  LOP3.LUT R0, R27, 0xfffffff0, RZ, 0xc0, !PT ;  /* 0xfffffff01b007812 */ /* 0x000fc600078ec0ff */
[----:B-1----:R-:W-:-:S04]  /*6150*/  IMAD.WIDE.U32 R2, R29, c[0x0][0x1b8], R2 ;  /* 0x00006e001d027a25 */ /* 0x002fc800078e0002 */
[----:B------:R-:W-:-:S05]  /*6160*/  IMAD.IADD R0, R172, 0x1, -R0 ;  /* 0x00000001ac007824 */ /* 0x000fca00078e0a00 */
[----:B------:R-:W-:Y:S02]  /*6170*/  SHF.R.S32.HI R9, RZ, 0x1f, R0 ;  /* 0x0000001fff097819 */ /* 0x000fe40000011400 */
[-C--:B------:R-:W-:Y:S02]  /*6180*/  LEA.HI R11, R0, R0.reuse, RZ, 0x1 ;  /* 0x00000000000b7211 */ /* 0x080fe400078f08ff */
[----:B------:R-:W-:Y:S02]  /*6190*/  LEA.HI R23, R9, R0, RZ, 0x3 ;  /* 0x0000000009177211 */ /* 0x000fe400078f18ff */
[----:B------:R-:W-:Y:S02]  /*61a0*/  LOP3.LUT R9, R4, 0x18, R6, 0xf8, !PT ;  /* 0x0000001804097812 */ /* 0x000fe400078ef806 */
[----:B------:R-:W-:Y:S02]  /*61b0*/  SHF.R.U32.HI R4, RZ, 0x3, R4 ;  /* 0x00000003ff047819 */ /* 0x000fe40000011604 */
[----:B------:R-:W-:-:S02]  /*61c0*/  LOP3.LUT R8, R11, 0x7fffffe, RZ, 0xc0, !PT ;  /* 0x07fffffe0b087812 */ /* 0x000fc400078ec0ff */
[----:B------:R-:W-:Y:S01]  /*61d0*/  LOP3.LUT R20, R9, R4, RZ, 0x3c, !PT ;  /* 0x0000000409147212 */ /* 0x000fe200078e3cff */
[----:B------:R-:W-:Y:S01]  /*61e0*/  IMAD R4, R174, c[0x0][0x1b8], RZ ;  /* 0x00006e00ae047a24 */ /* 0x000fe200078e02ff */
[----:B------:R-:W-:Y:S01]  /*61f0*/  LEA.HI R9, R13, R96, RZ, 0x1 ;  /* 0x000000600d097211 */ /* 0x000fe200078f08ff */
[----:B------:R-:W-:Y:S01]  /*6200*/  IMAD.IADD R21, R0, 0x1, -R8 ;  /* 0x0000000100157824 */ /* 0x000fe200078e0a08 */
[----:B------:R-:W-:Y:S01]  /*6210*/  LOP3.LUT R0, R22, 0x7fffffe, RZ, 0xc0, !PT ;  /* 0x07fffffe16007812 */ /* 0x000fe200078ec0ff */
[----:B------:R-:W-:Y:S01]  /*6220*/  IMAD R4, R29, c[0x0][0x1bc], R4 ;  /* 0x00006f001d047a24 */ /* 0x000fe200078e0204 */
[----:B------:R-:W-:-:S03]  /*6230*/  SHF.R.S32.HI R8, RZ, 0x1f, R12 ;  /* 0x0000001fff087819 */ /* 0x000fc6000001140c */
[----:B------:R-:W-:Y:S01]  /*6240*/  IMAD.IADD R26, R5, 0x1, -R0 ;  /* 0x00000001051a7824 */ /* 0x000fe200078e0a00 */
[----:B------:R-:W-:Y:S01]  /*6250*/  IADD3 R3, R3, R4, RZ ;  /* 0x0000000403037210 */ /* 0x000fe20007ffe0ff */
[----:B------:R-:W-:Y:S01]  /*6260*/  @P1 IMAD.HI.U32 R4, R15, c[0x0][0x2c8], RZ ;  /* 0x0000b2000f041a27 */ /* 0x000fe200078e00ff */
[----:B------:R-:W-:Y:S02]  /*6270*/  IADD3 R0, R6, 0x40, RZ ;  /* 0x0000004006007810 */ /* 0x000fe40007ffe0ff */
[----:B------:R-:W-:Y:S02]  /*6280*/  SEL R5, R24, RZ, !P0 ;  /* 0x000000ff18057207 */ /* 0x000fe40004000000 */
[----:B------:R-:W-:Y:S02]  /*6290*/  @P1 SHF.R.U32.HI R10, RZ, c[0x0][0x2cc], R4 ;  /* 0x0000b300ff0a1a19 */ /* 0x000fe40000011604 */
[C---:B------:R-:W-:Y:S01]  /*62a0*/  ISETP.GE.AND P3, PT, R0.reuse, c[0x0][0x1d4], PT ;  /* 0x0000750000007a0c */ /* 0x040fe20003f66270 */
[----:B------:R-:W-:Y:S01]  /*62b0*/  IMAD R7, R5, c[0x0][0x1c0], RZ ;  /* 0x0000700005077a24 */ /* 0x000fe200078e02ff */
[----:B------:R-:W-:-:S02]  /*62c0*/  ISETP.GE.AND P4, PT, R0, c[0x0][0x198], PT ;  /* 0x0000660000007a0c */ /* 0x000fc40003f86270 */
[----:B------:R-:W-:Y:S02]  /*62d0*/  SEL R4, R48, RZ, !P0 ;  /* 0x000000ff30047207 */ /* 0x000fe40004000000 */
[----:B------:R-:W-:Y:S02]  /*62e0*/  IADD3 R0, P0, R96, R12, RZ ;  /* 0x0000000c60007210 */ /* 0x000fe40007f1e0ff */
[----:B------:R-:W-:Y:S01]  /*62f0*/  SHF.R.S32.HI R12, RZ, 0x1, R11 ;  /* 0x00000001ff0c7819 */ /* 0x000fe2000001140b */
[----:B------:R-:W-:Y:S01]  /*6300*/  IMAD R18, R4, c[0x0][0x1c4], R7 ;  /* 0x0000710004127a24 */ /* 0x000fe200078e0207 */
[----:B------:R-:W-:Y:S01]  /*6310*/  LEA.HI.X.SX32 R5, R96, R8, 0x1, P0 ;  /* 0x0000000860057211 */ /* 0x000fe200000f0eff */
[----:B------:R-:W-:Y:S01]  /*6320*/  IMAD.WIDE.U32 R2, R4, c[0x0][0x1c0], R2 ;  /* 0x0000700004027a25 */ /* 0x000fe200078e0002 */
[----:B------:R-:W-:Y:S02]  /*6330*/  LOP3.LUT R8, R9, 0x7fffffe, RZ, 0xc0, !PT ;  /* 0x07fffffe09087812 */ /* 0x000fe400078ec0ff */
[----:B------:R-:W-:Y:S01]  /*6340*/  SHF.R.S32.HI R7, RZ, 0x1f, R6 ;  /* 0x0000001fff077819 */ /* 0x000fe20000011406 */
[C---:B------:R-:W-:Y:S01]  /*6350*/  IMAD R9, R5.reuse, c[0x0][0x1e0], RZ ;  /* 0x0000780005097a24 */ /* 0x040fe200078e02ff */
[----:B------:R-:W-:Y:S01]  /*6360*/  LOP3.LUT P0, RZ, R72, 0x2, RZ, 0xc0, !PT ;  /* 0x0000000248ff7812 */ /* 0x000fe2000780c0ff */
[----:B------:R-:W-:Y:S01]  /*6370*/  IMAD R4, R5, c[0x0][0x208], RZ ;  /* 0x0000820005047a24 */ /* 0x000fe200078e02ff */
[----:B------:R-:W-:Y:S01]  /*6380*/  SHF.R.S32.HI R5, RZ, 0x1f, R11 ;  /* 0x0000001fff057819 */ /* 0x000fe2000001140b */
[----:B------:R-:W-:Y:S01]  /*6390*/  IMAD.IADD R13, R96, 0x1, -R8 ;  /* 0x00000001600d7824 */ /* 0x000fe200078e0a08 */
[----:B------:R-:W-:Y:S01]  /*63a0*/  P2R R112, PR, RZ, 0x8 ;  /* 0x00000008ff707803 */ /* 0x000fe20000000000 */
[----:B------:R-:W-:Y:S01]  /*63b0*/  IMAD R17, R0, c[0x0][0x1e4], R9 ;  /* 0x0000790000117a24 */ /* 0x000fe200078e0209 */
[----:B------:R-:W-:Y:S01]  /*63c0*/  LEA.HI R11, R5, R12, RZ, 0x2 ;  /* 0x0000000c050b7211 */ /* 0x000fe200078f10ff */
[----:B------:R-:W-:Y:S01]  /*63d0*/  IMAD R14, R16, 0x8, R13 ;  /* 0x00000008100e7824 */ /* 0x000fe200078e020d */
[----:B------:R-:W-:Y:S01]  /*63e0*/  SHF.R.S32.HI R13, RZ, 0x1f, R10 ;  /* 0x0000001fff0d7819 */ /* 0x000fe2000001140a */
[----:B------:R-:W-:Y:S01]  /*63f0*/  IMAD R19, R0, c[0x0][0x20c], R4 ;  /* 0x0000830000137a24 */ /* 0x000fe200078e0204 */
[----:B------:R-:W-:Y:S01]  /*6400*/  LOP3.LUT R11, R11, 0xfffffffc, RZ, 0xc0, !PT ;  /* 0xfffffffc0b0b7812 */ /* 0x000fe200078ec0ff */
[----:B------:R-:W-:Y:S01]  /*6410*/  IMAD.U32 R224, R14, 0x20, R20 ;  /* 0x000000200ee07824 */ /* 0x000fe200078e0014 */
[----:B------:R1:W-:Y:S01]  /*6420*/  STL [R1+0x30], R112 ;  /* 0x0000307001007387 */ /* 0x0003e20000100800 */
[----:B------:R-:W-:-:S04]  /*6430*/  IMAD.WIDE.U32 R8, R0, c[0x0][0x1e0], R6 ;  /* 0x0000780000087a25 */ /* 0x000fc800078e0006 */
[----:B------:R-:W-:-:S04]  /*6440*/  IMAD.WIDE.U32 R4, R0, c[0x0][0x208], R6 ;  /* 0x0000820000047a25 */ /* 0x000fc800078e0006 */
[----:B------:R-:W-:Y:S02]  /*6450*/  IMAD.IADD R20, R12, 0x1, -R11 ;  /* 0x000000010c147824 */ /* 0x000fe400078e0a0b */
[----:B------:R-:W-:Y:S02]  /*6460*/  IMAD.SHL.U32 R0, R23, 0x20, RZ ;  /* 0x0000002017007824 */ /* 0x000fe400078e00ff */
[----:B------:R-:W-:Y:S01]  /*6470*/  IMAD R12, R13, c[0x0][0x1b0], RZ ;  /* 0x00006c000d0c7a24 */ /* 0x000fe200078e02ff */
[----:B------:R-:W-:Y:S01]  /*6480*/  LOP3.LUT P1, RZ, R20, 0x2, RZ, 0xc0, !PT ;  /* 0x0000000214ff7812 */ /* 0x000fe2000782c0ff */
[----:B------:R-:W-:Y:S01]  /*6490*/  IMAD.MOV R13, RZ, RZ, -R10 ;  /* 0x000000ffff0d7224 */ /* 0x000fe200078e0a0a */
[----:B------:R-:W-:Y:S01]  /*64a0*/  LOP3.LUT R0, R0, 0xffffff00, RZ, 0xc0, !PT ;  /* 0xffffff0000007812 */ /* 0x000fe200078ec0ff */
[----:B------:R-:W-:Y:S02]  /*64b0*/  IMAD.IADD R3, R3, 0x1, R18 ;  /* 0x0000000103037824 */ /* 0x000fe400078e0212 */
[----:B------:R-:W-:Y:S01]  /*64c0*/  IMAD.IADD R11, R9, 0x1, R17 ;  /* 0x00000001090b7824 */ /* 0x000fe200078e0211 */
[----:B------:R-:W-:Y:S01]  /*64d0*/  IADD3 R9, R5, R19, RZ ;  /* 0x0000001305097210 */ /* 0x000fe20007ffe0ff */
[----:B------:R-:W-:Y:S01]  /*64e0*/  IMAD R5, R13, c[0x0][0x2c4], R15 ;  /* 0x0000b1000d057a24 */ /* 0x000fe200078e020f */
[----:B------:R-:W-:Y:S01]  /*64f0*/  IADD3 R15, R6, 0x20, RZ ;  /* 0x00000020060f7810 */ /* 0x000fe20007ffe0ff */
[----:B------:R-:W-:-:S02]  /*6500*/  IMAD R14, R10, c[0x0][0x1b4], R12 ;  /* 0x00006d000a0e7a24 */ /* 0x000fc400078e020c */
[----:B------:R-:W-:Y:S01]  /*6510*/  IMAD.WIDE.U32 R2, R10, c[0x0][0x1b0], R2 ;  /* 0x00006c000a027a25 */ /* 0x000fe200078e0002 */
[----:B------:R-:W-:-:S03]  /*6520*/  ISETP.GE.AND P5, PT, R15, c[0x0][0x1d4], PT ;  /* 0x000075000f007a0c */ /* 0x000fc60003fa6270 */
[----:B------:R-:W-:Y:S02]  /*6530*/  IMAD.MOV.U32 R10, RZ, RZ, R8 ;  /* 0x000000ffff0a7224 */ /* 0x000fe400078e0008 */
[----:B------:R-:W-:Y:S01]  /*6540*/  IMAD.MOV.U32 R8, RZ, RZ, R4 ;  /* 0x000000ffff087224 */ /* 0x000fe200078e0004 */
[----:B------:R-:W-:Y:S01]  /*6550*/  SHF.R.S32.HI R4, RZ, 0x1f, R5 ;  /* 0x0000001fff047819 */ /* 0x000fe20000011405 */
[--C-:B------:R-:W-:Y:S02]  /*6560*/  IMAD R12, R16, 0x200, R0.reuse ;  /* 0x00000200100c7824 */ /* 0x100fe400078e0200 */
[C---:B------:R-:W-:Y:S02]  /*6570*/  IMAD R23, R21.reuse, 0x20, R0 ;  /* 0x0000002015177824 */ /* 0x040fe400078e0200 */
[----:B------:R-:W-:Y:S02]  /*6580*/  IMAD.SHL.U32 R0, R72, 0x40, RZ ;  /* 0x0000004048007824 */ /* 0x000fe400078e00ff */
[----:B------:R-:W-:Y:S01]  /*6590*/  IMAD R21, R21, 0x20, R12 ;  /* 0x0000002015157824 */ /* 0x000fe200078e020c */
[----:B------:R-:W-:Y:S01]  /*65a0*/  LEA.HI R12, R27, R63, RZ, 0x1 ;  /* 0x0000003f1b0c7211 */ /* 0x000fe200078f08ff */
[----:B------:R-:W-:Y:S01]  /*65b0*/  IMAD R4, R4, c[0x0][0x1a8], RZ ;  /* 0x00006a0004047a24 */ /* 0x000fe200078e02ff */
[----:B------:R-:W-:Y:S01]  /*65c0*/  LOP3.LUT R0, R0, 0xc0, RZ, 0xc0, !PT ;  /* 0x000000c000007812 */ /* 0x000fe200078ec0ff */
[----:B------:R-:W-:Y:S01]  /*65d0*/  IMAD.IADD R3, R3, 0x1, R14 ;  /* 0x0000000103037824 */ /* 0x000fe200078e020e */
[----:B------:R-:W-:Y:S01]  /*65e0*/  LOP3.LUT R12, R12, 0xfffffffe, RZ, 0xc0, !PT ;  /* 0xfffffffe0c0c7812 */ /* 0x000fe200078ec0ff */
[----:B------:R-:W-:-:S02]  /*65f0*/  IMAD R16, R5, c[0x0][0x1ac], R4 ;  /* 0x00006b0005107a24 */ /* 0x000fc400078e0204 */
[----:B------:R-:W-:Y:S01]  /*6600*/  IMAD.WIDE.U32 R4, R5, c[0x0][0x1a8], R2 ;  /* 0x00006a0005047a25 */ /* 0x000fe200078e0002 */
[----:B------:R-:W-:Y:S02]  /*6610*/  LOP3.LUT R3, R0, 0x8, R28, 0xf8, !PT ;  /* 0x0000000800037812 */ /* 0x000fe400078ef81c */
[----:B------:R-:W-:Y:S01]  /*6620*/  SHF.R.U32.HI R2, RZ, 0x3, R0 ;  /* 0x00000003ff027819 */ /* 0x000fe20000011600 */
[----:B------:R-:W-:Y:S01]  /*6630*/  IMAD.IADD R13, R63, 0x1, -R12 ;  /* 0x000000013f0d7824 */ /* 0x000fe200078e0a0c */
[----:B------:R-:W-:Y:S01]  /*6640*/  SEL R0, RZ, 0xffffffff, P5 ;  /* 0xffffffffff007807 */ /* 0x000fe20002800000 */
[----:B------:R-:W-:Y:S01]  /*6650*/  IMAD.IADD R12, R5, 0x1, R16 ;  /* 0x00000001050c7824 */ /* 0x000fe200078e0210 */
[----:B------:R-:W-:Y:S01]  /*6660*/  LEA R19, P0, R4, c[0x0][0x160], 0x1 ;  /* 0x0000580004137a11 */ /* 0x000fe200078008ff */
[----:B------:R-:W-:Y:S01]  /*6670*/  IMAD R16, R174, c[0x0][0x210], RZ ;  /* 0x00008400ae107a24 */ /* 0x000fe200078e02ff */
[----:B------:R-:W-:Y:S01]  /*6680*/  LOP3.LUT R14, R3, R2, RZ, 0x3c, !PT ;  /* 0x00000002030e7212 */ /* 0x000fe200078e3cff */
[----:B------:R-:W-:Y:S01]  /*6690*/  IMAD.SHL.U32 R0, R0, 0x2, RZ ;  /* 0x0000000200007824 */ /* 0x000fe200078e00ff */
[----:B------:R-:W-:Y:S01]  /*66a0*/  SEL R2, RZ, 0x1, P6 ;  /* 0x00000001ff027807 */ /* 0x000fe20003000000 */
[----:B------:R-:W-:Y:S01]  /*66b0*/  IMAD.WIDE.U32 R10, R29, c[0x0][0x1e8], R10 ;  /* 0x00007a001d0a7a25 */ /* 0x000fe200078e000a */
[----:B------:R-:W-:-:S02]  /*66c0*/  LEA.HI.X R18, R4, c[0x0][0x164], R12, 0x1, P0 ;  /* 0x0000590004127a11 */ /* 0x000fc400000f0c0c */
[----:B------:R-:W-:Y:S01]  /*66d0*/  LEA R3, R13, R26, 0x3 ;  /* 0x0000001a0d037211 */ /* 0x000fe200078e18ff */
[----:B------:R-:W-:Y:S01]  /*66e0*/  IMAD R12, R174, c[0x0][0x1e8], RZ ;  /* 0x00007a00ae0c7a24 */ /* 0x000fe200078e02ff */
[----:B------:R-:W-:Y:S01]  /*66f0*/  ISETP.NE.U32.AND P0, PT, RZ, c[0x0][0x350], PT ;  /* 0x0000d400ff007a0c */ /* 0x000fe20003f05070 */
[----:B------:R-:W-:Y:S01]  /*6700*/  IMAD R16, R29, c[0x0][0x214], R16 ;  /* 0x000085001d107a24 */ /* 0x000fe200078e0210 */
[----:B------:R-:W-:Y:S01]  /*6710*/  LOP3.LUT R17, R0, 0x2, R2, 0xe2, !PT ;  /* 0x0000000200117812 */ /* 0x000fe200078ee202 */
[----:B------:R-:W-:Y:S01]  /*6720*/  IMAD.SHL.U32 R0, R20, 0x40, RZ ;  /* 0x0000004014007824 */ /* 0x000fe200078e00ff */
[----:B------:R-:W-:Y:S01]  /*6730*/  ISETP.NE.AND.EX P0, PT, RZ, c[0x0][0x354], PT, P0 ;  /* 0x0000d500ff007a0c */ /* 0x000fe20003f05300 */
[----:B------:R-:W-:Y:S01]  /*6740*/  IMAD.U32 R2, R3, 0x20, R14 ;  /* 0x0000002003027824 */ /* 0x000fe200078e000e */
[----:B------:R-:W-:Y:S01]  /*6750*/  SEL R14, RZ, 0x4, P3 ;  /* 0x00000004ff0e7807 */ /* 0x000fe20001800000 */
[C---:B------:R-:W-:Y:S01]  /*6760*/  IMAD R12, R29.reuse, c[0x0][0x1ec], R12 ;  /* 0x00007b001d0c7a24 */ /* 0x040fe200078e020c */
[----:B------:R-:W-:Y:S01]  /*6770*/  LOP3.LUT R0, R0, 0xc0, RZ, 0xc0, !PT ;  /* 0x000000c000007812 */ /* 0x000fe200078ec0ff */
[----:B------:R-:W-:Y:S01]  /*6780*/  IMAD.WIDE.U32 R8, R29, c[0x0][0x210], R8 ;  /* 0x000084001d087a25 */ /* 0x000fe200078e0008 */
[----:B------:R-:W-:-:S02]  /*6790*/  LOP3.LUT R97, R17, R14, RZ, 0xfc, !PT ;  /* 0x0000000e11617212 */ /* 0x000fc400078efcff */
[----:B------:R-:W-:Y:S01]  /*67a0*/  ISETP.GE.AND P3, PT, R6, c[0x0][0x198], PT ;  /* 0x0000660006007a0c */ /* 0x000fe20003f66270 */
[----:B------:R-:W-:Y:S02]  /*67b0*/  IMAD.SHL.U32 R3, R13, 0x8, RZ ;  /* 0x000000080d037824 */ /* 0x000fe400078e00ff */
[----:B------:R-:W-:Y:S01]  /*67c0*/  IMAD.IADD R13, R12, 0x1, R11 ;  /* 0x000000010c0d7824 */ /* 0x000fe200078e020b */
[----:B------:R-:W-:Y:S01]  /*67d0*/  MOV R12, R10 ;  /* 0x0000000a000c7202 */ /* 0x000fe20000000f00 */
[----:B------:R-:W-:Y:S01]  /*67e0*/  IMAD.IADD R11, R16, 0x1, R9 ;  /* 0x00000001100b7824 */ /* 0x000fe200078e0209 */
[----:B------:R-:W-:Y:S01]  /*67f0*/  LOP3.LUT R9, R0, 0x8, R3, 0xf8, !PT ;  /* 0x0000000800097812 */ /* 0x000fe200078ef803 */
[----:B------:R-:W-:Y:S01]  /*6800*/  IMAD.MOV.U32 R10, RZ, RZ, R8 ;  /* 0x000000ffff0a7224 */ /* 0x000fe200078e0008 */
[----:B------:R-:W-:Y:S01]  /*6810*/  SHF.R.U32.HI R3, RZ, 0x3, R0 ;  /* 0x00000003ff037819 */ /* 0x000fe20000011600 */
[----:B------:R-:W-:Y:S01]  /*6820*/  IMAD R16, R173, 0x80, R96 ;  /* 0x00000080ad107824 */ /* 0x000fe200078e0260 */
[----:B------:R1:W2:Y:S01]  /*6830*/  SHFL.IDX PT, R8, R19, RZ, 0x1c1f ;  /* 0x001c1fff13087589 */ /* 0x0002a200000e0000 */
[----:B------:R-:W-:Y:S01]  /*6840*/  IMAD.MOV.U32 R17, RZ, RZ, 0x10 ;  /* 0x00000010ff117424 */ /* 0x000fe200078e00ff */
[----:B------:R-:W-:-:S02]  /*6850*/  LOP3.LUT R3, R9, R3, RZ, 0x3c, !PT ;  /* 0x0000000309037212 */ /* 0x000fc400078e3cff */
[----:B------:R1:W4:Y:S01]  /*6860*/  SHFL.IDX PT, R9, R18, RZ, 0x1c1f ;  /* 0x001c1fff12097589 */ /* 0x00032200000e0000 */
[--C-:B---3--:R-:W-:Y:S01]  /*6870*/  @P2 SHF.R.S32.HI R5, RZ, 0x1f, R25.reuse ;  /* 0x0000001fff052819 */ /* 0x108fe20000011419 */
[----:B------:R-:W-:Y:S02]  /*6880*/  @!P2 IMAD.MOV.U32 R5, RZ, RZ, R24 ;  /* 0x000000ffff05a224 */ /* 0x000fe400078e0018 */
[----:B------:R-:W-:Y:S02]  /*6890*/  @P2 IMAD.MOV.U32 R4, RZ, RZ, R25 ;  /* 0x000000ffff042224 */ /* 0x000fe400078e0019 */
[----:B------:R-:W-:Y:S01]  /*68a0*/  @!P2 IMAD.MOV.U32 R4, RZ, RZ, R48 ;  /* 0x000000ffff04a224 */ /* 0x000fe200078e0030 */
[----:B------:R-:W-:Y:S02]  /*68b0*/  SEL R5, R5, RZ, !P0 ;  /* 0x000000ff05057207 */ /* 0x000fe40004000000 */
[----:B------:R-:W-:Y:S02]  /*68c0*/  ISETP.GE.AND P2, PT, R15, c[0x0][0x198], PT ;  /* 0x000066000f007a0c */ /* 0x000fe40003f46270 */
[----:B------:R-:W-:Y:S01]  /*68d0*/  SEL R0, R4, RZ, !P0 ;  /* 0x000000ff04007207 */ /* 0x000fe20004000000 */
[C---:B------:R-:W-:Y:S01]  /*68e0*/  IMAD R14, R5.reuse, c[0x0][0x1f0], RZ ;  /* 0x00007c00050e7a24 */ /* 0x040fe200078e02ff */
[----:B------:R-:W-:Y:S01]  /*68f0*/  ISETP.GE.AND P0, PT, R16, R54, PT ;  /* 0x000000361000720c */ /* 0x000fe20003f06270 */
[----:B------:R-:W-:-:S02]  /*6900*/  IMAD R5, R5, c[0x0][0x218], RZ ;  /* 0x0000860005057a24 */ /* 0x000fc400078e02ff */
[----:B------:R-:W-:-:S04]  /*6910*/  IMAD.WIDE.U32 R110, R0, c[0x0][0x218], R10 ;  /* 0x00008600006e7a25 */ /* 0x000fc800078e000a */
[C---:B------:R-:W-:Y:S02]  /*6920*/  IMAD R5, R0.reuse, c[0x0][0x21c], R5 ;  /* 0x0000870000057a24 */ /* 0x040fe400078e0205 */
[C---:B------:R-:W-:Y:S02]  /*6930*/  IMAD R14, R0.reuse, c[0x0][0x1f4], R14 ;  /* 0x00007d00000e7a24 */ /* 0x040fe400078e020e */
[----:B------:R-:W-:Y:S01]  /*6940*/  IMAD.WIDE.U32 R24, R0, c[0x0][0x1f0], R12 ;  /* 0x00007c0000187a25 */ /* 0x000fe200078e000c */
[----:B------:R-:W-:-:S03]  /*6950*/  SEL R0, R17, 0xfffffff0, !P1 ;  /* 0xfffffff011007807 */ /* 0x000fc60004800000 */
[----:B------:R-:W-:Y:S01]  /*6960*/  IMAD.IADD R75, R111, 0x1, R5 ;  /* 0x000000016f4b7824 */ /* 0x000fe200078e0205 */
[----:B------:R1:W-:Y:S01]  /*6970*/  STL.64 [R1+0x28], R24 ;  /* 0x0000281801007387 */ /* 0x0003e20000100a00 */
[----:B------:R-:W-:Y:S02]  /*6980*/  IMAD.IADD R27, R25, 0x1, R14 ;  /* 0x00000001191b7824 */ /* 0x000fe400078e020e */
[C---:B------:R-:W-:Y:S01]  /*6990*/  IMAD.IADD R4, R3.reuse, 0x1, R23 ;  /* 0x0000000103047824 */ /* 0x040fe200078e0217 */
[----:B------:R1:W-:Y:S01]  /*69a0*/  STL.64 [R1+0x18], R110 ;  /* 0x0000186e01007387 */ /* 0x0003e20000100a00 */
[----:B------:R-:W-:-:S03]  /*69b0*/  IMAD.IADD R3, R3, 0x1, R21 ;  /* 0x0000000103037824 */ /* 0x000fc600078e0215 */
[----:B------:R1:W-:Y:S04]  /*69c0*/  STL [R1+0x24], R75 ;  /* 0x0000244b01007387 */ /* 0x0003e80000100800 */
[----:B------:R1:W-:Y:S01]  /*69d0*/  STL [R1+0x14], R27 ;  /* 0x0000141b01007387 */ /* 0x0003e20000100800 */
[----:B------:R-:W-:Y:S05]  /*69e0*/  @P0 BRA `(.L_x_87) ;  /* 0x0000010000000947 */ /* 0x000fea0003800000 */
[----:B--2-4-:R-:W-:Y:S02]  /*69f0*/  IADD3 R5, R6, 0x40, RZ ;  /* 0x0000004006057810 */ /* 0x014fe40007ffe0ff */
[----:B------:R-:W-:Y:S02]  /*6a00*/  SHF.R.S32.HI R13, RZ, 0x1f, R15 ;  /* 0x0000001fff0d7819 */ /* 0x000fe4000001140f */
[----:B------:R-:W-:Y:S02]  /*6a10*/  SHF.R.S32.HI R12, RZ, 0x1f, R5 ;  /* 0x0000001fff0c7819 */ /* 0x000fe40000011405 */
[----:B------:R-:W-:-:S02]  /*6a20*/  LEA.HI R13, R13, R15, RZ, 0x3 ;  /* 0x0000000f0d0d7211 */ /* 0x000fc400078f18ff */
[----:B------:R-:W-:Y:S02]  /*6a30*/  LEA.HI R5, R12, R5, RZ, 0x3 ;  /* 0x000000050c057211 */ /* 0x000fe400078f18ff */
[----:B------:R-:W-:Y:S02]  /*6a40*/  LEA R10, P0, R6, R8, 0x1 ;  /* 0x00000008060a7211 */ /* 0x000fe400078008ff */
[----:B------:R-:W-:Y:S02]  /*6a50*/  LOP3.LUT R12, R13, 0xfffffff8, RZ, 0xc0, !PT ;  /* 0xfffffff80d0c7812 */ /* 0x000fe400078ec0ff */
[----:B------:R-:W-:Y:S01]  /*6a60*/  LOP3.LUT R14, R5, 0xfffffff8, RZ, 0xc0, !PT ;  /* 0xfffffff8050e7812 */ /* 0x000fe200078ec0ff */
[----:B------:R-:W-:Y:S01]  /*6a70*/  IMAD.SHL.U32 R5, R224, 0x2, RZ ;  /* 0x00000002e0057824 */ /* 0x000fe200078e00ff */
[----:B------:R-:W-:Y:S01]  /*6a80*/  LEA.HI.X R11, R6, R9, R7, 0x1, P0 ;  /* 0x00000009060b7211 */ /* 0x000fe200000f0c07 */
[----:B------:R-:W-:-:S04]  /*6a90*/  IMAD.WIDE R12, R12, 0x2, R8 ;  /* 0x000000020c0c7825 */ /* 0x000fc800078e0208 */
[----:B------:R-:W-:Y:S01]  /*6aa0*/  IMAD.WIDE R8, R14, 0x2, R8 ;  /* 0x000000020e087825 */ /* 0x000fe200078e0208 */
[----:B------:R-:W-:Y:S01]  /*6ab0*/  @!PT LDS RZ, [RZ] ;  /* 0x00000000fffff984 */ /* 0x000fe20000000800 */
[----:B------:R2:W-:Y:S04]  /*6ac0*/  LDGSTS.E.BYPASS.LTC128B.128 [R5+0x6100], [R10.64], !P3 ;  /* 0x061000000a057fae */ /* 0x0005e8000d901d46 */
[----:B------:R2:W-:Y:S04]  /*6ad0*/  LDGSTS.E.BYPASS.LTC128B.128 [R5+0x8100], [R12.64], !P2 ;  /* 0x081000000c057fae */ /* 0x0005e8000d101d46 */
[----:B------:R2:W-:Y:S02]  /*6ae0*/  LDGSTS.E.BYPASS.LTC128B.128 [R5+0xa100], [R8.64], !P4 ;  /* 0x0a10000008057fae */ /* 0x0005e4000e101d46 */
.L_x_87:
[----:B--2-4-:R-:W-:Y:S05]  /*6af0*/  BSYNC B0 ;  /* 0x0000000000007941 */ /* 0x014fea0003800000 */
.L_x_86:
[----:B------:R-:W-:Y:S01]  /*6b00*/  IADD3 R5, R16, 0x20, RZ ;  /* 0x0000002010057810 */ /* 0x000fe20007ffe0ff */
[----:B------:R2:W3:Y:S01]  /*6b10*/  SHFL.IDX PT, R9, R18, 0x1, 0x1c1f ;  /* 0x003c1f0012097f89 */ /* 0x0004e200000e0000 */
        /* <DEDUP_REMOVED lines=20> */
.L_x_89:
[----:B------:R-:W-:Y:S05]  /*6c60*/  BSYNC B0 ;  /* 0x0000000000007941 */ /* 0x000fea0003800000 */
.L_x_88:
        /* <DEDUP_REMOVED lines=22> */
.L_x_91:
[----:B------:R-:W-:Y:S05]  /*6dd0*/  BSYNC B0 ;  /* 0x0000000000007941 */ /* 0x000fea0003800000 */
.L_x_90:
[----:B--2---:R-:W2:Y:S01]  /*6de0*/  LDL R150, [R1+0x38] ;  /* 0x0000380001967983 */ /* 0x004ea20000100800 */
[----:B-1----:R-:W-:Y:S01]  /*6df0*/  IADD3 R5, R16, 0x60, RZ ;  /* 0x0000006010057810 */ /* 0x002fe20007ffe0ff */
[----:B------:R-:W-:-:S02]  /*6e00*/  IMAD.MOV.U32 R13, RZ, RZ, c[0x0][0x1e0] ;  /* 0x00007800ff0d7624 */ /* 0x000fc400078e00ff */
[----:B----4-:R-:W1:Y:S01]  /*6e10*/  SHFL.IDX PT, R8, R19, 0x3, 0x1c1f ;  /* 0x007c1f0013087f89 */ /* 0x010e6200000e0000 */
[----:B------:R-:W-:Y:S01]  /*6e20*/  ISETP.GE.AND P0, PT, R5, R54, PT ;  /* 0x000000360500720c */ /* 0x000fe20003f06270 */
[----:B------:R-:W-:Y:S02]  /*6e30*/  IMAD.MOV.U32 R14, RZ, RZ, 0x6 ;  /* 0x00000006ff0e7424 */ /* 0x000fe400078e00ff */
[----:B------:R-:W4:Y:S01]  /*6e40*/  SHFL.IDX PT, R9, R18, 0x3, 0x1c1f ;  /* 0x007c1f0012097f89 */ /* 0x000f2200000e0000 */
[----:B------:R-:W-:Y:S02]  /*6e50*/  IMAD.MOV.U32 R154, RZ, RZ, R26 ;  /* 0x000000ffff9a7224 */ /* 0x000fe400078e001a */
[C---:B------:R-:W-:Y:S01]  /*6e60*/  SHF.L.U64.HI R148, R13.reuse, R14, c[0x0][0x1e4] ;  /* 0x000079000d947619 */ /* 0x040fe2000001020e */
[----:B------:R-:W-:Y:S02]  /*6e70*/  IMAD.MOV.U32 R155, RZ, RZ, R27 ;  /* 0x000000ffff9b7224 */ /* 0x000fe400078e001b */
[----:B------:R-:W-:-:S02]  /*6e80*/  IMAD.SHL.U32 R149, R13, 0x40, RZ ;  /* 0x000000400d957824 */ /* 0x000fc400078e00ff */
[----:B------:R-:W-:Y:S02]  /*6e90*/  IMAD.MOV.U32 R154, RZ, RZ, R24 ;  /* 0x000000ffff9a7224 */ /* 0x000fe400078e0018 */
[----:B------:R-:W-:Y:S02]  /*6ea0*/  @!P0 IMAD.SHL.U32 R12, R224, 0x2, RZ ;  /* 0x00000002e00c8824 */ /* 0x000fe400078e00ff */
[----:B------:R-:W-:Y:S01]  /*6eb0*/  IMAD.SHL.U32 R151, R13, 0x20, RZ ;  /* 0x000000200d977824 */ /* 0x000fe200078e00ff */
[----:B------:R3:W-:Y:S01]  /*6ec0*/  STL.64 [R1+0x10], R154 ;  /* 0x0000109a01007387 */ /* 0x0007e20000100a00 */
[----:B-1----:R-:W-:-:S04]  /*6ed0*/  @!P0 LEA R10, P1, R6, R8, 0x1 ;  /* 0x00000008060a8211 */ /* 0x002fc800078208ff */
[C---:B----4-:R-:W-:Y:S02]  /*6ee0*/  @!P0 LEA.HI.X R11, R6.reuse, R9, R7, 0x1, P1 ;  /* 0x00000009060b8211 */ /* 0x050fe400008f0c07 */
[----:B------:R-:W-:Y:S02]  /*6ef0*/  @!P0 IADD3 R6, R6, 0x40, RZ ;  /* 0x0000004006068810 */ /* 0x000fe40007ffe0ff */
[----:B------:R-:W-:Y:S01]  /*6f00*/  @!P0 SHF.R.S32.HI R7, RZ, 0x1f, R15 ;  /* 0x0000001fff078819 */ /* 0x000fe2000001140f */
[----:B------:R-:W-:Y:S01]  /*6f10*/  @!PT LDS RZ, [RZ] ;  /* 0x00000000fffff984 */ /* 0x000fe20000000800 */
[----:B------:R1:W-:Y:S01]  /*6f20*/  @!P0 LDGSTS.E.BYPASS.LTC128B.128 [R12+0x7900], [R10.64], !P3 ;  /* 0x079000000a0c8fae */ /* 0x0003e2000d901d46 */
[----:B------:R-:W-:Y:S02]  /*6f30*/  @!P0 SHF.R.S32.HI R5, RZ, 0x1f, R6 ;  /* 0x0000001fff058819 */ /* 0x000fe40000011406 */
[----:B------:R-:W-:Y:S02]  /*6f40*/  @!P0 LEA.HI R7, R7, R15, RZ, 0x3 ;  /* 0x0000000f07078211 */ /* 0x000fe400078f18ff */
[----:B------:R-:W-:-:S02]  /*6f50*/  @!P0 LEA.HI R6, R5, R6, RZ, 0x3 ;  /* 0x0000000605068211 */ /* 0x000fc400078f18ff */
[----:B------:R-:W-:Y:S02]  /*6f60*/  @!P0 LOP3.LUT R5, R7, 0xfffffff8, RZ, 0xc0, !PT ;  /* 0xfffffff807058812 */ /* 0x000fe400078ec0ff */
[----:B------:R-:W-:Y:S01]  /*6f70*/  ISETP.NE.AND P3, PT, R112, RZ, PT ;  /* 0x000000ff7000720c */ /* 0x000fe20003f65270 */
[----:B-1----:R-:W-:Y:S01]  /*6f80*/  IMAD.IADD R11, R163, 0x1, -R96 ;  /* 0x00000001a30b7824 */ /* 0x002fe200078e0a60 */
[----:B------:R-:W-:Y:S01]  /*6f90*/  @!P0 LOP3.LUT R10, R6, 0xfffffff8, RZ, 0xc0, !PT ;  /* 0xfffffff8060a8812 */ /* 0x000fe200078ec0ff */
[----:B------:R-:W-:-:S04]  /*6fa0*/  @!P0 IMAD.WIDE R6, R5, 0x2, R8 ;  /* 0x0000000205068825 */ /* 0x000fc800078e0208 */
[----:B------:R-:W-:Y:S01]  /*6fb0*/  @!P0 IMAD.WIDE R8, R10, 0x2, R8 ;  /* 0x000000020a088825 */ /* 0x000fe200078e0208 */
[----:B------:R1:W-:Y:S04]  /*6fc0*/  @!P0 LDGSTS.E.BYPASS.LTC128B.128 [R12+0x9900], [R6.64], !P2 ;  /* 0x09900000060c8fae */ /* 0x0003e8000d101d46 */
[----:B------:R4:W-:Y:S04]  /*6fd0*/  @!P0 LDGSTS.E.BYPASS.LTC128B.128 [R12+0xb900], [R8.64], !P4 ;  /* 0x0b900000080c8fae */ /* 0x0009e8000e101d46 */
[----:B------:R-:W0:Y:S01]  /*6fe0*/  LDGDEPBAR ;  /* 0x00000000000079af */ /* 0x000e220000000000 */
[----:B----4-:R-:W-:-:S05]  /*6ff0*/  IMAD.MOV.U32 R9, RZ, RZ, 0x5 ;  /* 0x00000005ff097424 */ /* 0x010fca00078e00ff */
[----:B------:R-:W-:Y:S02]  /*7000*/  SHF.L.U64.HI R152, R13, R9, c[0x0][0x1e4] ;  /* 0x000079000d987619 */ /* 0x000fe40000010209 */
[----:B--2---:R-:W-:-:S04]  /*7010*/  LEA.HI.SX32 R136, R150, 0xffffffff, 0x1a ;  /* 0xffffffff96887811 */ /* 0x004fc800078fd2ff */
[----:B------:R-:W-:Y:S01]  /*7020*/  SHF.R.S32.HI R98, RZ, 0x1f, R136 ;  /* 0x0000001fff627819 */ /* 0x000fe20000011488 */
[----:B------:R-:W-:Y:S02]  /*7030*/  IMAD R5, R136, -0x40, R11 ;  /* 0xffffffc088057824 */ /* 0x000fe400078e020b */
[----:B------:R-:W-:Y:S02]  /*7040*/  IMAD R8, R148, R136, RZ ;  /* 0x0000008894087224 */ /* 0x000fe400078e02ff */
[-C--:B-1----:R-:W-:Y:S01]  /*7050*/  IMAD.WIDE.U32 R6, R136, R149.reuse, R154 ;  /* 0x0000009588067225 */ /* 0x082fe200078e009a */
[----:B------:R-:W-:Y:S01]  /*7060*/  BAR.SYNC.DEFER_BLOCKING 0x0 ;  /* 0x0000000000007b1d */ /* 0x000fe20000010000 */
[C---:B------:R-:W-:Y:S02]  /*7070*/  ISETP.GE.AND P1, PT, R5.reuse, 0x1, PT ;  /* 0x000000010500780c */ /* 0x040fe40003f26270 */
[----:B------:R-:W-:Y:S01]  /*7080*/  ISETP.GE.AND P0, PT, R5, 0x21, PT ;  /* 0x000000210500780c */ /* 0x000fe20003f06270 */
[----:B------:R-:W-:-:S04]  /*7090*/  IMAD R5, R98, R149, R8 ;  /* 0x0000009562057224 */ /* 0x000fc800078e0208 */
[----:B------:R-:W-:-:S06]  /*70a0*/  IMAD.IADD R5, R7, 0x1, R5 ;  /* 0x0000000107057824 */ /* 0x000fcc00078e0205 */
[----:B------:R-:W-:Y:S01]  /*70b0*/  @P1 LEA R8, P2, R6, c[0x0][0x1c8], 0x1 ;  /* 0x0000720006081a11 */ /* 0x000fe200078408ff */
[----:B------:R-:W-:-:S03]  /*70c0*/  @P1 IMAD.SHL.U32 R10, R224, 0x2, RZ ;  /* 0x00000002e00a1824 */ /* 0x000fc600078e00ff */
        /* <DEDUP_REMOVED lines=10> */
[----:B------:R-:W-:Y:S01]  /*7170*/  @P0 IMAD.SHL.U32 R5, R224, 0x2, RZ ;  /* 0x00000002e0050824 */ /* 0x000fe200078e00ff */
[----:B------:R3:W-:Y:S04]  /*7180*/  @P1 LDGSTS.E.BYPASS.LTC128B.128 [R10+0x5100], [R8.64+0x80], !P3 ;  /* 0x05100080080a1fae */ /* 0x0007e8000d901d46 */
[----:B------:R1:W-:Y:S04]  /*7190*/  @P0 LDGSTS.E.BYPASS.LTC128B.128 [R5+0x3900], [R6.64], !P6 ;  /* 0x0390000006050fae */ /* 0x0003e8000f101d46 */
[----:B------:R1:W-:Y:S04]  /*71a0*/  @P0 LDGSTS.E.BYPASS.LTC128B.128 [R5+0x4900], [R6.64+0x40], !P5 ;  /* 0x0490004006050fae */ /* 0x0003e8000e901d46 */
[----:B------:R1:W-:Y:S01]  /*71b0*/  @P0 LDGSTS.E.BYPASS.LTC128B.128 [R5+0x5900], [R6.64+0x80], !P3 ;  /* 0x0590008006050fae */ /* 0x0003e2000d901d46 */
[----:B------:R-:W-:-:S03]  /*71c0*/  ISETP.LT.AND P0, PT, RZ, c[0x0][0x27c], PT ;  /* 0x00009f00ff007a0c */ /* 0x000fc60003f01270 */
[----:B------:R-:W0:Y:S01]  /*71d0*/  LDGDEPBAR ;  /* 0x00000000000079af */ /* 0x000e220000000000 */
[----:B-1----:R-:W-:-:S04]  /*71e0*/  IMAD.MOV.U32 R5, RZ, RZ, c[0x0][0x208] ;  /* 0x00008200ff057624 */ /* 0x002fc800078e00ff */
[C---:B------:R-:W-:Y:S01]  /*71f0*/  IMAD.SHL.U32 R108, R5.reuse, 0x40, RZ ;  /* 0x00000040056c7824 */ /* 0x040fe200078e00ff */
[----:B------:R-:W-:-:S04]  /*7200*/  SHF.L.U64.HI R99, R5, R14, c[0x0][0x20c] ;  /* 0x0000830005637619 */ /* 0x000fc8000001020e */
[----:B------:R-:W-:Y:S05]  /*7210*/  @P0 BRA `(.L_x_92) ;  /* 0x0000002000000947 */ /* 0x000fea0003800000 */
[----:B---3--:R-:W-:-:S04]  /*7220*/  DEPBAR.LE SB0, 0x1 ;  /* 0x000080400000791a */ /* 0x008fc80000000000 */
[----:B------:R-:W-:Y:S05]  /*7230*/  BRA `(.L_x_93) ;  /* 0x00005d5000007947 */ /* 0x000fea0003800000 */
.L_x_92:
[----:B---3-5:R-:W-:Y:S01]  /*7240*/  SHF.R.S32.HI R5, RZ, 0x1f, R147 ;  /* 0x0000001fff057819 */ /* 0x028fe20000011493 */
[----:B------:R-:W-:Y:S01]  /*7250*/  ULDC.U8 UR4, c[0x0][0x298] ;  /* 0x0000a60000047ab9 */ /* 0x000fe20000000000 */
[----:B------:R-:W-:Y:S01]  /*7260*/  LEA.HI R12, R172, R172, RZ, 0x1 ;  /* 0x000000acac0c7211 */ /* 0x000fe200078f08ff */
[----:B------:R-:W-:Y:S01]  /*7270*/  IMAD.WIDE.U32 R8, R147, c[0x0][0x280], RZ ;  /* 0x0000a00093087a25 */ /* 0x000fe200078e00ff */
[----:B------:R-:W-:Y:S01]  /*7280*/  ISETP.NE.AND P2, PT, RZ, UR4, PT ;  /* 0x00000004ff007c0c */ /* 0x000fe2000bf45270 */
[----:B------:R-:W-:Y:S01]  /*7290*/  BSSY B2, `(.L_x_93) ;  /* 0x00005cf000027945 */ /* 0x000fe20003800000 */
[----:B------:R-:W-:Y:S01]  /*72a0*/  SHF.R.S32.HI R60, RZ, 0x1, R12 ;  /* 0x00000001ff3c7819 */ /* 0x000fe2000001140c */
[C---:B------:R-:W-:Y:S01]  /*72b0*/  IMAD R6, R5.reuse, c[0x0][0x280], RZ ;  /* 0x0000a00005067a24 */ /* 0x040fe200078e02ff */
[----:B------:R-:W-:Y:S01]  /*72c0*/  LEA R34, P1, R8, c[0x0][0x270], 0x1 ;  /* 0x00009c0008227a11 */ /* 0x000fe200078208ff */
[----:B------:R-:W-:Y:S02]  /*72d0*/  IMAD R5, R5, c[0x0][0x290], RZ ;  /* 0x0000a40005057a24 */ /* 0x000fe400078e02ff */
[----:B------:R-:W-:-:S02]  /*72e0*/  IMAD R11, R147, c[0x0][0x284], R6 ;  /* 0x0000a100930b7a24 */ /* 0x000fc400078e0206 */
[C---:B------:R-:W-:Y:S01]  /*72f0*/  IMAD R10, R147.reuse, c[0x0][0x294], R5 ;  /* 0x0000a500930a7a24 */ /* 0x040fe200078e0205 */
[----:B------:R-:W-:Y:S01]  /*7300*/  LOP3.LUT R5, R12, 0xfffffffe, RZ, 0xc0, !PT ;  /* 0xfffffffe0c057812 */ /* 0x000fe200078ec0ff */
[----:B------:R-:W-:-:S03]  /*7310*/  IMAD.WIDE.U32 R6, R147, c[0x0][0x290], RZ ;  /* 0x0000a40093067a25 */ /* 0x000fc600078e00ff */
[----:B------:R-:W-:Y:S01]  /*7320*/  IADD3 R61, -R5, R172, RZ ;  /* 0x000000ac053d7210 */ /* 0x000fe20007ffe1ff */
[----:B------:R-:W-:Y:S01]  /*7330*/  IMAD.IADD R11, R11, 0x1, R9 ;  /* 0x000000010b0b7824 */ /* 0x000fe200078e0209 */
[----:B------:R-:W-:Y:S01]  /*7340*/  LEA R32, P0, R6, c[0x0][0x288], 0x1 ;  /* 0x0000a20006207a11 */ /* 0x000fe200078008ff */
[----:B------:R-:W-:Y:S01]  /*7350*/  IMAD.IADD R10, R10, 0x1, R7 ;  /* 0x000000010a0a7824 */ /* 0x000fe200078e0207 */
[----:B------:R-:W-:Y:S01]  /*7360*/  SHF.L.U32 R62, R61, 0x3, RZ ;  /* 0x000000033d3e7819 */ /* 0x000fe200000006ff */
[----:B------:R-:W-:Y:S01]  /*7370*/  IMAD R5, R173, 0x80, R60 ;  /* 0x00000080ad057824 */ /* 0x000fe200078e023c */
[----:B------:R-:W-:Y:S02]  /*7380*/  LEA.HI.X R35, R8, c[0x0][0x274], R11, 0x1, P1 ;  /* 0x00009d0008237a11 */ /* 0x000fe400008f0c0b */
[----:B------:R-:W-:Y:S01]  /*7390*/  LEA.HI.X R33, R6, c[0x0][0x28c], R10, 0x1, P0 ;  /* 0x0000a30006217a11 */ /* 0x000fe200000f0c0a */
[----:B------:R-:W-:Y:S05]  /*73a0*/  @!P2 BRA `(.L_x_94) ;  /* 0x00002ac00000a947 */ /* 0x000fea0003800000 */
[----:B------:R-:W-:Y:S01]  /*73b0*/  ISETP.GE.AND P0, PT, R5, R54, PT ;  /* 0x000000360500720c */ /* 0x000fe20003f06270 */
[----:B------:R-:W-:Y:S01]  /*73c0*/  BSSY B0, `(.L_x_95) ;  /* 0x000004d000007945 */ /* 0x000fe20003800000 */
[----:B------:R-:W-:Y:S01]  /*73d0*/  SHF.L.U32 R40, R61, 0x2, RZ ;  /* 0x000000023d287819 */ /* 0x000fe200000006ff */
        /* <DEDUP_REMOVED lines=12> */
[----:B------:R-:W-:Y:S05]  /*74a0*/  @P0 BRA `(.L_x_96) ;  /* 0x000003e000000947 */ /* 0x000fea0003800000 */
[C---:B------:R-:W-:Y:S01]  /*74b0*/  IADD3 R24, R40.reuse, 0x10, RZ ;  /* 0x0000001028187810 */ /* 0x040fe20007ffe0ff */
[----:B------:R-:W-:Y:S01]  /*74c0*/  CS2R R18, SRZ ;  /* 0x0000000000127805 */ /* 0x000fe2000001ff00 */
[----:B------:R-:W-:-:S02]  /*74d0*/  IADD3 R9, R40, 0x8, RZ ;  /* 0x0000000828097810 */ /* 0x000fc40007ffe0ff */
[----:B------:R-:W-:Y:S02]  /*74e0*/  ISETP.GE.AND P0, PT, R24, c[0x0][0x27c], PT ;  /* 0x00009f0018007a0c */ /* 0x000fe40003f06270 */
[----:B------:R-:W-:Y:S02]  /*74f0*/  ISETP.GE.AND P1, PT, R9, c[0x0][0x27c], PT ;  /* 0x00009f0009007a0c */ /* 0x000fe40003f26270 */
[----:B------:R-:W-:-:S09]  /*7500*/  ISETP.GE.AND P2, PT, R40, c[0x0][0x27c], PT ;  /* 0x00009f0028007a0c */ /* 0x000fd20003f46270 */
[----:B------:R-:W-:Y:S02]  /*7510*/  @!P0 SHF.R.S32.HI R5, RZ, 0x1f, R24 ;  /* 0x0000001fff058819 */ /* 0x000fe40000011418 */
[----:B------:R-:W-:Y:S02]  /*7520*/  @!P1 SHF.R.S32.HI R8, RZ, 0x1f, R9 ;  /* 0x0000001fff089819 */ /* 0x000fe40000011409 */
[----:B------:R-:W-:Y:S01]  /*7530*/  @!P0 LEA.HI R24, R5, R24, RZ, 0x2 ;  /* 0x0000001805188211 */ /* 0x000fe200078f10ff */
[--C-:B------:R-:W-:Y:S01]  /*7540*/  @!P2 IMAD.WIDE R6, R40, 0x2, R34.reuse ;  /* 0x000000022806a825 */ /* 0x100fe200078e0222 */
[----:B------:R-:W-:Y:S02]  /*7550*/  @!P1 LEA.HI R8, R8, R9, RZ, 0x2 ;  /* 0x0000000908089211 */ /* 0x000fe400078f10ff */
[----:B------:R-:W-:Y:S02]  /*7560*/  @!P0 LOP3.LUT R24, R24, 0xfffffffc, RZ, 0xc0, !PT ;  /* 0xfffffffc18188812 */ /* 0x000fe400078ec0ff */
[----:B------:R-:W-:Y:S01]  /*7570*/  @!P1 LOP3.LUT R5, R8, 0xfffffffc, RZ, 0xc0, !PT ;  /* 0xfffffffc08059812 */ /* 0x000fe200078ec0ff */
[----:B------:R-:W-:Y:S01]  /*7580*/  CS2R R22, SRZ ;  /* 0x0000000000167805 */ /* 0x000fe2000001ff00 */
[----:B------:R1:W5:Y:S01]  /*7590*/  @!P2 LD.E.64 R18, [R6.64] ;  /* 0x000000060612a980 */ /* 0x000362000c101b00 */
[----:B------:R-:W-:Y:S01]  /*75a0*/  CS2R R8, SRZ ;  /* 0x0000000000087805 */ /* 0x000fe2000001ff00 */
[----:B------:R-:W-:Y:S01]  /*75b0*/  @!P0 IMAD.WIDE R14, R24, 0x2, R34 ;  /* 0x00000002180e8825 */ /* 0x000fe200078e0222 */
[----:B------:R-:W-:-:S03]  /*75c0*/  CS2R R20, SRZ ;  /* 0x0000000000147805 */ /* 0x000fc6000001ff00 */
[C-C-:B------:R-:W-:Y:S01]  /*75d0*/  @!P1 IMAD.WIDE R10, R5.reuse, 0x2, R32.reuse ;  /* 0x00000002050a9825 */ /* 0x140fe200078e0220 */
[----:B------:R2:W5:Y:S03]  /*75e0*/  @!P0 LD.E.64 R22, [R14.64] ;  /* 0x000000060e168980 */ /* 0x000566000c101b00 */
[----:B------:R-:W-:Y:S01]  /*75f0*/  @!P2 IMAD.WIDE R12, R40, 0x2, R32 ;  /* 0x00000002280ca825 */ /* 0x000fe200078e0220 */
[----:B------:R3:W5:Y:S03]  /*7600*/  @!P1 LD.E.64 R8, [R10.64] ;  /* 0x000000060a089980 */ /* 0x000766000c101b00 */
[----:B------:R-:W-:-:S05]  /*7610*/  @!P1 IMAD.WIDE R16, R5, 0x2, R34 ;  /* 0x0000000205109825 */ /* 0x000fca00078e0222 */
[----:B------:R4:W5:Y:S01]  /*7620*/  @!P1 LD.E.64 R20, [R16.64] ;  /* 0x0000000610149980 */ /* 0x000962000c101b00 */
[----:B-1----:R-:W-:-:S06]  /*7630*/  CS2R R6, SRZ ;  /* 0x0000000000067805 */ /* 0x002fcc000001ff00 */
[----:B------:R1:W5:Y:S01]  /*7640*/  @!P2 LD.E.64 R6, [R12.64] ;  /* 0x000000060c06a980 */ /* 0x000362000c101b00 */
[C---:B--2---:R-:W-:Y:S02]  /*7650*/  IADD3 R14, R40.reuse, 0x18, RZ ;  /* 0x00000018280e7810 */ /* 0x044fe40007ffe0ff */
[----:B------:R-:W-:Y:S01]  /*7660*/  IADD3 R15, R40, 0x20, RZ ;  /* 0x00000020280f7810 */ /* 0x000fe20007ffe0ff */
[----:B---3--:R-:W-:Y:S01]  /*7670*/  CS2R R10, SRZ ;  /* 0x00000000000a7805 */ /* 0x008fe2000001ff00 */
[----:B------:R-:W-:Y:S02]  /*7680*/  ISETP.GE.AND P2, PT, R14, c[0x0][0x27c], PT ;  /* 0x00009f000e007a0c */ /* 0x000fe40003f46270 */
[----:B------:R-:W-:Y:S02]  /*7690*/  ISETP.GE.AND P1, PT, R15, c[0x0][0x27c], PT ;  /* 0x00009f000f007a0c */ /* 0x000fe40003f26270 */
[----:B----4-:R-:W-:Y:S01]  /*76a0*/  IADD3 R16, R40, 0x28, RZ ;  /* 0x0000002828107810 */ /* 0x010fe20007ffe0ff */
[----:B-1----:R-:W-:-:S05]  /*76b0*/  @!P0 IMAD.WIDE R12, R24, 0x2, R32 ;  /* 0x00000002180c8825 */ /* 0x002fca00078e0220 */
[----:B------:R1:W5:Y:S01]  /*76c0*/  @!P0 LD.E.64 R10, [R12.64] ;  /* 0x000000060c0a8980 */ /* 0x000362000c101b00 */
[----:B------:R-:W-:Y:S01]  /*76d0*/  ISETP.GE.AND P0, PT, R16, c[0x0][0x27c], PT ;  /* 0x00009f0010007a0c */ /* 0x000fe20003f06270 */
[----:B------:R-:W-:-:S12]  /*76e0*/  CS2R R24, SRZ ;  /* 0x0000000000187805 */ /* 0x000fd8000001ff00 */
[----:B------:R-:W-:Y:S02]  /*76f0*/  @!P0 SHF.R.S32.HI R5, RZ, 0x1f, R16 ;  /* 0x0000001fff058819 */ /* 0x000fe40000011410 */
[----:B-1----:R-:W-:Y:S02]  /*7700*/  @!P2 SHF.R.S32.HI R13, RZ, 0x1f, R14 ;  /* 0x0000001fff0da819 */ /* 0x002fe4000001140e */
[----:B------:R-:W-:Y:S02]  /*7710*/  @!P1 SHF.R.S32.HI R12, RZ, 0x1f, R15 ;  /* 0x0000001fff0c9819 */ /* 0x000fe4000001140f */
[----:B------:R-:W-:Y:S02]  /*7720*/  @!P2 LEA.HI R13, R13, R14, RZ, 0x2 ;  /* 0x0000000e0d0da211 */ /* 0x000fe400078f10ff */
[----:B------:R-:W-:Y:S02]  /*7730*/  @!P1 LEA.HI R12, R12, R15, RZ, 0x2 ;  /* 0x0000000f0c0c9211 */ /* 0x000fe400078f10ff */
[----:B------:R-:W-:-:S02]  /*7740*/  @!P0 LEA.HI R5, R5, R16, RZ, 0x2 ;  /* 0x0000001005058211 */ /* 0x000fc400078f10ff */
[----:B------:R-:W-:Y:S02]  /*7750*/  @!P2 LOP3.LUT R15, R13, 0xfffffffc, RZ, 0xc0, !PT ;  /* 0xfffffffc0d0fa812 */ /* 0x000fe400078ec0ff */
[----:B------:R-:W-:Y:S02]  /*7760*/  @!P1 LOP3.LUT R14, R12, 0xfffffffc, RZ, 0xc0, !PT ;  /* 0xfffffffc0c0e9812 */ /* 0x000fe400078ec0ff */
[----:B------:R-:W-:Y:S01]  /*7770*/  @!P0 LOP3.LUT R5, R5, 0xfffffffc, RZ, 0xc0, !PT ;  /* 0xfffffffc05058812 */ /* 0x000fe200078ec0ff */
[--C-:B------:R-:W-:Y:S01]  /*7780*/  @!P2 IMAD.WIDE R12, R15, 0x2, R34.reuse ;  /* 0x000000020f0ca825 */ /* 0x100fe200078e0222 */
[----:B------:R-:W-:Y:S01]  /*7790*/  CS2R R26, SRZ ;  /* 0x00000000001a7805 */ /* 0x000fe2000001ff00 */
[----:B------:R-:W-:Y:S02]  /*77a0*/  CS2R R28, SRZ ;  /* 0x00000000001c7805 */ /* 0x000fe4000001ff00 */
[----:B------:R-:W-:Y:S01]  /*77b0*/  @!P1 IMAD.WIDE R38, R14, 0x2, R34 ;  /* 0x000000020e269825 */ /* 0x000fe200078e0222 */
[----:B------:R1:W5:Y:S01]  /*77c0*/  @!P2 LD.E.64 R24, [R12.64] ;  /* 0x000000060c18a980 */ /* 0x000362000c101b00 */
[----:B------:R-:W-:-:S02]  /*77d0*/  CS2R R16, SRZ ;  /* 0x0000000000107805 */ /* 0x000fc4000001ff00 */
[----:B------:R-:W-:Y:S01]  /*77e0*/  @!P0 IMAD.WIDE R36, R5, 0x2, R34 ;  /* 0x0000000205248825 */ /* 0x000fe200078e0222 */
[----:B------:R2:W5:Y:S03]  /*77f0*/  @!P1 LD.E.64 R26, [R38.64] ;  /* 0x00000006261a9980 */ /* 0x000566000c101b00 */
[--C-:B------:R-:W-:Y:S01]  /*7800*/  @!P2 IMAD.WIDE R34, R15, 0x2, R32.reuse ;  /* 0x000000020f22a825 */ /* 0x100fe200078e0220 */
[----:B------:R2:W5:Y:S03]  /*7810*/  @!P0 LD.E.64 R28, [R36.64] ;  /* 0x00000006241c8980 */ /* 0x000566000c101b00 */
[----:B------:R-:W-:Y:S02]  /*7820*/  @!P1 IMAD.WIDE R30, R14, 0x2, R32 ;  /* 0x000000020e1e9825 */ /* 0x000fe400078e0220 */
[----:B------:R-:W-:-:S02]  /*7830*/  CS2R R14, SRZ ;  /* 0x00000000000e7805 */ /* 0x000fc4000001ff00 */
[----:B------:R-:W-:-:S04]  /*7840*/  @!P0 IMAD.WIDE R32, R5, 0x2, R32 ;  /* 0x0000000205208825 */ /* 0x000fc800078e0220 */
[----:B------:R2:W5:Y:S04]  /*7850*/  @!P1 LD.E.64 R14, [R30.64] ;  /* 0x000000061e0e9980 */ /* 0x000568000c101b00 */
[----:B------:R2:W5:Y:S01]  /*7860*/  @!P0 LD.E.64 R16, [R32.64] ;  /* 0x0000000620108980 */ /* 0x000562000c101b00 */
[----:B-1----:R-:W-:-:S06]  /*7870*/  CS2R R12, SRZ ;  /* 0x00000000000c7805 */ /* 0x002fcc000001ff00 */
[----:B------:R2:W5:Y:S02]  /*7880*/  @!P2 LD.E.64 R12, [R34.64] ;  /* 0x00000006220ca980 */ /* 0x000564000c101b00 */
.L_x_96:
[----:B------:R-:W-:Y:S05]  /*7890*/  BSYNC B0 ;  /* 0x0000000000007941 */ /* 0x000fea0003800000 */
.L_x_95:
[----:B-----5:R-:W-:Y:S01]  /*78a0*/  IMAD.MOV.U32 R50, RZ, RZ, R22 ;  /* 0x000000ffff327224 */ /* 0x020fe200078e0016 */
[----:B------:R-:W-:Y:S01]  /*78b0*/  SHF.R.U64 R47, R22, 0x10, R23 ;  /* 0x00000010162f7819 */ /* 0x000fe20000001217 */
[--C-:B------:R-:W-:Y:S01]  /*78c0*/  IMAD.MOV.U32 R45, RZ, RZ, R25.reuse ;  /* 0x000000ffff2d7224 */ /* 0x100fe200078e0019 */
[--C-:B------:R-:W-:Y:S01]  /*78d0*/  SHF.R.U64 R43, R24, 0x10, R25.reuse ;  /* 0x00000010182b7819 */ /* 0x100fe20000001219 */
[----:B------:R-:W-:Y:S01]  /*78e0*/  IMAD.MOV.U32 R22, RZ, RZ, R6 ;  /* 0x000000ffff167224 */ /* 0x000fe200078e0006 */
[----:B--2---:R-:W-:Y:S01]  /*78f0*/  SHF.R.U32.HI R33, RZ, 0x10, R25 ;  /* 0x00000010ff217819 */ /* 0x004fe20000011619 */
[----:B------:R-:W-:Y:S01]  /*7900*/  IMAD.MOV.U32 R34, RZ, RZ, R27 ;  /* 0x000000ffff227224 */ /* 0x000fe200078e001b */
[----:B------:R-:W-:Y:S01]  /*7910*/  SHF.R.U64 R25, R6, 0x10, R7 ;  /* 0x0000001006197819 */ /* 0x000fe20000001207 */
[----:B------:R-:W-:Y:S01]  /*7920*/  IMAD.MOV.U32 R57, RZ, RZ, R19 ;  /* 0x000000ffff397224 */ /* 0x000fe200078e0013 */
[----:B------:R-:W-:Y:S01]  /*7930*/  SHF.R.S32.HI R6, RZ, 0x1f, R96 ;  /* 0x0000001fff067819 */ /* 0x000fe20000011460 */
[----:B------:R-:W-:Y:S01]  /*7940*/  IMAD.MOV.U32 R58, RZ, RZ, R18 ;  /* 0x000000ffff3a7224 */ /* 0x000fe200078e0012 */
[----:B------:R-:W-:Y:S01]  /*7950*/  SHF.R.U64 R32, R26, 0x10, R27 ;  /* 0x000000101a207819 */ /* 0x000fe2000000121b */
[----:B------:R-:W-:Y:S01]  /*7960*/  IMAD.MOV.U32 R55, RZ, RZ, R20 ;  /* 0x000000ffff377224 */ /* 0x000fe200078e0014 */
[----:B------:R-:W-:Y:S01]  /*7970*/  LEA.HI R6, R6, R96, RZ, 0x2 ;  /* 0x0000006006067211 */ /* 0x000fe200078f10ff */
[----:B------:R-:W-:Y:S01]  /*7980*/  IMAD.MOV.U32 R35, RZ, RZ, R26 ;  /* 0x000000ffff237224 */ /* 0x000fe200078e001a */
[--C-:B------:R-:W-:Y:S01]  /*7990*/  SHF.R.U64 R56, R18, 0x10, R19.reuse ;  /* 0x0000001012387819 */ /* 0x100fe20000001213 */
[----:B------:R-:W-:Y:S01]  /*79a0*/  IMAD.MOV.U32 R18, RZ, RZ, R8 ;  /* 0x000000ffff127224 */ /* 0x000fe200078e0008 */
[----:B------:R-:W-:Y:S01]  /*79b0*/  SHF.R.U32.HI R52, RZ, 0x10, R19 ;  /* 0x00000010ff347819 */ /* 0x000fe20000011613 */
[----:B------:R-:W-:Y:S01]  /*79c0*/  IMAD.MOV.U32 R30, RZ, RZ, R29 ;  /* 0x000000ffff1e7224 */ /* 0x000fe200078e001d */
[----:B------:R-:W-:Y:S01]  /*79d0*/  SHF.R.U32.HI R27, RZ, 0x10, R27 ;  /* 0x00000010ff1b7819 */ /* 0x000fe2000001161b */
[----:B------:R-:W-:Y:S01]  /*79e0*/  IMAD.MOV.U32 R53, RZ, RZ, R21 ;  /* 0x000000ffff357224 */ /* 0x000fe200078e0015 */
[--C-:B------:R-:W-:Y:S01]  /*79f0*/  SHF.R.U64 R19, R8, 0x10, R9.reuse ;  /* 0x0000001008137819 */ /* 0x100fe20000001209 */
[----:B------:R-:W-:Y:S01]  /*7a00*/  IMAD.MOV.U32 R8, RZ, RZ, R10 ;  /* 0x000000ffff087224 */ /* 0x000fe200078e000a */
[----:B------:R-:W-:Y:S01]  /*7a10*/  SHF.R.U32.HI R5, RZ, 0x10, R9 ;  /* 0x00000010ff057819 */ /* 0x000fe20000011609 */
[----:B------:R-:W-:Y:S01]  /*7a20*/  IMAD.MOV.U32 R49, RZ, RZ, R23 ;  /* 0x000000ffff317224 */ /* 0x000fe200078e0017 */
[----:B------:R-:W-:Y:S01]  /*7a30*/  LOP3.LUT R6, R6, 0xfffffffc, RZ, 0xc0, !PT ;  /* 0xfffffffc06067812 */ /* 0x000fe200078ec0ff */
[----:B------:R-:W-:Y:S01]  /*7a40*/  IMAD.MOV.U32 R46, RZ, RZ, R24 ;  /* 0x000000ffff2e7224 */ /* 0x000fe200078e0018 */
[----:B------:R-:W-:Y:S01]  /*7a50*/  SHF.R.U64 R51, R20, 0x10, R21 ;  /* 0x0000001014337819 */ /* 0x000fe20000001215 */
[----:B------:R-:W-:Y:S01]  /*7a60*/  IMAD.MOV.U32 R31, RZ, RZ, R28 ;  /* 0x000000ffff1f7224 */ /* 0x000fe200078e001c */
[----:B------:R-:W-:Y:S01]  /*7a70*/  PRMT R34, R27, 0x5410, R34 ;  /* 0x000054101b227816 */ /* 0x000fe20000000022 */
[----:B------:R-:W-:Y:S01]  /*7a80*/  IMAD.IADD R6, R96, 0x1, -R6 ;  /* 0x0000000160067824 */ /* 0x000fe200078e0a06 */
[----:B------:R-:W-:Y:S01]  /*7a90*/  SHF.R.U64 R26, R28, 0x10, R29 ;  /* 0x000000101c1a7819 */ /* 0x000fe2000000121d */
[----:B------:R-:W-:Y:S01]  /*7aa0*/  IMAD.MOV.U32 R24, RZ, RZ, R11 ;  /* 0x000000ffff187224 */ /* 0x000fe200078e000b */
[----:B------:R-:W-:Y:S01]  /*7ab0*/  SHF.R.U32.HI R20, RZ, 0x10, R29 ;  /* 0x00000010ff147819 */ /* 0x000fe2000001161d */
[----:B------:R-:W-:Y:S01]  /*7ac0*/  IMAD.MOV.U32 R28, RZ, RZ, R13 ;  /* 0x000000ffff1c7224 */ /* 0x000fe200078e000d */
[----:B------:R-:W-:Y:S01]  /*7ad0*/  PRMT R27, R19, 0x5410, R5 ;  /* 0x00005410131b7816 */ /* 0x000fe20000000005 */
[----:B------:R-:W-:Y:S01]  /*7ae0*/  IMAD.MOV.U32 R38, RZ, RZ, R14 ;  /* 0x000000ffff267224 */ /* 0x000fe200078e000e */
[----:B------:R-:W-:Y:S01]  /*7af0*/  SHF.R.U64 R29, R12, 0x10, R13 ;  /* 0x000000100c1d7819 */ /* 0x000fe2000000120d */
[----:B------:R-:W-:Y:S01]  /*7b00*/  IMAD.MOV.U32 R37, RZ, RZ, R15 ;  /* 0x000000ffff257224 */ /* 0x000fe200078e000f */
[----:B------:R-:W-:Y:S01]  /*7b10*/  LEA.HI R5, R60, R60, RZ, 0x1 ;  /* 0x0000003c3c057211 */ /* 0x000fe200078f08ff */
[----:B------:R-:W-:-:S04]  /*7b20*/  DEPBAR.LE SB0, 0x1 ;  /* 0x000080400000791a */ /* 0x000fc80000000000 */
[----:B------:R-:W-:Y:S01]  /*7b30*/  SHF.R.U32.HI R48, RZ, 0x10, R21 ;  /* 0x00000010ff307819 */ /* 0x000fe20000011615 */
[--C-:B------:R-:W-:Y:S01]  /*7b40*/  IMAD.MOV.U32 R21, RZ, RZ, R7.reuse ;  /* 0x000000ffff157224 */ /* 0x100fe200078e0007 */
[----:B------:R-:W-:Y:S01]  /*7b50*/  SHF.R.U32.HI R7, RZ, 0x10, R7 ;  /* 0x00000010ff077819 */ /* 0x000fe20000011607 */
[----:B------:R-:W-:Y:S01]  /*7b60*/  BSSY B1, `(.L_x_97) ;  /* 0x000012d000017945 */ /* 0x000fe20003800000 */
[----:B------:R-:W-:Y:S01]  /*7b70*/  PRMT R29, R29, 0x5410, R8 ;  /* 0x000054101d1d7816 */ /* 0x000fe20000000008 */
[----:B------:R-:W-:Y:S01]  /*7b80*/  IMAD.SHL.U32 R8, R6, 0x40, RZ ;  /* 0x0000004006087824 */ /* 0x000fe200078e00ff */
[----:B------:R-:W-:Y:S01]  /*7b90*/  LOP3.LUT R5, R5, 0x7fffffe, RZ, 0xc0, !PT ;  /* 0x07fffffe05057812 */ /* 0x000fe200078ec0ff */
[----:B------:R-:W-:Y:S01]  /*7ba0*/  IMAD.MOV.U32 R41, RZ, RZ, R16 ;  /* 0x000000ffff297224 */ /* 0x000fe200078e0010 */
[----:B------:R-:W-:Y:S01]  /*7bb0*/  SHF.R.U32.HI R44, RZ, 0x10, R23 ;  /* 0x00000010ff2c7819 */ /* 0x000fe20000011617 */
[----:B------:R-:W-:Y:S01]  /*7bc0*/  IMAD.MOV.U32 R23, RZ, RZ, R9 ;  /* 0x000000ffff177224 */ /* 0x000fe200078e0009 */
[----:B------:R-:W-:Y:S01]  /*7bd0*/  SHF.R.U64 R10, R10, 0x10, R11 ;  /* 0x000000100a0a7819 */ /* 0x000fe2000000120b */
[----:B------:R-:W-:Y:S01]  /*7be0*/  IMAD.MOV.U32 R39, RZ, RZ, R17 ;  /* 0x000000ffff277224 */ /* 0x000fe200078e0011 */
[----:B------:R-:W-:Y:S01]  /*7bf0*/  SHF.R.U32.HI R9, RZ, 0x10, R11 ;  /* 0x00000010ff097819 */ /* 0x000fe2000001160b */
[----:B------:R-:W-:Y:S01]  /*7c00*/  IMAD.MOV.U32 R11, RZ, RZ, R12 ;  /* 0x000000ffff0b7224 */ /* 0x000fe200078e000c */
[----:B------:R-:W-:Y:S01]  /*7c10*/  PRMT R25, R25, 0x5410, R7 ;  /* 0x0000541019197816 */ /* 0x000fe20000000007 */
[----:B------:R-:W-:Y:S01]  /*7c20*/  IMAD.IADD R7, R60, 0x1, -R5 ;  /* 0x000000013c077824 */ /* 0x000fe200078e0a05 */
[----:B------:R-:W-:Y:S01]  /*7c30*/  LOP3.LUT R5, R8, 0xc0, RZ, 0xc0, !PT ;  /* 0x000000c008057812 */ /* 0x000fe200078ec0ff */
[----:B------:R-:W-:Y:S01]  /*7c40*/  IMAD R12, R173, -0x80, R54 ;  /* 0xffffff80ad0c7824 */ /* 0x000fe200078e0236 */
[----:B------:R-:W-:Y:S01]  /*7c50*/  LOP3.LUT P1, RZ, R6, 0x2, RZ, 0xc0, !PT ;  /* 0x0000000206ff7812 */ /* 0x000fe2000782c0ff */
[----:B------:R-:W-:Y:S01]  /*7c60*/  IMAD R7, R63, 0x8, R7 ;  /* 0x000000083f077824 */ /* 0x000fe200078e0207 */
[----:B------:R-:W-:-:S02]  /*7c70*/  PRMT R28, R28, 0x5410, R23 ;  /* 0x000054101c1c7816 */ /* 0x000fc40000000017 */
[----:B------:R-:W-:Y:S02]  /*7c80*/  LOP3.LUT R6, R5, 0x8, R62, 0xf8, !PT ;  /* 0x0000000805067812 */ /* 0x000fe400078ef83e */
[----:B------:R-:W-:Y:S02]  /*7c90*/  SHF.R.U32.HI R5, RZ, 0x3, R5 ;  /* 0x00000003ff057819 */ /* 0x000fe40000011605 */
[----:B------:R-:W-:Y:S02]  /*7ca0*/  IMNMX R23, R12, 0x80, PT ;  /* 0x000000800c177817 */ /* 0x000fe40003800200 */
[----:B------:R-:W-:Y:S02]  /*7cb0*/  LOP3.LUT R5, R6, R5, RZ, 0x3c, !PT ;  /* 0x0000000506057212 */ /* 0x000fe400078e3cff */
[----:B------:R-:W-:Y:S02]  /*7cc0*/  ISETP.GE.AND P0, PT, R60, R23, PT ;  /* 0x000000173c00720c */ /* 0x000fe40003f06270 */
[----:B------:R-:W-:Y:S01]  /*7cd0*/  SHF.R.U64 R42, R14, 0x10, R15 ;  /* 0x000000100e2a7819 */ /* 0x000fe2000000120f */
[----:B------:R-:W-:Y:S01]  /*7ce0*/  IMAD.U32 R5, R7, 0x20, R5 ;  /* 0x0000002007057824 */ /* 0x000fe200078e0005 */
[----:B------:R-:W-:-:S02]  /*7cf0*/  SHF.R.U32.HI R36, RZ, 0x10, R13 ;  /* 0x00000010ff247819 */ /* 0x000fc4000001160d */
[----:B------:R-:W-:Y:S02]  /*7d00*/  SHF.R.U32.HI R14, RZ, 0x10, R15 ;  /* 0x00000010ff0e7819 */ /* 0x000fe4000001160f */
[----:B------:R-:W-:Y:S02]  /*7d10*/  PRMT R24, R24, 0x5410, R22 ;  /* 0x0000541018187816 */ /* 0x000fe40000000016 */
[C---:B------:R-:W-:Y:S02]  /*7d20*/  IADD3 R6, R5.reuse, 0x10, RZ ;  /* 0x0000001005067810 */ /* 0x040fe40007ffe0ff */
[--C-:B------:R-:W-:Y:S02]  /*7d30*/  SHF.R.U64 R15, R16, 0x10, R17.reuse ;  /* 0x00000010100f7819 */ /* 0x100fe40000001211 */
[----:B------:R-:W-:Y:S02]  /*7d40*/  SHF.R.U32.HI R13, RZ, 0x10, R17 ;  /* 0x00000010ff0d7819 */ /* 0x000fe40000011611 */
[----:B------:R-:W-:-:S02]  /*7d50*/  @P1 IADD3 R6, R5, -0x10, RZ ;  /* 0xfffffff005061810 */ /* 0x000fc40007ffe0ff */
[----:B------:R-:W-:Y:S02]  /*7d60*/  PRMT R38, R38, 0x5410, R30 ;  /* 0x0000541026267816 */ /* 0x000fe4000000001e */
[----:B------:R-:W-:Y:S02]  /*7d70*/  PRMT R35, R35, 0x5410, R26 ;  /* 0x0000541023237816 */ /* 0x000fe4000000001a */
[----:B------:R-:W-:Y:S02]  /*7d80*/  PRMT R36, R36, 0x5410, R31 ;  /* 0x0000541024247816 */ /* 0x000fe4000000001f */
[----:B------:R-:W-:Y:S02]  /*7d90*/  PRMT R26, R21, 0x5410, R18 ;  /* 0x00005410151a7816 */ /* 0x000fe40000000012 */
[----:B------:R-:W-:Y:S02]  /*7da0*/  PRMT R30, R9, 0x5410, R24 ;  /* 0x00005410091e7816 */ /* 0x000fe40000000018 */
[----:B------:R-:W-:-:S02]  /*7db0*/  PRMT R32, R15, 0x5410, R32 ;  /* 0x000054100f207816 */ /* 0x000fc40000000020 */
[----:B------:R-:W-:Y:S02]  /*7dc0*/  PRMT R37, R37, 0x5410, R20 ;  /* 0x0000541025257816 */ /* 0x000fe40000000014 */
[----:B------:R-:W-:Y:S02]  /*7dd0*/  PRMT R24, R10, 0x7610, R24 ;  /* 0x000076100a187816 */ /* 0x000fe40000000018 */
[----:B------:R-:W-:Y:S02]  /*7de0*/  PRMT R31, R11, 0x5410, R14 ;  /* 0x000054100b1f7816 */ /* 0x000fe4000000000e */
[----:B------:R-:W-:Y:S02]  /*7df0*/  PRMT R33, R33, 0x5410, R13 ;  /* 0x0000541021217816 */ /* 0x000fe4000000000d */
[----:B------:R-:W-:Y:S02]  /*7e00*/  LEA R21, R5, 0x6100, 0x1 ;  /* 0x0000610005157811 */ /* 0x000fe400078e08ff */
[----:B------:R-:W-:Y:S01]  /*7e10*/  LEA R22, R6, 0x6100, 0x1 ;  /* 0x0000610006167811 */ /* 0x000fe200078e08ff */
[----:B------:R-:W-:Y:S06]  /*7e20*/  BAR.SYNC.DEFER_BLOCKING 0x0 ;  /* 0x0000000000007b1d */ /* 0x000fec0000010000 */
[----:B------:R-:W-:Y:S05]  /*7e30*/  @P0 BRA `(.L_x_98) ;  /* 0x00000ff000000947 */ /* 0x000fea0003800000 */
[----:B------:R-:W-:Y:S01]  /*7e40*/  ISETP.GE.AND P0, PT, R40, c[0x0][0x27c], PT ;  /* 0x00009f0028007a0c */ /* 0x000fe20003f06270 */
[----:B------:R-:W-:-:S12]  /*7e50*/  BSSY B0, `(.L_x_99) ;  /* 0x0000028000007945 */ /* 0x000fd80003800000 */
[----:B------:R-:W-:Y:S05]  /*7e60*/  @P0 BRA `(.L_x_100) ;  /* 0x0000026000000947 */ /* 0x000fea0003800000 */
[----:B------:R-:W1:Y:S01]  /*7e70*/  LDS.128 R8, [R21] ;  /* 0x0000000015087984 */ /* 0x000e620000000c00 */
[----:B------:R-:W-:Y:S02]  /*7e80*/  HADD2.F32 R13, -RZ, R24.H1_H1 ;  /* 0x30000018ff0d7230 */ /* 0x000fe40000004100 */
[----:B------:R-:W-:Y:S02]  /*7e90*/  HADD2.F32 R5, -RZ, R25.H0_H0 ;  /* 0x20000019ff057230 */ /* 0x000fe40000004100 */
[----:B------:R-:W-:Y:S02]  /*7ea0*/  HADD2.F32 R7, -RZ, R58.H0_H0 ;  /* 0x2000003aff077230 */ /* 0x000fe40000004100 */
[----:B------:R-:W-:Y:S02]  /*7eb0*/  HADD2.F32 R6, -RZ, R56.H0_H0 ;  /* 0x20000038ff067230 */ /* 0x000fe40000004100 */
[--C-:B-1----:R-:W-:Y:S02]  /*7ec0*/  HADD2.F32 R14, -RZ, R8.reuse.H0_H0 ;  /* 0x20000008ff0e7230 */ /* 0x102fe40000004100 */
[----:B------:R-:W-:-:S02]  /*7ed0*/  HADD2.F32 R12, -RZ, R8.H1_H1 ;  /* 0x30000008ff0c7230 */ /* 0x000fc40000004100 */
[--C-:B------:R-:W-:Y:S02]  /*7ee0*/  HADD2.F32 R8, -RZ, R9.reuse.H0_H0 ;  /* 0x20000009ff087230 */ /* 0x100fe40000004100 */
[----:B------:R-:W-:Y:S02]  /*7ef0*/  HADD2.F32 R9, -RZ, R9.H1_H1 ;  /* 0x30000009ff097230 */ /* 0x000fe40000004100 */
[--C-:B------:R-:W-:Y:S02]  /*7f00*/  HADD2.F32 R18, -RZ, R11.reuse.H0_H0 ;  /* 0x2000000bff127230 */ /* 0x100fe40000004100 */
[----:B------:R-:W-:Y:S01]  /*7f10*/  HADD2.F32 R17, -RZ, R11.H1_H1 ;  /* 0x3000000bff117230 */ /* 0x000fe20000004100 */
[-C--:B------:R-:W-:Y:S01]  /*7f20*/  FMUL.FTZ R11, R12, R13.reuse ;  /* 0x0000000d0c0b7220 */ /* 0x080fe20000410000 */
[--C-:B------:R-:W-:Y:S01]  /*7f30*/  HADD2.F32 R16, -RZ, R10.reuse.H0_H0 ;  /* 0x2000000aff107230 */ /* 0x100fe20000004100 */
[----:B------:R-:W-:Y:S01]  /*7f40*/  FMUL.FTZ R13, R14, R13 ;  /* 0x0000000d0e0d7220 */ /* 0x000fe20000410000 */
[----:B------:R-:W-:Y:S01]  /*7f50*/  HADD2.F32 R15, -RZ, R10.H1_H1 ;  /* 0x3000000aff0f7230 */ /* 0x000fe20000004100 */
[----:B------:R-:W-:-:S02]  /*7f60*/  FMUL.FTZ R10, R9, R5 ;  /* 0x00000005090a7220 */ /* 0x000fc40000410000 */
[----:B------:R-:W-:Y:S02]  /*7f70*/  FMUL.FTZ R5, R8, R5 ;  /* 0x0000000508057220 */ /* 0x000fe40000410000 */
[-C--:B------:R-:W-:Y:S02]  /*7f80*/  FFMA.FTZ R20, R14, R7.reuse, -R11 ;  /* 0x000000070e147223 */ /* 0x080fe4000001080b */
[----:B------:R-:W-:Y:S01]  /*7f90*/  FFMA.FTZ R19, R12, R7, R13 ;  /* 0x000000070c137223 */ /* 0x000fe2000001000d */
[----:B------:R-:W-:Y:S01]  /*7fa0*/  HADD2.F32 R7, -RZ, R57.H0_H0 ;  /* 0x20000039ff077230 */ /* 0x000fe20000004100 */
[-C--:B------:R-:W-:Y:S01]  /*7fb0*/  FFMA.FTZ R14, R8, R6.reuse, -R10 ;  /* 0x00000006080e7223 */ /* 0x080fe2000001080a */
[----:B------:R-:W-:Y:S01]  /*7fc0*/  HADD2.F32 R8, -RZ, R26.H0_H0 ;  /* 0x2000001aff087230 */ /* 0x000fe20000004100 */
[----:B------:R-:W-:Y:S01]  /*7fd0*/  FFMA.FTZ R13, R9, R6, R5 ;  /* 0x00000006090d7223 */ /* 0x000fe20000010005 */
[----:B------:R-:W-:Y:S02]  /*7fe0*/  HADD2.F32 R5, -RZ, R25.H1_H1 ;  /* 0x30000019ff057230 */ /* 0x000fe40000004100 */
[----:B------:R-:W-:Y:S01]  /*7ff0*/  HADD2.F32 R6, -RZ, R52.H0_H0 ;  /* 0x20000034ff067230 */ /* 0x000fe20000004100 */
[----:B------:R-:W-:-:S02]  /*8000*/  FMUL.FTZ R10, R15, R8 ;  /* 0x000000080f0a7220 */ /* 0x000fc40000410000 */
[----:B------:R-:W-:Y:S02]  /*8010*/  FMUL.FTZ R9, R16, R8 ;  /* 0x0000000810097220 */ /* 0x000fe40000410000 */
[-C--:B------:R-:W-:Y:S02]  /*8020*/  FMUL.FTZ R8, R17, R5.reuse ;  /* 0x0000000511087220 */ /* 0x080fe40000410000 */
[----:B------:R-:W-:Y:S02]  /*8030*/  FMUL.FTZ R5, R18, R5 ;  /* 0x0000000512057220 */ /* 0x000fe40000410000 */
[-C--:B------:R-:W-:Y:S02]  /*8040*/  FFMA.FTZ R12, R16, R7.reuse, -R10 ;  /* 0x00000007100c7223 */ /* 0x080fe4000001080a */
[----:B------:R-:W-:Y:S01]  /*8050*/  FFMA.FTZ R10, R15, R7, R9 ;  /* 0x000000070f0a7223 */ /* 0x000fe20000010009 */
[----:B------:R-:W-:Y:S01]  /*8060*/  F2FP.PACK_AB R9, R13, R14 ;  /* 0x0000000e0d09723e */ /* 0x000fe200000000ff */
[----:B------:R-:W-:Y:S01]  /*8070*/  FFMA.FTZ R11, R18, R6, -R8 ;  /* 0x00000006120b7223 */ /* 0x000fe20000010808 */
[----:B------:R-:W-:Y:S01]  /*8080*/  F2FP.PACK_AB R8, R19, R20 ;  /* 0x000000141308723e */ /* 0x000fe200000000ff */
[----:B------:R-:W-:Y:S01]  /*8090*/  FFMA.FTZ R5, R17, R6, R5 ;  /* 0x0000000611057223 */ /* 0x000fe20000010005 */
[----:B------:R-:W-:-:S04]  /*80a0*/  F2FP.PACK_AB R10, R10, R12 ;  /* 0x0000000c0a0a723e */ /* 0x000fc800000000ff */
[----:B------:R-:W-:-:S05]  /*80b0*/  F2FP.PACK_AB R11, R5, R11 ;  /* 0x0000000b050b723e */ /* 0x000fca00000000ff */
[----:B------:R1:W-:Y:S02]  /*80c0*/  STS.128 [R21], R8 ;  /* 0x0000000815007388 */ /* 0x0003e40000000c00 */
.L_x_100:
[----:B------:R-:W-:Y:S05]  /*80d0*/  BSYNC B0 ;  /* 0x0000000000007941 */ /* 0x000fea0003800000 */
.L_x_99:
[----:B------:R-:W-:Y:S01]  /*80e0*/  IADD3 R5, R40, 0x8, RZ ;  /* 0x0000000828057810 */ /* 0x000fe20007ffe0ff */
[----:B------:R-:W-:Y:S03]  /*80f0*/  BSSY B0, `(.L_x_101) ;  /* 0x0000029000007945 */ /* 0x000fe60003800000 */
[----:B------:R-:W-:-:S13]  /*8100*/  ISETP.GE.AND P0, PT, R5, c[0x0][0x27c], PT ;  /* 0x00009f0005007a0c */ /* 0x000fda0003f06270 */
[----:B------:R-:W-:Y:S05]  /*8110*/  @P0 BRA `(.L_x_102) ;  /* 0x0000026000000947 */ /* 0x000fea0003800000 */
[----:B-1----:R-:W1:Y:S01]  /*8120*/  LDS.128 R8, [R22] ;  /* 0x0000000016087984 */ /* 0x002e620000000c00 */
        /* <DEDUP_REMOVED lines=20> */
[----:B------:R-:W-:Y:S01]  /*8270*/  HADD2.F32 R8, -RZ, R28.H1_H1 ;  /* 0x3000001cff087230 */ /* 0x000fe20000004100 */
        /* <DEDUP_REMOVED lines=16> */
.L_x_102:
[----:B------:R-:W-:Y:S05]  /*8380*/  BSYNC B0 ;  /* 0x0000000000007941 */ /* 0x000fea0003800000 */
.L_x_101:
[----:B------:R-:W-:Y:S01]  /*8390*/  IADD3 R5, R40, 0x10, RZ ;  /* 0x0000001028057810 */ /* 0x000fe20007ffe0ff */
[----:B------:R-:W-:Y:S03]  /*83a0*/  BSSY B0, `(.L_x_103) ;  /* 0x0000029000007945 */ /* 0x000fe60003800000 */
[----:B------:R-:W-:-:S13]  /*83b0*/  ISETP.GE.AND P0, PT, R5, c[0x0][0x27c], PT ;  /* 0x00009f0005007a0c */ /* 0x000fda0003f06270 */
[----:B------:R-:W-:Y:S05]  /*83c0*/  @P0 BRA `(.L_x_104) ;  /* 0x0000026000000947 */ /* 0x000fea0003800000 */
[----:B-1----:R-:W1:Y:S01]  /*83d0*/  LDS.128 R8, [R21+0x2000] ;  /* 0x0020000015087984 */ /* 0x002e620000000c00 */
        /* <DEDUP_REMOVED lines=20> */
[--C-:B------:R-:W-:Y:S01]  /*8520*/  HADD2.F32 R8, -RZ, R30.reuse.H1_H1 ;  /* 0x3000001eff087230 */ /* 0x100fe20000004100 */
[----:B------:R-:W-:Y:S01]  /*8530*/  FFMA.FTZ R13, R9, R6, R5 ;  /* 0x00000006090d7223 */ /* 0x000fe20000010005 */
[----:B------:R-:W-:Y:S02]  /*8540*/  HADD2.F32 R5, -RZ, R30.H0_H0 ;  /* 0x2000001eff057230 */ /* 0x000fe40000004100 */
        /* <DEDUP_REMOVED lines=13> */
[----:B------:R1:W-:Y:S02]  /*8620*/  STS.128 [R21+0x2000], R8 ;  /* 0x0020000815007388 */ /* 0x0003e40000000c00 */
.L_x_104:
[----:B------:R-:W-:Y:S05]  /*8630*/  BSYNC B0 ;  /* 0x0000000000007941 */ /* 0x000fea0003800000 */
.L_x_103:
[----:B------:R-:W-:Y:S01]  /*8640*/  IADD3 R5, R40, 0x18, RZ ;  /* 0x0000001828057810 */ /* 0x000fe20007ffe0ff */
[----:B------:R-:W-:Y:S03]  /*8650*/  BSSY B0, `(.L_x_105) ;  /* 0x0000029000007945 */ /* 0x000fe60003800000 */
[----:B------:R-:W-:-:S13]  /*8660*/  ISETP.GE.AND P0, PT, R5, c[0x0][0x27c], PT ;  /* 0x00009f0005007a0c */ /* 0x000fda0003f06270 */
[----:B------:R-:W-:Y:S05]  /*8670*/  @P0 BRA `(.L_x_106) ;  /* 0x0000026000000947 */ /* 0x000fea0003800000 */
[----:B-1----:R-:W1:Y:S01]  /*8680*/  LDS.128 R8, [R22+0x2000] ;  /* 0x0020000016087984 */ /* 0x002e620000000c00 */
[----:B------:R-:W-:Y:S02]  /*8690*/  HADD2.F32 R13, -RZ, R31.H0_H0 ;  /* 0x2000001fff0d7230 */ /* 0x000fe40000004100 */
        /* <DEDUP_REMOVED lines=36> */
.L_x_106:
[----:B------:R-:W-:Y:S05]  /*88e0*/  BSYNC B0 ;  /* 0x0000000000007941 */ /* 0x000fea0003800000 */
.L_x_105:
        /* <DEDUP_REMOVED lines=8> */
[----:B------:R-:W-:Y:S02]  /*8970*/  HADD2.F32 R6, -RZ, R32.H1_H1 ;  /* 0x30000020ff067230 */ /* 0x000fe40000004100 */
        /* <DEDUP_REMOVED lines=14> */
[--C-:B------:R-:W-:Y:S01]  /*8a60*/  HADD2.F32 R7, -RZ, R34.reuse.H1_H1 ;  /* 0x30000022ff077230 */ /* 0x100fe20000004100 */
        /* <DEDUP_REMOVED lines=18> */
.L_x_108:
[----:B------:R-:W-:Y:S05]  /*8b90*/  BSYNC B0 ;  /* 0x0000000000007941 */ /* 0x000fea0003800000 */
.L_x_107:
[----:B------:R-:W-:-:S04]  /*8ba0*/  IADD3 R5, R40, 0x28, RZ ;  /* 0x0000002828057810 */ /* 0x000fc80007ffe0ff */
[----:B------:R-:W-:-:S13]  /*8bb0*/  ISETP.GE.AND P0, PT, R5, c[0x0][0x27c], PT ;  /* 0x00009f0005007a0c */ /* 0x000fda0003f06270 */
[----:B------:R-:W-:Y:S05]  /*8bc0*/  @P0 BRA `(.L_x_98) ;  /* 0x0000026000000947 */ /* 0x000fea0003800000 */
[----:B-1----:R-:W1:Y:S01]  /*8bd0*/  LDS.128 R8, [R22+0x4000] ;  /* 0x0040000016087984 */ /* 0x002e620000000c00 */
[----:B------:R-:W-:Y:S02]  /*8be0*/  HADD2.F32 R13, -RZ, R41.H0_H0 ;  /* 0x20000029ff0d7230 */ /* 0x000fe40000004100 */
[----:B------:R-:W-:Y:S02]  /*8bf0*/  HADD2.F32 R5, -RZ, R32.H0_H0 ;  /* 0x20000020ff057230 */ /* 0x000fe40000004100 */
[----:B------:R-:W-:Y:S02]  /*8c00*/  HADD2.F32 R7, -RZ, R36.H1_H1 ;  /* 0x30000024ff077230 */ /* 0x000fe40000004100 */
        /* <DEDUP_REMOVED lines=15> */
[----:B------:R-:W-:Y:S01]  /*8d00*/  HADD2.F32 R7, -RZ, R38.H1_H1 ;  /* 0x30000026ff077230 */ /* 0x000fe20000004100 */
[-C--:B------:R-:W-:Y:S01]  /*8d10*/  FFMA.FTZ R14, R8, R6.reuse, -R10 ;  /* 0x00000006080e7223 */ /* 0x080fe2000001080a */
[----:B------:R-:W-:Y:S01]  /*8d20*/  HADD2.F32 R8, -RZ, R39.H0_H0 ;  /* 0x20000027ff087230 */ /* 0x000fe20000004100 */
[----:B------:R-:W-:Y:S01]  /*8d30*/  FFMA.FTZ R13, R9, R6, R5 ;  /* 0x00000006090d7223 */ /* 0x000fe20000010005 */
[----:B------:R-:W-:Y:S02]  /*8d40*/  HADD2.F32 R5, -RZ, R33.H1_H1 ;  /* 0x30000021ff057230 */ /* 0x000fe40000004100 */
[----:B------:R-:W-:Y:S01]  /*8d50*/  HADD2.F32 R6, -RZ, R37.H1_H1 ;  /* 0x30000025ff067230 */ /* 0x000fe20000004100 */
        /* <DEDUP_REMOVED lines=13> */
.L_x_98:
[----:B------:R-:W-:Y:S05]  /*8e30*/  BSYNC B1 ;  /* 0x0000000000017941 */ /* 0x000fea0003800000 */
.L_x_97:
[----:B------:R-:W-:-:S04]  /*8e40*/  IADD3 R5, R60, 0x40, RZ ;  /* 0x000000403c057810 */ /* 0x000fc80007ffe0ff */
[----:B------:R-:W-:-:S13]  /*8e50*/  ISETP.GE.AND P0, PT, R5, R23, PT ;  /* 0x000000170500720c */ /* 0x000fda0003f06270 */
[----:B------:R-:W-:Y:S05]  /*8e60*/  @P0 BRA `(.L_x_109) ;  /* 0x0000411000000947 */ /* 0x000fea0003800000 */
[----:B------:R-:W-:Y:S01]  /*8e70*/  ISETP.GE.AND P0, PT, R40, c[0x0][0x27c], PT ;  /* 0x00009f0028007a0c */ /* 0x000fe20003f06270 */
[----:B------:R-:W-:-:S12]  /*8e80*/  BSSY B0, `(.L_x_110) ;  /* 0x0000028000007945 */ /* 0x000fd80003800000 */
        /* <DEDUP_REMOVED lines=12> */
[C---:B------:R-:W-:Y:S01]  /*8f50*/  FMUL.FTZ R11, R13.reuse, R12 ;  /* 0x0000000c0d0b7220 */ /* 0x040fe20000410000 */
[--C-:B------:R-:W-:Y:S01]  /*8f60*/  HADD2.F32 R16, -RZ, R10.reuse.H0_H0 ;  /* 0x2000000aff107230 */ /* 0x100fe20000004100 */
[----:B------:R-:W-:Y:S01]  /*8f70*/  FMUL.FTZ R13, R13, R14 ;  /* 0x0000000e0d0d7220 */ /* 0x000fe20000410000 */
[----:B------:R-:W-:Y:S01]  /*8f80*/  HADD2.F32 R15, -RZ, R10.H1_H1 ;  /* 0x3000000aff0f7230 */ /* 0x000fe20000004100 */
[----:B------:R-:W-:-:S02]  /*8f90*/  FMUL.FTZ R10, R5, R9 ;  /* 0x00000009050a7220 */ /* 0x000fc40000410000 */
[----:B------:R-:W-:Y:S02]  /*8fa0*/  FMUL.FTZ R5, R5, R8 ;  /* 0x0000000805057220 */ /* 0x000fe40000410000 */
[C---:B------:R-:W-:Y:S02]  /*8fb0*/  FFMA.FTZ R20, R7.reuse, R14, -R11 ;  /* 0x0000000e07147223 */ /* 0x040fe4000001080b */
[----:B------:R-:W-:Y:S01]  /*8fc0*/  FFMA.FTZ R19, R7, R12, R13 ;  /* 0x0000000c07137223 */ /* 0x000fe2000001000d */
[----:B------:R-:W-:Y:S01]  /*8fd0*/  HADD2.F32 R7, -RZ, R57.H0_H0 ;  /* 0x20000039ff077230 */ /* 0x000fe20000004100 */
[C---:B------:R-:W-:Y:S01]  /*8fe0*/  FFMA.FTZ R14, R6.reuse, R8, -R10 ;  /* 0x00000008060e7223 */ /* 0x040fe2000001080a */
[----:B------:R-:W-:Y:S01]  /*8ff0*/  HADD2.F32 R8, -RZ, R26.H0_H0 ;  /* 0x2000001aff087230 */ /* 0x000fe20000004100 */
[----:B------:R-:W-:Y:S01]  /*9000*/  FFMA.FTZ R13, R6, R9, R5 ;  /* 0x00000009060d7223 */ /* 0x000fe20000010005 */
[----:B------:R-:W-:Y:S02]  /*9010*/  HADD2.F32 R5, -RZ, R25.H1_H1 ;  /* 0x30000019ff057230 */ /* 0x000fe40000004100 */
[----:B------:R-:W-:Y:S01]  /*9020*/  HADD2.F32 R6, -RZ, R52.H0_H0 ;  /* 0x20000034ff067230 */ /* 0x000fe20000004100 */
[----:B------:R-:W-:-:S02]  /*9030*/  FMUL.FTZ R10, R8, R15 ;  /* 0x0000000f080a7220 */ /* 0x000fc40000410000 */
[----:B------:R-:W-:Y:S02]  /*9040*/  FMUL.FTZ R9, R8, R16 ;  /* 0x0000001008097220 */ /* 0x000fe40000410000 */
[C---:B------:R-:W-:Y:S02]  /*9050*/  FMUL.FTZ R8, R5.reuse, R17 ;  /* 0x0000001105087220 */ /* 0x040fe40000410000 */
[----:B------:R-:W-:Y:S02]  /*9060*/  FMUL.FTZ R5, R5, R18 ;  /* 0x0000001205057220 */ /* 0x000fe40000410000 */
[C---:B------:R-:W-:Y:S02]  /*9070*/  FFMA.FTZ R12, R7.reuse, R16, -R10 ;  /* 0x00000010070c7223 */ /* 0x040fe4000001080a */
[----:B------:R-:W-:Y:S01]  /*9080*/  FFMA.FTZ R10, R7, R15, R9 ;  /* 0x0000000f070a7223 */ /* 0x000fe20000010009 */
[----:B------:R-:W-:Y:S01]  /*9090*/  F2FP.PACK_AB R9, R13, R14 ;  /* 0x0000000e0d09723e */ /* 0x000fe200000000ff */
[C---:B------:R-:W-:Y:S01]  /*90a0*/  FFMA.FTZ R11, R6.reuse, R18, -R8 ;  /* 0x00000012060b7223 */ /* 0x040fe20000010808 */
[----:B------:R-:W-:Y:S01]  /*90b0*/  F2FP.PACK_AB R8, R19, R20 ;  /* 0x000000141308723e */ /* 0x000fe200000000ff */
[----:B------:R-:W-:Y:S01]  /*90c0*/  FFMA.FTZ R5, R6, R17, R5 ;  /* 0x0000001106057223 */ /* 0x000fe20000010005 */
[----:B------:R-:W-:-:S04]  /*90d0*/  F2FP.PACK_AB R10, R10, R12 ;  /* 0x0000000c0a0a723e */ /* 0x000fc800000000ff */
[----:B------:R-:W-:-:S05]  /*90e0*/  F2FP.PACK_AB R11, R5, R11 ;  /* 0x0000000b050b723e */ /* 0x000fca00000000ff */
[----:B------:R1:W-:Y:S02]  /*90f0*/  STS.128 [R21+0x1000], R8 ;  /* 0x0010000815007388 */ /* 0x0003e40000000c00 */
.L_x_111:
[----:B------:R-:W-:Y:S05]  /*9100*/  BSYNC B0 ;  /* 0x0000000000007941 */ /* 0x000fea0003800000 */
.L_x_110:
        /* <DEDUP_REMOVED lines=25> */
[----:B------:R-:W-:Y:S01]  /*92a0*/  HADD2.F32 R8, -RZ, R28.H1_H1 ;  /* 0x3000001cff087230 */ /* 0x000fe20000004100 */
        /* <DEDUP_REMOVED lines=16> */
.L_x_113:
[----:B------:R-:W-:Y:S05]  /*93b0*/  BSYNC B0 ;  /* 0x0000000000007941 */ /* 0x000fea0003800000 */
.L_x_112:
        /* <DEDUP_REMOVED lines=25> */
[--C-:B------:R-:W-:Y:S01]  /*9550*/  HADD2.F32 R8, -RZ, R30.reuse.H1_H1 ;  /* 0x3000001eff087230 */ /* 0x100fe20000004100 */
[----:B------:R-:W-:Y:S01]  /*9560*/  FFMA.FTZ R13, R6, R9, R5 ;  /* 0x00000009060d7223 */ /* 0x000fe20000010005 */
[----:B------:R-:W-:Y:S02]  /*9570*/  HADD2.F32 R5, -RZ, R30.H0_H0 ;  /* 0x2000001eff057230 */ /* 0x000fe40000004100 */
        /* <DEDUP_REMOVED lines=14> */
.L_x_115:
[----:B------:R-:W-:Y:S05]  /*9660*/  BSYNC B0 ;  /* 0x0000000000007941 */ /* 0x000fea0003800000 */
.L_x_114:
        /* <DEDUP_REMOVED lines=42> */
.L_x_117:
[----:B------:R-:W-:Y:S05]  /*9910*/  BSYNC B0 ;  /* 0x0000000000007941 */ /* 0x000fea0003800000 */
.L_x_116:
        /* <DEDUP_REMOVED lines=23> */
[--C-:B------:R-:W-:Y:S01]  /*9a90*/  HADD2.F32 R7, -RZ, R34.reuse.H1_H1 ;  /* 0x30000022ff077230 */ /* 0x100fe20000004100 */
        /* <DEDUP_REMOVED lines=18> */
.L_x_119:
[----:B------:R-:W-:Y:S05]  /*9bc0*/  BSYNC B0 ;  /* 0x0000000000007941 */ /* 0x000fea0003800000 */
.L_x_118:
        /* <DEDUP_REMOVED lines=22> */
[----:B------:R-:W-:Y:S01]  /*9d30*/  HADD2.F32 R7, -RZ, R38.H1_H1 ;  /* 0x30000026ff077230 */ /* 0x000fe20000004100 */
[C---:B------:R-:W-:Y:S01]  /*9d40*/  FFMA.FTZ R14, R6.reuse, R8, -R10 ;  /* 0x00000008060e7223 */ /* 0x040fe2000001080a */
[----:B------:R-:W-:Y:S01]  /*9d50*/  HADD2.F32 R8, -RZ, R39.H0_H0 ;  /* 0x20000027ff087230 */ /* 0x000fe20000004100 */
[----:B------:R-:W-:Y:S01]  /*9d60*/  FFMA.FTZ R13, R6, R9, R5 ;  /* 0x00000009060d7223 */ /* 0x000fe20000010005 */
[----:B------:R-:W-:Y:S02]  /*9d70*/  HADD2.F32 R5, -RZ, R33.H1_H1 ;  /* 0x30000021ff057230 */ /* 0x000fe40000004100 */
[----:B------:R-:W-:Y:S01]  /*9d80*/  HADD2.F32 R6, -RZ, R37.H1_H1 ;  /* 0x30000025ff067230 */ /* 0x000fe20000004100 */
        /* <DEDUP_REMOVED lines=12> */
[----:B------:R1:W-:Y:S01]  /*9e50*/  STS.128 [R22+0x5000], R8 ;  /* 0x0050000816007388 */ /* 0x0003e20000000c00 */
[----:B------:R-:W-:Y:S05]  /*9e60*/  BRA `(.L_x_109) ;  /* 0x0000311000007947 */ /* 0x000fea0003800000 */
.L_x_94:
        /* <DEDUP_REMOVED lines=17> */
[C---:B------:R-:W-:Y:S01]  /*9f80*/  IADD3 R10, R62.reuse, 0x20, RZ ;  /* 0x000000203e0a7810 */ /* 0x040fe20007ffe0ff */
[----:B------:R-:W-:Y:S01]  /*9f90*/  CS2R R20, SRZ ;  /* 0x0000000000147805 */ /* 0x000fe2000001ff00 */
[----:B------:R-:W-:-:S02]  /*9fa0*/  ISETP.GE.AND P2, PT, R62, c[0x0][0x27c], PT ;  /* 0x00009f003e007a0c */ /* 0x000fc40003f46270 */
[----:B------:R-:W-:Y:S02]  /*9fb0*/  ISETP.GE.AND P1, PT, R9, c[0x0][0x27c], PT ;  /* 0x00009f0009007a0c */ /* 0x000fe40003f26270 */
[----:B------:R-:W-:-:S09]  /*9fc0*/  ISETP.GE.AND P0, PT, R10, c[0x0][0x27c], PT ;  /* 0x00009f000a007a0c */ /* 0x000fd20003f06270 */
[----:B------:R-:W-:Y:S02]  /*9fd0*/  @!P2 IMAD.WIDE R6, R62, 0x2, R34 ;  /* 0x000000023e06a825 */ /* 0x000fe400078e0222 */
[----:B------:R-:W-:Y:S02]  /*9fe0*/  @!P1 SHF.R.S32.HI R8, RZ, 0x1f, R9 ;  /* 0x0000001fff089819 */ /* 0x000fe40000011409 */
[----:B------:R-:W-:Y:S01]  /*9ff0*/  @!P0 SHF.R.S32.HI R5, RZ, 0x1f, R10 ;  /* 0x0000001fff058819 */ /* 0x000fe2000001140a */
[----:B------:R1:W5:Y:S01]  /*a000*/  @!P2 LD.E.128 R20, [R6.64] ;  /* 0x000000060614a980 */ /* 0x000362000c101d00 */
[----:B------:R-:W-:Y:S01]  /*a010*/  CS2R R26, SRZ ;  /* 0x00000000001a7805 */ /* 0x000fe2000001ff00 */
[----:B------:R-:W-:Y:S01]  /*a020*/  CS2R R24, SRZ ;  /* 0x0000000000187805 */ /* 0x000fe2000001ff00 */
[----:B------:R-:W-:Y:S01]  /*a030*/  @!P0 LEA.HI R5, R5, R10, RZ, 0x3 ;  /* 0x0000000a05058211 */ /* 0x000fe200078f18ff */
[----:B------:R-:W-:Y:S01]  /*a040*/  CS2R R14, SRZ ;  /* 0x00000000000e7805 */ /* 0x000fe2000001ff00 */
[----:B------:R-:W-:Y:S01]  /*a050*/  CS2R R10, SRZ ;  /* 0x00000000000a7805 */ /* 0x000fe2000001ff00 */
[----:B------:R-:W-:Y:S01]  /*a060*/  CS2R R12, SRZ ;  /* 0x00000000000c7805 */ /* 0x000fe2000001ff00 */
[----:B------:R-:W-:Y:S01]  /*a070*/  @!P0 LOP3.LUT R5, R5, 0xfffffff8, RZ, 0xc0, !PT ;  /* 0xfffffff805058812 */ /* 0x000fe200078ec0ff */
[----:B------:R-:W-:Y:S01]  /*a080*/  CS2R R30, SRZ ;  /* 0x00000000001e7805 */ /* 0x000fe2000001ff00 */
[----:B------:R-:W-:Y:S01]  /*a090*/  CS2R R28, SRZ ;  /* 0x00000000001c7805 */ /* 0x000fe2000001ff00 */
[----:B------:R-:W-:Y:S01]  /*a0a0*/  CS2R R18, SRZ ;  /* 0x0000000000127805 */ /* 0x000fe2000001ff00 */
[----:B------:R-:W-:Y:S01]  /*a0b0*/  CS2R R16, SRZ ;  /* 0x0000000000107805 */ /* 0x000fe2000001ff00 */
[----:B------:R-:W-:-:S05]  /*a0c0*/  @!P0 IMAD.WIDE R36, R5, 0x2, R34 ;  /* 0x0000000205248825 */ /* 0x000fca00078e0222 */
[----:B------:R2:W5:Y:S01]  /*a0d0*/  @!P0 LD.E.128 R28, [R36.64] ;  /* 0x00000006241c8980 */ /* 0x000562000c101d00 */
[----:B-1----:R-:W-:Y:S02]  /*a0e0*/  @!P1 LEA.HI R6, R8, R9, RZ, 0x3 ;  /* 0x0000000908069211 */ /* 0x002fe400078f18ff */
[----:B------:R-:W-:Y:S02]  /*a0f0*/  CS2R R8, SRZ ;  /* 0x0000000000087805 */ /* 0x000fe4000001ff00 */
[----:B------:R-:W-:-:S05]  /*a100*/  @!P1 LOP3.LUT R6, R6, 0xfffffff8, RZ, 0xc0, !PT ;  /* 0xfffffff806069812 */ /* 0x000fca00078ec0ff */
[----:B------:R-:W-:-:S04]  /*a110*/  @!P1 IMAD.WIDE R38, R6, 0x2, R34 ;  /* 0x0000000206269825 */ /* 0x000fc800078e0222 */
[--C-:B------:R-:W-:Y:S01]  /*a120*/  @!P1 IMAD.WIDE R34, R6, 0x2, R32.reuse ;  /* 0x0000000206229825 */ /* 0x100fe200078e0220 */
[----:B------:R2:W5:Y:S03]  /*a130*/  @!P1 LD.E.128 R24, [R38.64] ;  /* 0x0000000626189980 */ /* 0x000566000c101d00 */
[--C-:B------:R-:W-:Y:S01]  /*a140*/  @!P0 IMAD.WIDE R6, R5, 0x2, R32.reuse ;  /* 0x0000000205068825 */ /* 0x100fe200078e0220 */
[----:B------:R2:W5:Y:S03]  /*a150*/  @!P1 LD.E.128 R12, [R34.64] ;  /* 0x00000006220c9980 */ /* 0x000566000c101d00 */
[----:B------:R-:W-:Y:S01]  /*a160*/  @!P2 IMAD.WIDE R32, R62, 0x2, R32 ;  /* 0x000000023e20a825 */ /* 0x000fe200078e0220 */
[----:B------:R2:W5:Y:S04]  /*a170*/  @!P0 LD.E.128 R16, [R6.64] ;  /* 0x0000000606108980 */ /* 0x000568000c101d00 */
[----:B------:R2:W5:Y:S02]  /*a180*/  @!P2 LD.E.128 R8, [R32.64] ;  /* 0x000000062008a980 */ /* 0x000564000c101d00 */
.L_x_121:
[----:B------:R-:W-:Y:S05]  /*a190*/  BSYNC B0 ;  /* 0x0000000000007941 */ /* 0x000fea0003800000 */
.L_x_120:
[----:B-----5:R-:W-:Y:S01]  /*a1a0*/  IMAD.MOV.U32 R43, RZ, RZ, R28 ;  /* 0x000000ffff2b7224 */ /* 0x020fe200078e001c */
[----:B------:R-:W-:Y:S01]  /*a1b0*/  SHF.R.U64 R40, R28, 0x10, R29 ;  /* 0x000000101c287819 */ /* 0x000fe2000000121d */
[----:B--2---:R-:W-:Y:S01]  /*a1c0*/  IMAD R6, R173, -0x80, R54 ;  /* 0xffffff80ad067824 */ /* 0x004fe200078e0236 */
[--C-:B------:R-:W-:Y:S01]  /*a1d0*/  SHF.R.U64 R57, R20, 0x10, R21.reuse ;  /* 0x0000001014397819 */ /* 0x100fe20000001215 */
[----:B------:R-:W-:Y:S01]  /*a1e0*/  IMAD.MOV.U32 R59, RZ, RZ, R20 ;  /* 0x000000ffff3b7224 */ /* 0x000fe200078e0014 */
[----:B------:R-:W-:Y:S01]  /*a1f0*/  PRMT R68, R43, 0x5410, R40 ;  /* 0x000054102b447816 */ /* 0x000fe20000000028 */
[----:B------:R-:W-:Y:S01]  /*a200*/  IMAD.MOV.U32 R58, RZ, RZ, R21 ;  /* 0x000000ffff3a7224 */ /* 0x000fe200078e0015 */
[----:B------:R-:W-:Y:S01]  /*a210*/  IMNMX R43, R6, 0x80, PT ;  /* 0x00000080062b7817 */ /* 0x000fe20003800200 */
[----:B------:R-:W-:Y:S01]  /*a220*/  IMAD.MOV.U32 R55, RZ, RZ, R23 ;  /* 0x000000ffff377224 */ /* 0x000fe200078e0017 */
[----:B------:R-:W-:Y:S01]  /*a230*/  SHF.R.U32.HI R53, RZ, 0x10, R21 ;  /* 0x00000010ff357819 */ /* 0x000fe20000011615 */
[----:B------:R-:W-:Y:S01]  /*a240*/  IMAD.MOV.U32 R51, RZ, RZ, R24 ;  /* 0x000000ffff337224 */ /* 0x000fe200078e0018 */
[----:B------:R-:W-:Y:S01]  /*a250*/  ISETP.GE.AND P0, PT, R60, R43, PT ;  /* 0x0000002b3c00720c */ /* 0x000fe20003f06270 */
[----:B------:R-:W-:Y:S01]  /*a260*/  IMAD.MOV.U32 R47, RZ, RZ, R26 ;  /* 0x000000ffff2f7224 */ /* 0x000fe200078e001a */
[----:B------:R-:W-:Y:S01]  /*a270*/  SHF.R.U64 R52, R22, 0x10, R23 ;  /* 0x0000001016347819 */ /* 0x000fe20000001217 */
[----:B------:R-:W-:Y:S01]  /*a280*/  IMAD.MOV.U32 R42, RZ, RZ, R29 ;  /* 0x000000ffff2a7224 */ /* 0x000fe200078e001d */
[----:B------:R-:W-:Y:S01]  /*a290*/  SHF.R.U32.HI R49, RZ, 0x10, R23 ;  /* 0x00000010ff317819 */ /* 0x000fe20000011617 */
[----:B------:R-:W-:Y:S01]  /*a2a0*/  IMAD.MOV.U32 R38, RZ, RZ, R31 ;  /* 0x000000ffff267224 */ /* 0x000fe200078e001f */
[----:B------:R-:W-:Y:S01]  /*a2b0*/  SHF.R.U64 R48, R24, 0x10, R25 ;  /* 0x0000001018307819 */ /* 0x000fe20000001219 */
[----:B------:R-:W-:Y:S01]  /*a2c0*/  IMAD.MOV.U32 R56, RZ, RZ, R22 ;  /* 0x000000ffff387224 */ /* 0x000fe200078e0016 */
[----:B------:R-:W-:Y:S01]  /*a2d0*/  SHF.R.U64 R44, R26, 0x10, R27 ;  /* 0x000000101a2c7819 */ /* 0x000fe2000000121b */
[----:B------:R-:W-:Y:S01]  /*a2e0*/  IMAD.MOV.U32 R50, RZ, RZ, R25 ;  /* 0x000000ffff327224 */ /* 0x000fe200078e0019 */
[----:B------:R-:W-:Y:S01]  /*a2f0*/  SHF.R.U32.HI R37, RZ, 0x10, R29 ;  /* 0x00000010ff257819 */ /* 0x000fe2000001161d */
[----:B------:R-:W-:Y:S01]  /*a300*/  IMAD.MOV.U32 R46, RZ, RZ, R27 ;  /* 0x000000ffff2e7224 */ /* 0x000fe200078e001b */
[--C-:B------:R-:W-:Y:S01]  /*a310*/  SHF.R.U64 R36, R30, 0x10, R31.reuse ;  /* 0x000000101e247819 */ /* 0x100fe2000000121f */
[----:B------:R-:W-:Y:S01]  /*a320*/  IMAD.MOV.U32 R39, RZ, RZ, R30 ;  /* 0x000000ffff277224 */ /* 0x000fe200078e001e */
[----:B------:R-:W-:Y:S01]  /*a330*/  SHF.R.U32.HI R33, RZ, 0x10, R31 ;  /* 0x00000010ff217819 */ /* 0x000fe2000001161f */
        /* <DEDUP_REMOVED lines=9> */
[--C-:B------:R-:W-:Y:S01]  /*a3d0*/  SHF.R.U64 R28, R10, 0x10, R11.reuse ;  /* 0x000000100a1c7819 */ /* 0x100fe2000000120b */
[----:B------:R-:W-:Y:S01]  /*a3e0*/  IMAD.MOV.U32 R30, RZ, RZ, R11 ;  /* 0x000000ffff1e7224 */ /* 0x000fe200078e000b */
[--C-:B------:R-:W-:Y:S01]  /*a3f0*/  SHF.R.U64 R24, R12, 0x10, R13.reuse ;  /* 0x000000100c187819 */ /* 0x100fe2000000120d */
[----:B------:R-:W-:Y:S01]  /*a400*/  IMAD.MOV.U32 R27, RZ, RZ, R12 ;  /* 0x000000ffff1b7224 */ /* 0x000fe200078e000c */
[----:B------:R-:W-:Y:S01]  /*a410*/  SHF.R.U32.HI R21, RZ, 0x10, R13 ;  /* 0x00000010ff157819 */ /* 0x000fe2000001160d */
[--C-:B------:R-:W-:Y:S01]  /*a420*/  IMAD.MOV.U32 R22, RZ, RZ, R15.reuse ;  /* 0x000000ffff167224 */ /* 0x100fe200078e000f */
[----:B------:R-:W-:Y:S01]  /*a430*/  SHF.R.U64 R20, R14, 0x10, R15 ;  /* 0x000000100e147819 */ /* 0x000fe2000000120f */
[----:B------:R-:W-:Y:S01]  /*a440*/  IMAD.MOV.U32 R14, RZ, RZ, R16 ;  /* 0x000000ffff0e7224 */ /* 0x000fe200078e0010 */
[----:B------:R-:W-:Y:S01]  /*a450*/  SHF.R.U32.HI R25, RZ, 0x10, R11 ;  /* 0x00000010ff197819 */ /* 0x000fe2000001160b */
[----:B------:R-:W-:Y:S01]  /*a460*/  IMAD.MOV.U32 R13, RZ, RZ, R17 ;  /* 0x000000ffff0d7224 */ /* 0x000fe200078e0011 */
[----:B------:R-:W-:Y:S01]  /*a470*/  SHF.R.U32.HI R12, RZ, 0x10, R15 ;  /* 0x00000010ff0c7819 */ /* 0x000fe2000001160f */
[----:B------:R-:W-:Y:S01]  /*a480*/  IMAD.MOV.U32 R10, RZ, RZ, R18 ;  /* 0x000000ffff0a7224 */ /* 0x000fe200078e0012 */
[----:B------:R-:W-:Y:S01]  /*a490*/  SHF.R.U64 R11, R16, 0x10, R17 ;  /* 0x00000010100b7819 */ /* 0x000fe20000001211 */
[----:B------:R-:W-:Y:S01]  /*a4a0*/  IMAD.MOV.U32 R9, RZ, RZ, R19 ;  /* 0x000000ffff097224 */ /* 0x000fe200078e0013 */
[----:B------:R-:W-:Y:S01]  /*a4b0*/  SHF.R.U32.HI R8, RZ, 0x10, R17 ;  /* 0x00000010ff087819 */ /* 0x000fe20000011611 */
[----:B------:R-:W-:-:S04]  /*a4c0*/  DEPBAR.LE SB0, 0x1 ;  /* 0x000080400000791a */ /* 0x000fc80000000000 */
[--C-:B------:R-:W-:Y:S01]  /*a4d0*/  SHF.R.U64 R7, R18, 0x10, R19.reuse ;  /* 0x0000001012077819 */ /* 0x100fe20000001213 */
[----:B------:R-:W-:Y:S01]  /*a4e0*/  BSSY B1, `(.L_x_122) ;  /* 0x000015c000017945 */ /* 0x000fe20003800000 */
[----:B------:R-:W-:Y:S02]  /*a4f0*/  SHF.R.U32.HI R5, RZ, 0x10, R19 ;  /* 0x00000010ff057819 */ /* 0x000fe40000011613 */
        /* <DEDUP_REMOVED lines=22> */
[----:B------:R-:W-:Y:S01]  /*a660*/  PRMT R67, R5, 0x5410, R9 ;  /* 0x0000541005437816 */ /* 0x000fe20000000009 */
[----:B------:R-:W-:Y:S06]  /*a670*/  BAR.SYNC.DEFER_BLOCKING 0x0 ;  /* 0x0000000000007b1d */ /* 0x000fec0000010000 */
[----:B------:R-:W-:Y:S05]  /*a680*/  @P0 BRA `(.L_x_123) ;  /* 0x0000141000000947 */ /* 0x000fea0003800000 */
[----:B------:R-:W-:Y:S01]  /*a690*/  ISETP.GE.AND P0, PT, R62, c[0x0][0x27c], PT ;  /* 0x00009f003e007a0c */ /* 0x000fe20003f06270 */
[----:B------:R-:W-:-:S12]  /*a6a0*/  BSSY B0, `(.L_x_124) ;  /* 0x0000065000007945 */ /* 0x000fd80003800000 */
[----:B------:R-:W-:Y:S05]  /*a6b0*/  @P0 BRA `(.L_x_125) ;  /* 0x0000063000000947 */ /* 0x000fea0003800000 */
[----:B------:R-:W-:Y:S01]  /*a6c0*/  MOV R7, c[0x0][0x27c] ;  /* 0x00009f0000077a02 */ /* 0x000fe20000000f00 */
[----:B------:R-:W-:Y:S01]  /*a6d0*/  HADD2.F32 R18, -RZ, R59.H0_H0 ;  /* 0x2000003bff127230 */ /* 0x000fe20000004100 */
[----:B------:R-:W-:Y:S01]  /*a6e0*/  LEA.HI R6, R60, R60, RZ, 0x1 ;  /* 0x0000003c3c067211 */ /* 0x000fe200078f08ff */
[----:B------:R-:W-:Y:S01]  /*a6f0*/  HADD2.F32 R17, -RZ, R58.H0_H0 ;  /* 0x2000003aff117230 */ /* 0x000fe20000004100 */
[----:B------:R-:W-:Y:S02]  /*a700*/  LEA.HI R7, R7, R61, RZ, 0x1d ;  /* 0x0000003d07077211 */ /* 0x000fe400078fe8ff */
[----:B------:R-:W-:Y:S02]  /*a710*/  SHF.L.U32 R5, R96, 0x6, RZ ;  /* 0x0000000660057819 */ /* 0x000fe400000006ff */
[----:B------:R-:W-:Y:S02]  /*a720*/  SHF.R.S32.HI R9, RZ, 0x1f, R7 ;  /* 0x0000001fff097819 */ /* 0x000fe40000011407 */
[----:B------:R-:W-:-:S02]  /*a730*/  LOP3.LUT R6, R6, 0x7fffffe, RZ, 0xc0, !PT ;  /* 0x07fffffe06067812 */ /* 0x000fc400078ec0ff */
[----:B------:R-:W-:Y:S02]  /*a740*/  LOP3.LUT R5, R5, 0xc0, RZ, 0xc0, !PT ;  /* 0x000000c005057812 */ /* 0x000fe400078ec0ff */
[----:B------:R-:W-:Y:S02]  /*a750*/  LEA.HI R9, R9, R7, RZ, 0x2 ;  /* 0x0000000709097211 */ /* 0x000fe400078f10ff */
[----:B------:R-:W-:Y:S02]  /*a760*/  SHF.L.U32 R7, R7, 0x3, RZ ;  /* 0x0000000307077819 */ /* 0x000fe400000006ff */
[----:B------:R-:W-:Y:S02]  /*a770*/  IADD3 R6, R60, -R6, RZ ;  /* 0x800000063c067210 */ /* 0x000fe40007ffe0ff */
[----:B------:R-:W-:Y:S02]  /*a780*/  LOP3.LUT R8, R5, 0x18, R62, 0xf8, !PT ;  /* 0x0000001805087812 */ /* 0x000fe400078ef83e */
[----:B------:R-:W-:-:S02]  /*a790*/  SHF.R.U32.HI R10, RZ, 0x3, R5 ;  /* 0x00000003ff0a7819 */ /* 0x000fc40000011605 */
[----:B------:R-:W-:Y:S02]  /*a7a0*/  LOP3.LUT R5, R5, 0x18, R7, 0xf8, !PT ;  /* 0x0000001805057812 */ /* 0x000fe400078ef807 */
[----:B------:R-:W-:Y:S02]  /*a7b0*/  LEA R6, R63, R6, 0x3 ;  /* 0x000000063f067211 */ /* 0x000fe400078e18ff */
[----:B------:R-:W-:Y:S02]  /*a7c0*/  SHF.L.U32 R7, R9, 0xa, RZ ;  /* 0x0000000a09077819 */ /* 0x000fe400000006ff */
[-C--:B------:R-:W-:Y:S02]  /*a7d0*/  LOP3.LUT R8, R8, R10.reuse, RZ, 0x3c, !PT ;  /* 0x0000000a08087212 */ /* 0x080fe400078e3cff */
[----:B------:R-:W-:Y:S02]  /*a7e0*/  SHF.L.U32 R6, R6, 0x5, RZ ;  /* 0x0000000506067819 */ /* 0x000fe400000006ff */
[----:B------:R-:W-:-:S02]  /*a7f0*/  LOP3.LUT R5, R5, R10, RZ, 0x3c, !PT ;  /* 0x0000000a05057212 */ /* 0x000fc400078e3cff */
[----:B------:R-:W-:Y:S02]  /*a800*/  LOP3.LUT R7, R7, 0x7ffff000, RZ, 0xc0, !PT ;  /* 0x7ffff00007077812 */ /* 0x000fe400078ec0ff */
[----:B------:R-:W-:Y:S02]  /*a810*/  IADD3 R8, R6, R8, RZ ;  /* 0x0000000806087210 */ /* 0x000fe40007ffe0ff */
[----:B------:R-:W-:Y:S01]  /*a820*/  IADD3 R5, R5, R7, R6 ;  /* 0x0000000705057210 */ /* 0x000fe20007ffe006 */
[--C-:B------:R-:W-:Y:S01]  /*a830*/  HADD2.F32 R6, -RZ, R44.reuse.H0_H0 ;  /* 0x2000002cff067230 */ /* 0x100fe20000004100 */
[----:B------:R-:W-:Y:S02]  /*a840*/  SHF.L.U32 R38, R8, 0x1, RZ ;  /* 0x0000000108267819 */ /* 0x000fe400000006ff */
[----:B------:R-:W-:Y:S01]  /*a850*/  SHF.L.U32 R36, R5, 0x1, RZ ;  /* 0x0000000105247819 */ /* 0x000fe200000006ff */
[----:B------:R-:W-:Y:S02]  /*a860*/  HADD2.F32 R5, -RZ, R44.H1_H1 ;  /* 0x3000002cff057230 */ /* 0x000fe40000004100 */
[----:B------:R-:W1:Y:S04]  /*a870*/  LDS.128 R8, [R38+0x6100] ;  /* 0x0061000026087984 */ /* 0x000e680000000c00 */
[----:B------:R-:W2:Y:S01]  /*a880*/  LDS.128 R12, [R36+0x6100] ;  /* 0x00610000240c7984 */ /* 0x000ea20000000c00 */
[----:B-1----:R-:W-:-:S02]  /*a890*/  HADD2.F32 R24, -RZ, R8.H0_H0 ;  /* 0x20000008ff187230 */ /* 0x002fc40000004100 */
[----:B------:R-:W-:Y:S02]  /*a8a0*/  HADD2.F32 R23, -RZ, R8.H1_H1 ;  /* 0x30000008ff177230 */ /* 0x000fe40000004100 */
[--C-:B--2---:R-:W-:Y:S02]  /*a8b0*/  HADD2.F32 R7, -RZ, R12.reuse.H0_H0 ;  /* 0x2000000cff077230 */ /* 0x104fe40000004100 */
[--C-:B------:R-:W-:Y:S02]  /*a8c0*/  HADD2.F32 R26, -RZ, R9.reuse.H0_H0 ;  /* 0x20000009ff1a7230 */ /* 0x100fe40000004100 */
[----:B------:R-:W-:Y:S01]  /*a8d0*/  HADD2.F32 R25, -RZ, R9.H1_H1 ;  /* 0x30000009ff197230 */ /* 0x000fe20000004100 */
[CC--:B------:R-:W-:Y:S01]  /*a8e0*/  FMUL.FTZ R9, R24.reuse, R6.reuse ;  /* 0x0000000618097220 */ /* 0x0c0fe20000410000 */
[--C-:B------:R-:W-:Y:S01]  /*a8f0*/  HADD2.F32 R20, -RZ, R15.reuse.H0_H0 ;  /* 0x2000000fff147230 */ /* 0x100fe20000004100 */
[----:B------:R-:W-:Y:S01]  /*a900*/  FMUL.FTZ R39, R7, R6 ;  /* 0x0000000607277220 */ /* 0x000fe20000410000 */
[----:B------:R-:W-:Y:S01]  /*a910*/  HADD2.F32 R19, -RZ, R15.H1_H1 ;  /* 0x3000000fff137230 */ /* 0x000fe20000004100 */
[-C--:B------:R-:W-:Y:S01]  /*a920*/  FMUL.FTZ R6, R23, R5.reuse ;  /* 0x0000000517067220 */ /* 0x080fe20000410000 */
[----:B------:R-:W-:Y:S01]  /*a930*/  HADD2.F32 R12, -RZ, R12.H1_H1 ;  /* 0x3000000cff0c7230 */ /* 0x000fe20000004100 */
[-C--:B------:R-:W-:Y:S01]  /*a940*/  FFMA.FTZ R42, R7, R18.reuse, R9 ;  /* 0x00000012072a7223 */ /* 0x080fe20000010009 */
[----:B------:R-:W-:Y:S01]  /*a950*/  HADD2.F32 R15, -RZ, R57.H0_H0 ;  /* 0x20000039ff0f7230 */ /* 0x000fe20000004100 */
[----:B------:R-:W-:Y:S01]  /*a960*/  FFMA.FTZ R18, R24, R18, -R39 ;  /* 0x0000001218127223 */ /* 0x000fe20000010827 */
[----:B------:R-:W-:Y:S01]  /*a970*/  HADD2.F32 R8, -RZ, R45.H0_H0 ;  /* 0x2000002dff087230 */ /* 0x000fe20000004100 */
[C---:B------:R-:W-:Y:S01]  /*a980*/  FMUL.FTZ R37, R12.reuse, R5 ;  /* 0x000000050c257220 */ /* 0x040fe20000410000 */
[--C-:B------:R-:W-:Y:S01]  /*a990*/  HADD2.F32 R28, -RZ, R10.reuse.H0_H0 ;  /* 0x2000000aff1c7230 */ /* 0x100fe20000004100 */
[-C--:B------:R-:W-:Y:S01]  /*a9a0*/  FFMA.FTZ R41, R12, R15.reuse, R6 ;  /* 0x0000000f0c297223 */ /* 0x080fe20000010006 */
[----:B------:R-:W-:Y:S01]  /*a9b0*/  HADD2.F32 R27, -RZ, R10.H1_H1 ;  /* 0x3000000aff1b7230 */ /* 0x000fe20000004100 */
[----:B------:R-:W-:Y:S01]  /*a9c0*/  FMUL.FTZ R7, R26, R8 ;  /* 0x000000081a077220 */ /* 0x000fe20000410000 */
[----:B------:R-:W-:Y:S01]  /*a9d0*/  HADD2.F32 R10, -RZ, R13.H0_H0 ;  /* 0x2000000dff0a7230 */ /* 0x000fe20000004100 */
[----:B------:R-:W-:Y:S01]  /*a9e0*/  FFMA.FTZ R15, R23, R15, -R37 ;  /* 0x0000000f170f7223 */ /* 0x000fe20000010825 */
[----:B------:R-:W-:-:S02]  /*a9f0*/  HADD2.F32 R6, -RZ, R45.H1_H1 ;  /* 0x3000002dff067230 */ /* 0x000fc40000004100 */
[----:B------:R-:W-:Y:S01]  /*aa00*/  HADD2.F32 R5, -RZ, R46.H0_H0 ;  /* 0x2000002eff057230 */ /* 0x000fe20000004100 */
[C---:B------:R-:W-:Y:S01]  /*aa10*/  FMUL.FTZ R34, R10.reuse, R8 ;  /* 0x000000080a227220 */ /* 0x040fe20000410000 */
[--C-:B------:R-:W-:Y:S01]  /*aa20*/  HADD2.F32 R30, -RZ, R11.reuse.H0_H0 ;  /* 0x2000000bff1e7230 */ /* 0x100fe20000004100 */
[----:B------:R-:W-:Y:S01]  /*aa30*/  FFMA.FTZ R40, R10, R17, R7 ;  /* 0x000000110a287223 */ /* 0x000fe20000010007 */
[----:B------:R-:W-:Y:S01]  /*aa40*/  HADD2.F32 R29, -RZ, R11.H1_H1 ;  /* 0x3000000bff1d7230 */ /* 0x000fe20000004100 */
[-C--:B------:R-:W-:Y:S01]  /*aa50*/  FMUL.FTZ R9, R25, R6.reuse ;  /* 0x0000000619097220 */ /* 0x080fe20000410000 */
[----:B------:R-:W-:Y:S01]  /*aa60*/  HADD2.F32 R16, -RZ, R13.H1_H1 ;  /* 0x3000000dff107230 */ /* 0x000fe20000004100 */
[-C--:B------:R-:W-:Y:S01]  /*aa70*/  FMUL.FTZ R8, R28, R5.reuse ;  /* 0x000000051c087220 */ /* 0x080fe20000410000 */
[----:B------:R-:W-:Y:S02]  /*aa80*/  HADD2.F32 R12, -RZ, R53.H0_H0 ;  /* 0x20000035ff0c7230 */ /* 0x000fe40000004100 */
[----:B------:R-:W-:Y:S01]  /*aa90*/  HADD2.F32 R13, -RZ, R14.H0_H0 ;  /* 0x2000000eff0d7230 */ /* 0x000fe20000004100 */
[C---:B------:R-:W-:Y:S01]  /*aaa0*/  FMUL.FTZ R32, R16.reuse, R6 ;  /* 0x0000000610207220 */ /* 0x040fe20000410000 */
[----:B------:R-:W-:Y:S01]  /*aab0*/  HADD2.F32 R11, -RZ, R56.H0_H0 ;  /* 0x20000038ff0b7230 */ /* 0x000fe20000004100 */
[----:B------:R-:W-:Y:S01]  /*aac0*/  FFMA.FTZ R35, R16, R12, R9 ;  /* 0x0000000c10237223 */ /* 0x000fe20000010009 */
[----:B------:R-:W-:Y:S01]  /*aad0*/  HADD2.F32 R7, -RZ, R46.H1_H1 ;  /* 0x3000002eff077230 */ /* 0x000fe20000004100 */
[C---:B------:R-:W-:Y:S01]  /*aae0*/  FMUL.FTZ R22, R13.reuse, R5 ;  /* 0x000000050d167220 */ /* 0x040fe20000410000 */
[----:B------:R-:W-:Y:S01]  /*aaf0*/  HADD2.F32 R14, -RZ, R14.H1_H1 ;  /* 0x3000000eff0e7230 */ /* 0x000fe20000004100 */
[----:B------:R-:W-:Y:S01]  /*ab00*/  FFMA.FTZ R33, R13, R11, R8 ;  /* 0x0000000b0d217223 */ /* 0x000fe20000010008 */
[----:B------:R-:W-:Y:S01]  /*ab10*/  HADD2.F32 R9, -RZ, R52.H0_H0 ;  /* 0x20000034ff097230 */ /* 0x000fe20000004100 */
[-C--:B------:R-:W-:Y:S01]  /*ab20*/  FMUL.FTZ R8, R27, R7.reuse ;  /* 0x000000071b087220 */ /* 0x080fe20000410000 */
[--C-:B------:R-:W-:Y:S01]  /*ab30*/  HADD2.F32 R6, -RZ, R47.reuse.H1_H1 ;  /* 0x3000002fff067230 */ /* 0x100fe20000004100 */
[C---:B------:R-:W-:Y:S01]  /*ab40*/  FMUL.FTZ R21, R14.reuse, R7 ;  /* 0x000000070e157220 */ /* 0x040fe20000410000 */
[----:B------:R-:W-:Y:S01]  /*ab50*/  HADD2.F32 R5, -RZ, R47.H0_H0 ;  /* 0x2000002fff057230 */ /* 0x000fe20000004100 */
[----:B------:R-:W-:Y:S01]  /*ab60*/  FFMA.FTZ R31, R14, R9, R8 ;  /* 0x000000090e1f7223 */ /* 0x000fe20000010008 */
[----:B------:R-:W-:Y:S01]  /*ab70*/  HADD2.F32 R7, -RZ, R49.H0_H0 ;  /* 0x20000031ff077230 */ /* 0x000fe20000004100 */
[----:B------:R-:W-:Y:S01]  /*ab80*/  FMUL.FTZ R10, R30, R6 ;  /* 0x000000061e0a7220 */ /* 0x000fe20000410000 */
[----:B------:R-:W-:Y:S01]  /*ab90*/  HADD2.F32 R8, -RZ, R55.H0_H0 ;  /* 0x20000037ff087230 */ /* 0x000fe20000004100 */
[----:B------:R-:W-:-:S02]  /*aba0*/  FMUL.FTZ R13, R29, R5 ;  /* 0x000000051d0d7220 */ /* 0x000fc40000410000 */
[----:B------:R-:W-:Y:S02]  /*abb0*/  FMUL.FTZ R6, R20, R6 ;  /* 0x0000000614067220 */ /* 0x000fe40000410000 */
[C---:B------:R-:W-:Y:S02]  /*abc0*/  FMUL.FTZ R5, R19.reuse, R5 ;  /* 0x0000000513057220 */ /* 0x040fe40000410000 */
[----:B------:R-:W-:Y:S02]  /*abd0*/  FFMA.FTZ R19, R19, R7, R13 ;  /* 0x0000000713137223 */ /* 0x000fe4000001000d */
[----:B------:R-:W-:Y:S02]  /*abe0*/  FFMA.FTZ R16, R26, R17, -R34 ;  /* 0x000000111a107223 */ /* 0x000fe40000010822 */
[----:B------:R-:W-:Y:S01]  /*abf0*/  FFMA.FTZ R13, R25, R12, -R32 ;  /* 0x0000000c190d7223 */ /* 0x000fe20000010820 */
[----:B------:R-:W-:Y:S01]  /*ac00*/  F2FP.PACK_AB R12, R15, R18 ;  /* 0x000000120f0c723e */ /* 0x000fe200000000ff */
[----:B------:R-:W-:-:S02]  /*ac10*/  FFMA.FTZ R11, R28, R11, -R22 ;  /* 0x0000000b1c0b7223 */ /* 0x000fc40000010816 */
[----:B------:R-:W-:Y:S01]  /*ac20*/  FFMA.FTZ R14, R27, R9, -R21 ;  /* 0x000000091b0e7223 */ /* 0x000fe20000010815 */
[----:B------:R-:W-:Y:S01]  /*ac30*/  F2FP.PACK_AB R13, R13, R16 ;  /* 0x000000100d0d723e */ /* 0x000fe200000000ff */
[----:B------:R-:W-:Y:S01]  /*ac40*/  FFMA.FTZ R6, R30, R8, -R6 ;  /* 0x000000081e067223 */ /* 0x000fe20000010806 */
[----:B------:R-:W-:Y:S01]  /*ac50*/  F2FP.PACK_AB R9, R35, R40 ;  /* 0x000000282309723e */ /* 0x000fe200000000ff */
[----:B------:R-:W-:Y:S01]  /*ac60*/  FFMA.FTZ R5, R29, R7, -R5 ;  /* 0x000000071d057223 */ /* 0x000fe20000010805 */
[----:B------:R-:W-:Y:S01]  /*ac70*/  F2FP.PACK_AB R14, R14, R11 ;  /* 0x0000000b0e0e723e */ /* 0x000fe200000000ff */
[----:B------:R-:W-:Y:S01]  /*ac80*/  FFMA.FTZ R20, R20, R8, R10 ;  /* 0x0000000814147223 */ /* 0x000fe2000001000a */
[----:B------:R-:W-:Y:S02]  /*ac90*/  F2FP.PACK_AB R8, R41, R42 ;  /* 0x0000002a2908723e */ /* 0x000fe400000000ff */
[----:B------:R-:W-:Y:S02]  /*aca0*/  F2FP.PACK_AB R15, R5, R6 ;  /* 0x00000006050f723e */ /* 0x000fe400000000ff */
[----:B------:R-:W-:-:S02]  /*acb0*/  F2FP.PACK_AB R10, R31, R33 ;  /* 0x000000211f0a723e */ /* 0x000fc400000000ff */
[----:B------:R-:W-:Y:S01]  /*acc0*/  F2FP.PACK_AB R11, R19, R20 ;  /* 0x00000014130b723e */ /* 0x000fe200000000ff */
[----:B------:R1:W-:Y:S04]  /*acd0*/  STS.128 [R38+0x6100], R12 ;  /* 0x0061000c26007388 */ /* 0x0003e80000000c00 */
[----:B------:R1:W-:Y:S02]  /*ace0*/  STS.128 [R36+0x6100], R8 ;  /* 0x0061000824007388 */ /* 0x0003e40000000c00 */
.L_x_125:
[----:B------:R-:W-:Y:S05]  /*acf0*/  BSYNC B0 ;  /* 0x0000000000007941 */ /* 0x000fea0003800000 */
.L_x_124:
[----:B------:R-:W-:Y:S01]  /*ad00*/  IADD3 R5, R62, 0x10, RZ ;  /* 0x000000103e057810 */ /* 0x000fe20007ffe0ff */
[----:B------:R-:W-:Y:S03]  /*ad10*/  BSSY B0, `(.L_x_126) ;  /* 0x000006c000007945 */ /* 0x000fe60003800000 */
[----:B------:R-:W-:-:S13]  /*ad20*/  ISETP.GE.AND P0, PT, R5, c[0x0][0x27c], PT ;  /* 0x00009f0005007a0c */ /* 0x000fda0003f06270 */
[----:B------:R-:W-:Y:S05]  /*ad30*/  @P0 BRA `(.L_x_127) ;  /* 0x0000069000000947 */ /* 0x000fea0003800000 */
[----:B-1----:R-:W-:Y:S01]  /*ad40*/  SHF.R.S32.HI R9, RZ, 0x1f, R5 ;  /* 0x0000001fff097819 */ /* 0x002fe20000011405 */
[--C-:B------:R-:W-:Y:S01]  /*ad50*/  HADD2.F32 R17, -RZ, R54.reuse.H0_H0 ;  /* 0x20000036ff117230 */ /* 0x100fe20000004100 */
[----:B------:R-:W-:Y:S01]  /*ad60*/  LEA.HI R8, R60, R60, RZ, 0x1 ;  /* 0x0000003c3c087211 */ /* 0x000fe200078f08ff */
[----:B------:R-:W-:Y:S01]  /*ad70*/  HADD2.F32 R19, -RZ, R53.H1_H1 ;  /* 0x30000035ff137230 */ /* 0x000fe20000004100 */
[CC--:B------:R-:W-:Y:S01]  /*ad80*/  LEA.HI R7, R9.reuse, R5.reuse, RZ, 0x3 ;  /* 0x0000000509077211 */ /* 0x0c0fe200078f18ff */
[----:B------:R-:W-:Y:S01]  /*ad90*/  HADD2.F32 R18, -RZ, R54.H1_H1 ;  /* 0x30000036ff127230 */ /* 0x000fe20000004100 */
[----:B------:R-:W-:Y:S02]  /*ada0*/  SHF.L.U32 R10, R96, 0x6, RZ ;  /* 0x00000006600a7819 */ /* 0x000fe400000006ff */
[----:B------:R-:W-:Y:S02]  /*adb0*/  LOP3.LUT R8, R8, 0x7fffffe, RZ, 0xc0, !PT ;  /* 0x07fffffe08087812 */ /* 0x000fe400078ec0ff */
[----:B------:R-:W-:-:S02]  /*adc0*/  LEA.HI R9, R9, R5, RZ, 0x5 ;  /* 0x0000000509097211 */ /* 0x000fc400078f28ff */
[----:B------:R-:W-:Y:S02]  /*add0*/  MOV R11, c[0x0][0x27c] ;  /* 0x00009f00000b7a02 */ /* 0x000fe40000000f00 */
[----:B------:R-:W-:Y:S02]  /*ade0*/  SHF.R.S32.HI R6, RZ, 0x3, R7 ;  /* 0x00000003ff067819 */ /* 0x000fe40000011407 */
[----:B------:R-:W-:Y:S02]  /*adf0*/  LOP3.LUT R5, R10, 0xc0, RZ, 0xc0, !PT ;  /* 0x000000c00a057812 */ /* 0x000fe400078ec0ff */
[----:B------:R-:W-:Y:S02]  /*ae00*/  IADD3 R8, R60, -R8, RZ ;  /* 0x800000083c087210 */ /* 0x000fe40007ffe0ff */
[----:B------:R-:W-:Y:S02]  /*ae10*/  LEA.HI R6, R11, R6, RZ, 0x1d ;  /* 0x000000060b067211 */ /* 0x000fe400078fe8ff */
[----:B------:R-:W-:-:S02]  /*ae20*/  SHF.L.U32 R9, R9, 0x7, RZ ;  /* 0x0000000709097819 */ /* 0x000fc400000006ff */
[----:B------:R-:W-:Y:S01]  /*ae30*/  LOP3.LUT R10, R5, 0x18, R7, 0xf8, !PT ;  /* 0x00000018050a7812 */ /* 0x000fe200078ef807 */
[----:B------:R-:W-:Y:S01]  /*ae40*/  IMAD R7, R63, 0x8, R8 ;  /* 0x000000083f077824 */ /* 0x000fe200078e0208 */
[----:B------:R-:W-:Y:S02]  /*ae50*/  SHF.R.U32.HI R12, RZ, 0x3, R5 ;  /* 0x00000003ff0c7819 */ /* 0x000fe40000011605 */
[----:B------:R-:W-:Y:S02]  /*ae60*/  LOP3.LUT R11, R9, 0x7ffff000, RZ, 0xc0, !PT ;  /* 0x7ffff000090b7812 */ /* 0x000fe400078ec0ff */
[----:B------:R-:W-:Y:S02]  /*ae70*/  SHF.R.S32.HI R8, RZ, 0x1f, R6 ;  /* 0x0000001fff087819 */ /* 0x000fe40000011406 */
[----:B------:R-:W-:Y:S02]  /*ae80*/  LOP3.LUT R9, R10, R12, RZ, 0x3c, !PT ;  /* 0x0000000c0a097212 */ /* 0x000fe400078e3cff */
[----:B------:R-:W-:-:S02]  /*ae90*/  SHF.L.U32 R10, R7, 0x5, RZ ;  /* 0x00000005070a7819 */ /* 0x000fc400000006ff */
[----:B------:R-:W-:Y:S02]  /*aea0*/  SHF.L.U32 R7, R6, 0x3, RZ ;  /* 0x0000000306077819 */ /* 0x000fe400000006ff */
[----:B------:R-:W-:Y:S02]  /*aeb0*/  LEA.HI R6, R8, R6, RZ, 0x2 ;  /* 0x0000000608067211 */ /* 0x000fe400078f10ff */
[----:B------:R-:W-:Y:S02]  /*aec0*/  LOP3.LUT R7, R5, 0x18, R7, 0xf8, !PT ;  /* 0x0000001805077812 */ /* 0x000fe400078ef807 */
[----:B------:R-:W-:Y:S01]  /*aed0*/  IADD3 R8, R9, R11, R10 ;  /* 0x0000000b09087210 */ /* 0x000fe20007ffe00a */
[----:B------:R-:W-:Y:S01]  /*aee0*/  IMAD.SHL.U32 R5, R6, 0x400, RZ ;  /* 0x0000040006057824 */ /* 0x000fe200078e00ff */
[----:B------:R-:W-:Y:S01]  /*aef0*/  LOP3.LUT R7, R7, R12, RZ, 0x3c, !PT ;  /* 0x0000000c07077212 */ /* 0x000fe200078e3cff */
[----:B------:R-:W-:Y:S01]  /*af00*/  HADD2.F32 R6, -RZ, R48.H0_H0 ;  /* 0x20000030ff067230 */ /* 0x000fe20000004100 */
[----:B------:R-:W-:-:S02]  /*af10*/  SHF.L.U32 R40, R8, 0x1, RZ ;  /* 0x0000000108287819 */ /* 0x000fc400000006ff */
[----:B------:R-:W-:-:S03]  /*af20*/  LOP3.LUT R5, R5, 0x7ffff000, RZ, 0xc0, !PT ;  /* 0x7ffff00005057812 */ /* 0x000fc600078ec0ff */
[----:B------:R-:W1:Y:S01]  /*af30*/  LDS.128 R12, [R40+0x6100] ;  /* 0x00610000280c7984 */ /* 0x000e620000000c00 */
[----:B------:R-:W-:Y:S01]  /*af40*/  IADD3 R5, R7, R5, R10 ;  /* 0x0000000507057210 */ /* 0x000fe20007ffe00a */
[----:B------:R-:W-:-:S03]  /*af50*/  HADD2.F32 R7, -RZ, R49.H1_H1 ;  /* 0x30000031ff077230 */ /* 0x000fc60000004100 */
[----:B------:R-:W-:Y:S01]  /*af60*/  SHF.L.U32 R36, R5, 0x1, RZ ;  /* 0x0000000105247819 */ /* 0x000fe200000006ff */
[----:B------:R-:W-:-:S04]  /*af70*/  HADD2.F32 R5, -RZ, R48.H1_H1 ;  /* 0x30000030ff057230 */ /* 0x000fc80000004100 */
[----:B------:R-:W2:Y:S01]  /*af80*/  LDS.128 R8, [R36+0x6100] ;  /* 0x0061000024087984 */ /* 0x000ea20000000c00 */
[--C-:B-1----:R-:W-:Y:S02]  /*af90*/  HADD2.F32 R24, -RZ, R12.reuse.H0_H0 ;  /* 0x2000000cff187230 */ /* 0x102fe40000004100 */
[----:B------:R-:W-:Y:S02]  /*afa0*/  HADD2.F32 R23, -RZ, R12.H1_H1 ;  /* 0x3000000cff177230 */ /* 0x000fe40000004100 */
[--C-:B------:R-:W-:Y:S02]  /*afb0*/  HADD2.F32 R26, -RZ, R13.reuse.H0_H0 ;  /* 0x2000000dff1a7230 */ /* 0x100fe40000004100 */
[----:B------:R-:W-:Y:S02]  /*afc0*/  HADD2.F32 R25, -RZ, R13.H1_H1 ;  /* 0x3000000dff197230 */ /* 0x000fe40000004100 */
[----:B------:R-:W-:Y:S02]  /*afd0*/  HADD2.F32 R28, -RZ, R14.H0_H0 ;  /* 0x2000000eff1c7230 */ /* 0x000fe40000004100 */
[----:B--2---:R-:W-:-:S02]  /*afe0*/  HADD2.F32 R12, -RZ, R8.H0_H0 ;  /* 0x20000008ff0c7230 */ /* 0x004fc40000004100 */
[----:B------:R-:W-:Y:S01]  /*aff0*/  HADD2.F32 R13, -RZ, R8.H1_H1 ;  /* 0x30000008ff0d7230 */ /* 0x000fe20000004100 */
[-C--:B------:R-:W-:Y:S01]  /*b000*/  FMUL.FTZ R8, R24, R6.reuse ;  /* 0x0000000618087220 */ /* 0x080fe20000410000 */
[----:B------:R-:W-:Y:S01]  /*b010*/  HADD2.F32 R27, -RZ, R14.H1_H1 ;  /* 0x3000000eff1b7230 */ /* 0x000fe20000004100 */
[C---:B------:R-:W-:Y:S01]  /*b020*/  FMUL.FTZ R38, R12.reuse, R6 ;  /* 0x000000060c267220 */ /* 0x040fe20000410000 */
[----:B------:R-:W-:Y:S01]  /*b030*/  HADD2.F32 R14, -RZ, R9.H0_H0 ;  /* 0x20000009ff0e7230 */ /* 0x000fe20000004100 */
[----:B------:R-:W-:Y:S01]  /*b040*/  FMUL.FTZ R6, R23, R5 ;  /* 0x0000000517067220 */ /* 0x000fe20000410000 */
[--C-:B------:R-:W-:Y:S01]  /*b050*/  HADD2.F32 R30, -RZ, R15.reuse.H0_H0 ;  /* 0x2000000fff1e7230 */ /* 0x100fe20000004100 */
[----:B------:R-:W-:Y:S01]  /*b060*/  FFMA.FTZ R42, R12, R19, R8 ;  /* 0x000000130c2a7223 */ /* 0x000fe20000010008 */
[----:B------:R-:W-:Y:S01]  /*b070*/  HADD2.F32 R29, -RZ, R15.H1_H1 ;  /* 0x3000000fff1d7230 */ /* 0x000fe20000004100 */
[C---:B------:R-:W-:Y:S01]  /*b080*/  FFMA.FTZ R41, R13.reuse, R17, R6 ;  /* 0x000000110d297223 */ /* 0x040fe20000010006 */
[--C-:B------:R-:W-:Y:S01]  /*b090*/  HADD2.F32 R6, -RZ, R50.reuse.H0_H0 ;  /* 0x20000032ff067230 */ /* 0x100fe20000004100 */
[----:B------:R-:W-:Y:S01]  /*b0a0*/  FMUL.FTZ R37, R13, R5 ;  /* 0x000000050d257220 */ /* 0x000fe20000410000 */
[----:B------:R-:W-:Y:S01]  /*b0b0*/  HADD2.F32 R5, -RZ, R50.H1_H1 ;  /* 0x30000032ff057230 */ /* 0x000fe20000004100 */
[-C--:B------:R-:W-:Y:S01]  /*b0c0*/  FMUL.FTZ R8, R26, R7.reuse ;  /* 0x000000071a087220 */ /* 0x080fe20000410000 */
[----:B------:R-:W-:Y:S01]  /*b0d0*/  HADD2.F32 R16, -RZ, R9.H1_H1 ;  /* 0x30000009ff107230 */ /* 0x000fe20000004100 */
[C---:B------:R-:W-:Y:S01]  /*b0e0*/  FMUL.FTZ R34, R14.reuse, R7 ;  /* 0x000000070e227220 */ /* 0x040fe20000410000 */
[--C-:B------:R-:W-:Y:S01]  /*b0f0*/  HADD2.F32 R21, -RZ, R11.reuse.H0_H0 ;  /* 0x2000000bff157230 */ /* 0x100fe20000004100 */
[----:B------:R-:W-:Y:S01]  /*b100*/  FFMA.FTZ R39, R14, R18, R8 ;  /* 0x000000120e277223 */ /* 0x000fe20000010008 */
[----:B------:R-:W-:Y:S01]  /*b110*/  HADD2.F32 R20, -RZ, R11.H1_H1 ;  /* 0x3000000bff147230 */ /* 0x000fe20000004100 */
[-C--:B------:R-:W-:Y:S01]  /*b120*/  FMUL.FTZ R9, R25, R6.reuse ;  /* 0x0000000619097220 */ /* 0x080fe20000410000 */
[----:B------:R-:W-:Y:S01]  /*b130*/  HADD2.F32 R12, -RZ, R55.H1_H1 ;  /* 0x30000037ff0c7230 */ /* 0x000fe20000004100 */
[-C--:B------:R-:W-:Y:S01]  /*b140*/  FMUL.FTZ R8, R28, R5.reuse ;  /* 0x000000051c087220 */ /* 0x080fe20000410000 */
[----:B------:R-:W-:Y:S01]  /*b150*/  HADD2.F32 R15, -RZ, R10.H0_H0 ;  /* 0x2000000aff0f7230 */ /* 0x000fe20000004100 */
[C---:B------:R-:W-:Y:S01]  /*b160*/  FMUL.FTZ R32, R16.reuse, R6 ;  /* 0x0000000610207220 */ /* 0x040fe20000410000 */
[----:B------:R-:W-:Y:S01]  /*b170*/  HADD2.F32 R11, -RZ, R56.H1_H1 ;  /* 0x30000038ff0b7230 */ /* 0x000fe20000004100 */
[----:B------:R-:W-:Y:S01]  /*b180*/  FFMA.FTZ R35, R16, R12, R9 ;  /* 0x0000000c10237223 */ /* 0x000fe20000010009 */
[----:B------:R-:W-:Y:S01]  /*b190*/  HADD2.F32 R7, -RZ, R51.H0_H0 ;  /* 0x20000033ff077230 */ /* 0x000fe20000004100 */
[C---:B------:R-:W-:Y:S01]  /*b1a0*/  FMUL.FTZ R22, R15.reuse, R5 ;  /* 0x000000050f167220 */ /* 0x040fe20000410000 */
[----:B------:R-:W-:Y:S01]  /*b1b0*/  HADD2.F32 R10, -RZ, R10.H1_H1 ;  /* 0x3000000aff0a7230 */ /* 0x000fe20000004100 */
[----:B------:R-:W-:Y:S01]  /*b1c0*/  FFMA.FTZ R33, R15, R11, R8 ;  /* 0x0000000b0f217223 */ /* 0x000fe20000010008 */
[----:B------:R-:W-:Y:S01]  /*b1d0*/  HADD2.F32 R9, -RZ, R57.H1_H1 ;  /* 0x30000039ff097230 */ /* 0x000fe20000004100 */
[-C--:B------:R-:W-:Y:S01]  /*b1e0*/  FMUL.FTZ R8, R27, R7.reuse ;  /* 0x000000071b087220 */ /* 0x080fe20000410000 */
[----:B------:R-:W-:Y:S01]  /*b1f0*/  HADD2.F32 R6, -RZ, R52.H1_H1 ;  /* 0x30000034ff067230 */ /* 0x000fe20000004100 */
[C---:B------:R-:W-:Y:S01]  /*b200*/  FMUL.FTZ R14, R10.reuse, R7 ;  /* 0x000000070a0e7220 */ /* 0x040fe20000410000 */
[----:B------:R-:W-:Y:S01]  /*b210*/  HADD2.F32 R5, -RZ, R51.H1_H1 ;  /* 0x30000033ff057230 */ /* 0x000fe20000004100 */
[----:B------:R-:W-:Y:S01]  /*b220*/  FFMA.FTZ R31, R10, R9, R8 ;  /* 0x000000090a1f7223 */ /* 0x000fe20000010008 */
[----:B------:R-:W-:Y:S01]  /*b230*/  HADD2.F32 R7, -RZ, R58.H1_H1 ;  /* 0x3000003aff077230 */ /* 0x000fe20000004100 */
[----:B------:R-:W-:Y:S01]  /*b240*/  FMUL.FTZ R10, R30, R6 ;  /* 0x000000061e0a7220 */ /* 0x000fe20000410000 */
[----:B------:R-:W-:Y:S01]  /*b250*/  HADD2.F32 R8, -RZ, R59.H1_H1 ;  /* 0x3000003bff087230 */ /* 0x000fe20000004100 */
[----:B------:R-:W-:-:S02]  /*b260*/  FMUL.FTZ R13, R29, R5 ;  /* 0x000000051d0d7220 */ /* 0x000fc40000410000 */
[----:B------:R-:W-:Y:S02]  /*b270*/  FMUL.FTZ R6, R21, R6 ;  /* 0x0000000615067220 */ /* 0x000fe40000410000 */
[C---:B------:R-:W-:Y:S02]  /*b280*/  FMUL.FTZ R5, R20.reuse, R5 ;  /* 0x0000000514057220 */ /* 0x040fe40000410000 */
[----:B------:R-:W-:Y:S02]  /*b290*/  FFMA.FTZ R20, R20, R7, R13 ;  /* 0x0000000714147223 */ /* 0x000fe4000001000d */
[----:B------:R-:W-:Y:S02]  /*b2a0*/  FFMA.FTZ R19, R24, R19, -R38 ;  /* 0x0000001318137223 */ /* 0x000fe40000010826 */
[----:B------:R-:W-:Y:S02]  /*b2b0*/  FFMA.FTZ R15, R23, R17, -R37 ;  /* 0x00000011170f7223 */ /* 0x000fe40000010825 */
[----:B------:R-:W-:-:S02]  /*b2c0*/  FFMA.FTZ R16, R26, R18, -R34 ;  /* 0x000000121a107223 */ /* 0x000fc40000010822 */
[----:B------:R-:W-:Y:S01]  /*b2d0*/  FFMA.FTZ R13, R25, R12, -R32 ;  /* 0x0000000c190d7223 */ /* 0x000fe20000010820 */
[----:B------:R-:W-:Y:S01]  /*b2e0*/  F2FP.PACK_AB R12, R15, R19 ;  /* 0x000000130f0c723e */ /* 0x000fe200000000ff */
[----:B------:R-:W-:Y:S02]  /*b2f0*/  FFMA.FTZ R11, R28, R11, -R22 ;  /* 0x0000000b1c0b7223 */ /* 0x000fe40000010816 */
[----:B------:R-:W-:Y:S01]  /*b300*/  FFMA.FTZ R14, R27, R9, -R14 ;  /* 0x000000091b0e7223 */ /* 0x000fe2000001080e */
[----:B------:R-:W-:Y:S01]  /*b310*/  F2FP.PACK_AB R13, R13, R16 ;  /* 0x000000100d0d723e */ /* 0x000fe200000000ff */
[-C--:B------:R-:W-:Y:S01]  /*b320*/  FFMA.FTZ R6, R30, R8.reuse, -R6 ;  /* 0x000000081e067223 */ /* 0x080fe20000010806 */
[----:B------:R-:W-:Y:S01]  /*b330*/  F2FP.PACK_AB R9, R35, R39 ;  /* 0x000000272309723e */ /* 0x000fe200000000ff */
[----:B------:R-:W-:Y:S01]  /*b340*/  FFMA.FTZ R5, R29, R7, -R5 ;  /* 0x000000071d057223 */ /* 0x000fe20000010805 */
[----:B------:R-:W-:Y:S01]  /*b350*/  F2FP.PACK_AB R14, R14, R11 ;  /* 0x0000000b0e0e723e */ /* 0x000fe200000000ff */
[----:B------:R-:W-:Y:S01]  /*b360*/  FFMA.FTZ R21, R21, R8, R10 ;  /* 0x0000000815157223 */ /* 0x000fe2000001000a */
[----:B------:R-:W-:-:S02]  /*b370*/  F2FP.PACK_AB R8, R41, R42 ;  /* 0x0000002a2908723e */ /* 0x000fc400000000ff */
[----:B------:R-:W-:Y:S02]  /*b380*/  F2FP.PACK_AB R15, R5, R6 ;  /* 0x00000006050f723e */ /* 0x000fe400000000ff */
[----:B------:R-:W-:Y:S02]  /*b390*/  F2FP.PACK_AB R10, R31, R33 ;  /* 0x000000211f0a723e */ /* 0x000fe400000000ff */
[----:B------:R-:W-:Y:S01]  /*b3a0*/  F2FP.PACK_AB R11, R20, R21 ;  /* 0x00000015140b723e */ /* 0x000fe200000000ff */
[----:B------:R1:W-:Y:S04]  /*b3b0*/  STS.128 [R40+0x6100], R12 ;  /* 0x0061000c28007388 */ /* 0x0003e80000000c00 */
[----:B------:R1:W-:Y:S02]  /*b3c0*/  STS.128 [R36+0x6100], R8 ;  /* 0x0061000824007388 */ /* 0x0003e40000000c00 */
.L_x_127:
[----:B------:R-:W-:Y:S05]  /*b3d0*/  BSYNC B0 ;  /* 0x0000000000007941 */ /* 0x000fea0003800000 */
.L_x_126:
[----:B------:R-:W-:-:S04]  /*b3e0*/  IADD3 R5, R62, 0x20, RZ ;  /* 0x000000203e057810 */ /* 0x000fc80007ffe0ff */
[----:B------:R-:W-:-:S13]  /*b3f0*/  ISETP.GE.AND P0, PT, R5, c[0x0][0x27c], PT ;  /* 0x00009f0005007a0c */ /* 0x000fda0003f06270 */
[----:B------:R-:W-:Y:S05]  /*b400*/  @P0 BRA `(.L_x_123) ;  /* 0x0000069000000947 */ /* 0x000fea0003800000 */
[----:B-1----:R-:W-:Y:S01]  /*b410*/  SHF.R.S32.HI R9, RZ, 0x1f, R5 ;  /* 0x0000001fff097819 */ /* 0x002fe20000011405 */
[--C-:B------:R-:W-:Y:S01]  /*b420*/  HADD2.F32 R17, -RZ, R68.reuse.H1_H1 ;  /* 0x30000044ff117230 */ /* 0x100fe20000004100 */
[----:B------:R-:W-:Y:S01]  /*b430*/  LEA.HI R8, R60, R60, RZ, 0x1 ;  /* 0x0000003c3c087211 */ /* 0x000fe200078f08ff */
[----:B------:R-:W-:Y:S01]  /*b440*/  HADD2.F32 R19, -RZ, R68.H0_H0 ;  /* 0x20000044ff137230 */ /* 0x000fe20000004100 */
[CC--:B------:R-:W-:Y:S01]  /*b450*/  LEA.HI R7, R9.reuse, R5.reuse, RZ, 0x3 ;  /* 0x0000000509077211 */ /* 0x0c0fe200078f18ff */
[----:B------:R-:W-:Y:S01]  /*b460*/  HADD2.F32 R18, -RZ, R69.H0_H0 ;  /* 0x20000045ff127230 */ /* 0x000fe20000004100 */
        /* <DEDUP_REMOVED lines=27> */
[----:B------:R-:W-:-:S03]  /*b620*/  HADD2.F32 R7, -RZ, R65.H0_H0 ;  /* 0x20000041ff077230 */ /* 0x000fc60000004100 */
        /* <DEDUP_REMOVED lines=19> */
[----:B------:R-:W-:Y:S01]  /*b760*/  HADD2.F32 R6, -RZ, R65.H1_H1 ;  /* 0x30000041ff067230 */ /* 0x000fe20000004100 */
[----:B------:R-:W-:Y:S01]  /*b770*/  FMUL.FTZ R37, R13, R5 ;  /* 0x000000050d257220 */ /* 0x000fe20000410000 */
[----:B------:R-:W-:Y:S01]  /*b780*/  HADD2.F32 R5, -RZ, R66.H0_H0 ;  /* 0x20000042ff057230 */ /* 0x000fe20000004100 */
        /* <DEDUP_REMOVED lines=17> */
[----:B------:R-:W-:Y:S01]  /*b8a0*/  HADD2.F32 R9, -RZ, R70.H1_H1 ;  /* 0x30000046ff097230 */ /* 0x000fe20000004100 */
[-C--:B------:R-:W-:Y:S01]  /*b8b0*/  FMUL.FTZ R8, R27, R7.reuse ;  /* 0x000000071b087220 */ /* 0x080fe20000410000 */
[--C-:B------:R-:W-:Y:S01]  /*b8c0*/  HADD2.F32 R6, -RZ, R67.reuse.H1_H1 ;  /* 0x30000043ff067230 */ /* 0x100fe20000004100 */
[C---:B------:R-:W-:Y:S01]  /*b8d0*/  FMUL.FTZ R14, R10.reuse, R7 ;  /* 0x000000070a0e7220 */ /* 0x040fe20000410000 */
[----:B------:R-:W-:Y:S01]  /*b8e0*/  HADD2.F32 R5, -RZ, R67.H0_H0 ;  /* 0x20000043ff057230 */ /* 0x000fe20000004100 */
[----:B------:R-:W-:Y:S01]  /*b8f0*/  FFMA.FTZ R31, R10, R9, R8 ;  /* 0x000000090a1f7223 */ /* 0x000fe20000010008 */
[--C-:B------:R-:W-:Y:S01]  /*b900*/  HADD2.F32 R7, -RZ, R71.reuse.H0_H0 ;  /* 0x20000047ff077230 */ /* 0x100fe20000004100 */
        /* <DEDUP_REMOVED lines=25> */
.L_x_123:
[----:B------:R-:W-:Y:S05]  /*baa0*/  BSYNC B1 ;  /* 0x0000000000017941 */ /* 0x000fea0003800000 */
.L_x_122:
[----:B------:R-:W-:-:S04]  /*bab0*/  IADD3 R17, R60, 0x40, RZ ;  /* 0x000000403c117810 */ /* 0x000fc80007ffe0ff */
[----:B------:R-:W-:-:S13]  /*bac0*/  ISETP.GE.AND P0, PT, R17, R43, PT ;  /* 0x0000002b1100720c */ /* 0x000fda0003f06270 */
[----:B------:R-:W-:Y:S05]  /*bad0*/  @P0 BRA `(.L_x_109) ;  /* 0x000014a000000947 */ /* 0x000fea0003800000 */
[----:B------:R-:W-:Y:S01]  /*bae0*/  ISETP.GE.AND P0, PT, R62, c[0x0][0x27c], PT ;  /* 0x00009f003e007a0c */ /* 0x000fe20003f06270 */
[----:B------:R-:W-:-:S12]  /*baf0*/  BSSY B0, `(.L_x_128) ;  /* 0x0000068000007945 */ /* 0x000fd80003800000 */
[----:B------:R-:W-:Y:S05]  /*bb00*/  @P0 BRA `(.L_x_129) ;  /* 0x0000066000000947 */ /* 0x000fea0003800000 */
[----:B------:R-:W-:Y:S01]  /*bb10*/  SHF.R.S32.HI R5, RZ, 0x1f, R17 ;  /* 0x0000001fff057819 */ /* 0x000fe20000011411 */
[----:B------:R-:W-:Y:S01]  /*bb20*/  HADD2.F32 R18, -RZ, R57.H0_H0 ;  /* 0x20000039ff127230 */ /* 0x000fe20000004100 */
[----:B-1----:R-:W-:Y:S01]  /*bb30*/  MOV R9, c[0x0][0x27c] ;  /* 0x00009f0000097a02 */ /* 0x002fe20000000f00 */
[----:B------:R-:W-:Y:S01]  /*bb40*/  HADD2.F32 R19, -RZ, R59.H0_H0 ;  /* 0x2000003bff137230 */ /* 0x000fe20000004100 */
[-C--:B------:R-:W-:Y:S02]  /*bb50*/  LEA.HI R8, R17, R17.reuse, RZ, 0x1 ;  /* 0x0000001111087211 */ /* 0x080fe400078f08ff */
[----:B------:R-:W-:Y:S02]  /*bb60*/  LEA.HI R5, R5, R17, RZ, 0x3 ;  /* 0x0000001105057211 */ /* 0x000fe400078f18ff */
[----:B------:R-:W-:Y:S02]  /*bb70*/  LEA.HI R9, R9, R61, RZ, 0x1d ;  /* 0x0000003d09097211 */ /* 0x000fe400078fe8ff */
[----:B------:R-:W-:-:S02]  /*bb80*/  SHF.L.U32 R7, R8, 0x5, RZ ;  /* 0x0000000508077819 */ /* 0x000fc400000006ff */
[----:B------:R-:W-:Y:S02]  /*bb90*/  LOP3.LUT R8, R8, 0x7fffffe, RZ, 0xc0, !PT ;  /* 0x07fffffe08087812 */ /* 0x000fe400078ec0ff */
[----:B------:R-:W-:Y:S02]  /*bba0*/  SHF.L.U32 R6, R5, 0x5, RZ ;  /* 0x0000000505067819 */ /* 0x000fe400000006ff */
[----:B------:R-:W-:Y:S02]  /*bbb0*/  SHF.R.S32.HI R10, RZ, 0x1f, R9 ;  /* 0x0000001fff0a7819 */ /* 0x000fe40000011409 */
[----:B------:R-:W-:Y:S02]  /*bbc0*/  LOP3.LUT R5, R7, 0xc0, RZ, 0xc0, !PT ;  /* 0x000000c007057812 */ /* 0x000fe400078ec0ff */
[----:B------:R-:W-:Y:S02]  /*bbd0*/  IADD3 R7, R17, -R8, RZ ;  /* 0x8000000811077210 */ /* 0x000fe40007ffe0ff */
[----:B------:R-:W-:-:S02]  /*bbe0*/  LOP3.LUT R6, R6, 0xffffff00, RZ, 0xc0, !PT ;  /* 0xffffff0006067812 */ /* 0x000fc400078ec0ff */
[----:B------:R-:W-:Y:S02]  /*bbf0*/  LEA.HI R10, R10, R9, RZ, 0x2 ;  /* 0x000000090a0a7211 */ /* 0x000fe400078f10ff */
[----:B------:R-:W-:Y:S02]  /*bc00*/  SHF.L.U32 R9, R9, 0x3, RZ ;  /* 0x0000000309097819 */ /* 0x000fe400000006ff */
[----:B------:R-:W-:Y:S02]  /*bc10*/  LEA R6, R7, R6, 0x5 ;  /* 0x0000000607067211 */ /* 0x000fe400078e28ff */
[C---:B------:R-:W-:Y:S02]  /*bc20*/  LOP3.LUT R8, R5.reuse, 0x18, R62, 0xf8, !PT ;  /* 0x0000001805087812 */ /* 0x040fe400078ef83e */
[----:B------:R-:W-:Y:S02]  /*bc30*/  SHF.R.U32.HI R11, RZ, 0x3, R5 ;  /* 0x00000003ff0b7819 */ /* 0x000fe40000011605 */
[----:B------:R-:W-:-:S02]  /*bc40*/  LOP3.LUT R7, R5, 0x18, R9, 0xf8, !PT ;  /* 0x0000001805077812 */ /* 0x000fc400078ef809 */
[----:B------:R-:W-:Y:S02]  /*bc50*/  SHF.L.U32 R5, R10, 0xa, RZ ;  /* 0x0000000a0a057819 */ /* 0x000fe400000006ff */
[-C--:B------:R-:W-:Y:S02]  /*bc60*/  LOP3.LUT R8, R8, R11.reuse, RZ, 0x3c, !PT ;  /* 0x0000000b08087212 */ /* 0x080fe400078e3cff */
[----:B------:R-:W-:Y:S02]  /*bc70*/  LOP3.LUT R7, R7, R11, RZ, 0x3c, !PT ;  /* 0x0000000b07077212 */ /* 0x000fe400078e3cff */
[----:B------:R-:W-:Y:S02]  /*bc80*/  LOP3.LUT R5, R5, 0x7ffff000, RZ, 0xc0, !PT ;  /* 0x7ffff00005057812 */ /* 0x000fe400078ec0ff */
[----:B------:R-:W-:Y:S02]  /*bc90*/  IADD3 R8, R6, R8, RZ ;  /* 0x0000000806087210 */ /* 0x000fe40007ffe0ff */
[----:B------:R-:W-:Y:S01]  /*bca0*/  IADD3 R5, R7, R5, R6 ;  /* 0x0000000507057210 */ /* 0x000fe20007ffe006 */
[----:B------:R-:W-:Y:S01]  /*bcb0*/  HADD2.F32 R6, -RZ, R44.H0_H0 ;  /* 0x2000002cff067230 */ /* 0x000fe20000004100 */
[----:B------:R-:W-:-:S02]  /*bcc0*/  SHF.L.U32 R38, R8, 0x1, RZ ;  /* 0x0000000108267819 */ /* 0x000fc400000006ff */
[----:B------:R-:W-:Y:S01]  /*bcd0*/  SHF.L.U32 R35, R5, 0x1, RZ ;  /* 0x0000000105237819 */ /* 0x000fe200000006ff */
[----:B------:R-:W-:Y:S02]  /*bce0*/  HADD2.F32 R5, -RZ, R44.H1_H1 ;  /* 0x3000002cff057230 */ /* 0x000fe40000004100 */
[----:B------:R-:W1:Y:S04]  /*bcf0*/  LDS.128 R8, [R38+0x6100] ;  /* 0x0061000026087984 */ /* 0x000e680000000c00 */
[----:B------:R-:W2:Y:S01]  /*bd00*/  LDS.128 R12, [R35+0x6100] ;  /* 0x00610000230c7984 */ /* 0x000ea20000000c00 */
[--C-:B-1----:R-:W-:Y:S02]  /*bd10*/  HADD2.F32 R23, -RZ, R8.reuse.H0_H0 ;  /* 0x20000008ff177230 */ /* 0x102fe40000004100 */
[----:B------:R-:W-:-:S02]  /*bd20*/  HADD2.F32 R22, -RZ, R8.H1_H1 ;  /* 0x30000008ff167230 */ /* 0x000fc40000004100 */
[--C-:B--2---:R-:W-:Y:S02]  /*bd30*/  HADD2.F32 R7, -RZ, R12.reuse.H0_H0 ;  /* 0x2000000cff077230 */ /* 0x104fe40000004100 */
[--C-:B------:R-:W-:Y:S02]  /*bd40*/  HADD2.F32 R25, -RZ, R9.reuse.H0_H0 ;  /* 0x20000009ff197230 */ /* 0x100fe40000004100 */
[----:B------:R-:W-:Y:S01]  /*bd50*/  HADD2.F32 R24, -RZ, R9.H1_H1 ;  /* 0x30000009ff187230 */ /* 0x000fe20000004100 */
[C---:B------:R-:W-:Y:S01]  /*bd60*/  FMUL.FTZ R9, R6.reuse, R23 ;  /* 0x0000001706097220 */ /* 0x040fe20000410000 */
[----:B------:R-:W-:Y:S01]  /*bd70*/  HADD2.F32 R12, -RZ, R12.H1_H1 ;  /* 0x3000000cff0c7230 */ /* 0x000fe20000004100 */
[-C--:B------:R-:W-:Y:S01]  /*bd80*/  FMUL.FTZ R39, R6, R7.reuse ;  /* 0x0000000706277220 */ /* 0x080fe20000410000 */
[----:B------:R-:W-:Y:S01]  /*bd90*/  HADD2.F32 R8, -RZ, R45.H0_H0 ;  /* 0x2000002dff087230 */ /* 0x000fe20000004100 */
[----:B------:R-:W-:Y:S01]  /*bda0*/  FMUL.FTZ R6, R5, R22 ;  /* 0x0000001605067220 */ /* 0x000fe20000410000 */
[--C-:B------:R-:W-:Y:S01]  /*bdb0*/  HADD2.F32 R27, -RZ, R10.reuse.H0_H0 ;  /* 0x2000000aff1b7230 */ /* 0x100fe20000004100 */
[----:B------:R-:W-:Y:S01]  /*bdc0*/  FFMA.FTZ R42, R19, R7, R9 ;  /* 0x00000007132a7223 */ /* 0x000fe20000010009 */
[----:B------:R-:W-:Y:S01]  /*bdd0*/  HADD2.F32 R26, -RZ, R10.H1_H1 ;  /* 0x3000000aff1a7230 */ /* 0x000fe20000004100 */
[-C--:B------:R-:W-:Y:S01]  /*bde0*/  FFMA.FTZ R41, R18, R12.reuse, R6 ;  /* 0x0000000c12297223 */ /* 0x080fe20000010006 */
[--C-:B------:R-:W-:Y:S01]  /*bdf0*/  HADD2.F32 R21, -RZ, R15.reuse.H0_H0 ;  /* 0x2000000fff157230 */ /* 0x100fe20000004100 */
[----:B------:R-:W-:Y:S01]  /*be00*/  FMUL.FTZ R37, R5, R12 ;  /* 0x0000000c05257220 */ /* 0x000fe20000410000 */
[----:B------:R-:W-:Y:S01]  /*be10*/  HADD2.F32 R20, -RZ, R15.H1_H1 ;  /* 0x3000000fff147230 */ /* 0x000fe20000004100 */
[----:B------:R-:W-:Y:S01]  /*be20*/  FMUL.FTZ R7, R8, R25 ;  /* 0x0000001908077220 */ /* 0x000fe20000410000 */
[----:B------:R-:W-:Y:S01]  /*be30*/  HADD2.F32 R10, -RZ, R13.H0_H0 ;  /* 0x2000000dff0a7230 */ /* 0x000fe20000004100 */
[----:B------:R-:W-:Y:S01]  /*be40*/  FFMA.FTZ R19, R19, R23, -R39 ;  /* 0x0000001713137223 */ /* 0x000fe20000010827 */
[----:B------:R-:W-:Y:S01]  /*be50*/  HADD2.F32 R15, -RZ, R58.H0_H0 ;  /* 0x2000003aff0f7230 */ /* 0x000fe20000004100 */
[----:B------:R-:W-:Y:S01]  /*be60*/  FFMA.FTZ R18, R18, R22, -R37 ;  /* 0x0000001612127223 */ /* 0x000fe20000010825 */
[----:B------:R-:W-:Y:S01]  /*be70*/  HADD2.F32 R6, -RZ, R45.H1_H1 ;  /* 0x3000002dff067230 */ /* 0x000fe20000004100 */
[-C--:B------:R-:W-:Y:S01]  /*be80*/  FMUL.FTZ R34, R8, R10.reuse ;  /* 0x0000000a08227220 */ /* 0x080fe20000410000 */
[----:B------:R-:W-:Y:S01]  /*be90*/  HADD2.F32 R5, -RZ, R46.H0_H0 ;  /* 0x2000002eff057230 */ /* 0x000fe20000004100 */
[----:B------:R-:W-:Y:S01]  /*bea0*/  FFMA.FTZ R40, R15, R10, R7 ;  /* 0x0000000a0f287223 */ /* 0x000fe20000010007 */
[----:B------:R-:W-:Y:S01]  /*beb0*/  HADD2.F32 R16, -RZ, R13.H1_H1 ;  /* 0x3000000dff107230 */ /* 0x000fe20000004100 */
[C---:B------:R-:W-:Y:S01]  /*bec0*/  FMUL.FTZ R9, R6.reuse, R24 ;  /* 0x0000001806097220 */ /* 0x040fe20000410000 */
[--C-:B------:R-:W-:Y:S01]  /*bed0*/  HADD2.F32 R29, -RZ, R11.reuse.H0_H0 ;  /* 0x2000000bff1d7230 */ /* 0x100fe20000004100 */
[----:B------:R-:W-:Y:S01]  /*bee0*/  FMUL.FTZ R8, R5, R27 ;  /* 0x0000001b05087220 */ /* 0x000fe20000410000 */
[----:B------:R-:W-:Y:S01]  /*bef0*/  HADD2.F32 R28, -RZ, R11.H1_H1 ;  /* 0x3000000bff1c7230 */ /* 0x000fe20000004100 */
[----:B------:R-:W-:Y:S01]  /*bf00*/  FMUL.FTZ R32, R6, R16 ;  /* 0x0000001006207220 */ /* 0x000fe20000410000 */
[----:B------:R-:W-:Y:S01]  /*bf10*/  HADD2.F32 R13, -RZ, R14.H0_H0 ;  /* 0x2000000eff0d7230 */ /* 0x000fe20000004100 */
[----:B------:R-:W-:Y:S01]  /*bf20*/  FFMA.FTZ R15, R15, R25, -R34 ;  /* 0x000000190f0f7223 */ /* 0x000fe20000010822 */
[----:B------:R-:W-:-:S02]  /*bf30*/  HADD2.F32 R12, -RZ, R53.H0_H0 ;  /* 0x20000035ff0c7230 */ /* 0x000fc40000004100 */
[----:B------:R-:W-:Y:S01]  /*bf40*/  HADD2.F32 R11, -RZ, R56.H0_H0 ;  /* 0x20000038ff0b7230 */ /* 0x000fe20000004100 */
[-C--:B------:R-:W-:Y:S01]  /*bf50*/  FMUL.FTZ R30, R5, R13.reuse ;  /* 0x0000000d051e7220 */ /* 0x080fe20000410000 */
[----:B------:R-:W-:Y:S01]  /*bf60*/  HADD2.F32 R7, -RZ, R46.H1_H1 ;  /* 0x3000002eff077230 */ /* 0x000fe20000004100 */
[----:B------:R-:W-:Y:S01]  /*bf70*/  FFMA.FTZ R36, R12, R16, R9 ;  /* 0x000000100c247223 */ /* 0x000fe20000010009 */
[----:B------:R-:W-:Y:S01]  /*bf80*/  HADD2.F32 R14, -RZ, R14.H1_H1 ;  /* 0x3000000eff0e7230 */ /* 0x000fe20000004100 */
[----:B------:R-:W-:Y:S01]  /*bf90*/  FFMA.FTZ R33, R11, R13, R8 ;  /* 0x0000000d0b217223 */ /* 0x000fe20000010008 */
[----:B------:R-:W-:Y:S01]  /*bfa0*/  HADD2.F32 R9, -RZ, R52.H0_H0 ;  /* 0x20000034ff097230 */ /* 0x000fe20000004100 */
[C---:B------:R-:W-:Y:S01]  /*bfb0*/  FMUL.FTZ R8, R7.reuse, R26 ;  /* 0x0000001a07087220 */ /* 0x040fe20000410000 */
[--C-:B------:R-:W-:Y:S01]  /*bfc0*/  HADD2.F32 R5, -RZ, R47.reuse.H0_H0 ;  /* 0x2000002fff057230 */ /* 0x100fe20000004100 */
[-C--:B------:R-:W-:Y:S01]  /*bfd0*/  FMUL.FTZ R16, R7, R14.reuse ;  /* 0x0000000e07107220 */ /* 0x080fe20000410000 */
[----:B------:R-:W-:Y:S01]  /*bfe0*/  HADD2.F32 R6, -RZ, R47.H1_H1 ;  /* 0x3000002fff067230 */ /* 0x000fe20000004100 */
[----:B------:R-:W-:Y:S01]  /*bff0*/  FFMA.FTZ R31, R9, R14, R8 ;  /* 0x0000000e091f7223 */ /* 0x000fe20000010008 */
[----:B------:R-:W-:Y:S01]  /*c000*/  HADD2.F32 R7, -RZ, R49.H0_H0 ;  /* 0x20000031ff077230 */ /* 0x000fe20000004100 */
[----:B------:R-:W-:Y:S01]  /*c010*/  FMUL.FTZ R13, R5, R28 ;  /* 0x0000001c050d7220 */ /* 0x000fe20000410000 */
[----:B------:R-:W-:Y:S01]  /*c020*/  HADD2.F32 R8, -RZ, R55.H0_H0 ;  /* 0x20000037ff087230 */ /* 0x000fe20000004100 */
[----:B------:R-:W-:-:S02]  /*c030*/  FMUL.FTZ R10, R6, R29 ;  /* 0x0000001d060a7220 */ /* 0x000fc40000410000 */
[----:B------:R-:W-:Y:S02]  /*c040*/  FMUL.FTZ R6, R6, R21 ;  /* 0x0000001506067220 */ /* 0x000fe40000410000 */
[-C--:B------:R-:W-:Y:S02]  /*c050*/  FMUL.FTZ R5, R5, R20.reuse ;  /* 0x0000001405057220 */ /* 0x080fe40000410000 */
[----:B------:R-:W-:Y:S02]  /*c060*/  FFMA.FTZ R20, R7, R20, R13 ;  /* 0x0000001407147223 */ /* 0x000fe4000001000d */
[----:B------:R-:W-:Y:S01]  /*c070*/  FFMA.FTZ R13, R12, R24, -R32 ;  /* 0x000000180c0d7223 */ /* 0x000fe20000010820 */
[----:B------:R-:W-:Y:S01]  /*c080*/  F2FP.PACK_AB R12, R18, R19 ;  /* 0x00000013120c723e */ /* 0x000fe200000000ff */
[----:B------:R-:W-:Y:S02]  /*c090*/  FFMA.FTZ R11, R11, R27, -R30 ;  /* 0x0000001b0b0b7223 */ /* 0x000fe4000001081e */
[----:B------:R-:W-:Y:S01]  /*c0a0*/  FFMA.FTZ R14, R9, R26, -R16 ;  /* 0x0000001a090e7223 */ /* 0x000fe20000010810 */
[----:B------:R-:W-:Y:S01]  /*c0b0*/  F2FP.PACK_AB R13, R13, R15 ;  /* 0x0000000f0d0d723e */ /* 0x000fe200000000ff */
[----:B------:R-:W-:Y:S01]  /*c0c0*/  FFMA.FTZ R6, R8, R29, -R6 ;  /* 0x0000001d08067223 */ /* 0x000fe20000010806 */
        /* <DEDUP_REMOVED lines=10> */
.L_x_129:
[----:B------:R-:W-:Y:S05]  /*c170*/  BSYNC B0 ;  /* 0x0000000000007941 */ /* 0x000fea0003800000 */
.L_x_128:
[----:B------:R-:W-:Y:S01]  /*c180*/  IADD3 R5, R62, 0x10, RZ ;  /* 0x000000103e057810 */ /* 0x000fe20007ffe0ff */
[----:B------:R-:W-:Y:S03]  /*c190*/  BSSY B0, `(.L_x_130) ;  /* 0x000006f000007945 */ /* 0x000fe60003800000 */
[----:B------:R-:W-:-:S13]  /*c1a0*/  ISETP.GE.AND P0, PT, R5, c[0x0][0x27c], PT ;  /* 0x00009f0005007a0c */ /* 0x000fda0003f06270 */
[----:B------:R-:W-:Y:S05]  /*c1b0*/  @P0 BRA `(.L_x_131) ;  /* 0x000006c000000947 */ /* 0x000fea0003800000 */
[----:B------:R-:W-:Y:S01]  /*c1c0*/  SHF.R.S32.HI R6, RZ, 0x1f, R5 ;  /* 0x0000001fff067819 */ /* 0x000fe20000011405 */
[--C-:B------:R-:W-:Y:S01]  /*c1d0*/  HADD2.F32 R19, -RZ, R54.reuse.H0_H0 ;  /* 0x20000036ff137230 */ /* 0x100fe20000004100 */
[----:B-1----:R-:W-:Y:S01]  /*c1e0*/  SHF.R.S32.HI R8, RZ, 0x1f, R17 ;  /* 0x0000001fff087819 */ /* 0x002fe20000011411 */
[----:B------:R-:W-:Y:S01]  /*c1f0*/  HADD2.F32 R20, -RZ, R53.H1_H1 ;  /* 0x30000035ff147230 */ /* 0x000fe20000004100 */
[----:B------:R-:W-:Y:S01]  /*c200*/  LEA.HI R10, R17, R17, RZ, 0x1 ;  /* 0x00000011110a7211 */ /* 0x000fe200078f08ff */
[----:B------:R-:W-:Y:S01]  /*c210*/  HADD2.F32 R18, -RZ, R54.H1_H1 ;  /* 0x30000036ff127230 */ /* 0x000fe20000004100 */
[CC--:B------:R-:W-:Y:S02]  /*c220*/  LEA.HI R7, R6.reuse, R5.reuse, RZ, 0x3 ;  /* 0x0000000506077211 */ /* 0x0c0fe400078f18ff */
[----:B------:R-:W-:Y:S01]  /*c230*/  LEA.HI R11, R6, R5, RZ, 0x5 ;  /* 0x00000005060b7211 */ /* 0x000fe200078f28ff */
[----:B------:R-:W-:Y:S01]  /*c240*/  IMAD.SHL.U32 R9, R10, 0x20, RZ ;  /* 0x000000200a097824 */ /* 0x000fe200078e00ff */
[----:B------:R-:W-:-:S02]  /*c250*/  LEA.HI R5, R8, R17, RZ, 0x3 ;  /* 0x0000001108057211 */ /* 0x000fc400078f18ff */
[----:B------:R-:W-:Y:S02]  /*c260*/  MOV R12, c[0x0][0x27c] ;  /* 0x00009f00000c7a02 */ /* 0x000fe40000000f00 */
[----:B------:R-:W-:Y:S02]  /*c270*/  SHF.R.S32.HI R6, RZ, 0x3, R7 ;  /* 0x00000003ff067819 */ /* 0x000fe40000011407 */
[----:B------:R-:W-:Y:S02]  /*c280*/  LOP3.LUT R10, R10, 0x7fffffe, RZ, 0xc0, !PT ;  /* 0x07fffffe0a0a7812 */ /* 0x000fe400078ec0ff */
[----:B------:R-:W-:Y:S02]  /*c290*/  SHF.L.U32 R8, R5, 0x5, RZ ;  /* 0x0000000505087819 */ /* 0x000fe400000006ff */
[----:B------:R-:W-:Y:S01]  /*c2a0*/  LOP3.LUT R5, R9, 0xc0, RZ, 0xc0, !PT ;  /* 0x000000c009057812 */ /* 0x000fe200078ec0ff */
[----:B------:R-:W-:Y:S01]  /*c2b0*/  IMAD.IADD R10, R17, 0x1, -R10 ;  /* 0x00000001110a7824 */ /* 0x000fe200078e0a0a */
[----:B------:R-:W-:-:S02]  /*c2c0*/  LEA.HI R6, R12, R6, RZ, 0x1d ;  /* 0x000000060c067211 */ /* 0x000fc400078fe8ff */
[----:B------:R-:W-:Y:S02]  /*c2d0*/  LOP3.LUT R8, R8, 0xffffff00, RZ, 0xc0, !PT ;  /* 0xffffff0008087812 */ /* 0x000fe400078ec0ff */
[----:B------:R-:W-:Y:S02]  /*c2e0*/  SHF.L.U32 R9, R11, 0x7, RZ ;  /* 0x000000070b097819 */ /* 0x000fe400000006ff */
[----:B------:R-:W-:Y:S01]  /*c2f0*/  LOP3.LUT R11, R5, 0x18, R7, 0xf8, !PT ;  /* 0x00000018050b7812 */ /* 0x000fe200078ef807 */
[----:B------:R-:W-:Y:S01]  /*c300*/  IMAD R16, R10, 0x20, R8 ;  /* 0x000000200a107824 */ /* 0x000fe200078e0208 */
[----:B------:R-:W-:Y:S02]  /*c310*/  SHF.R.S32.HI R7, RZ, 0x1f, R6 ;  /* 0x0000001fff077819 */ /* 0x000fe40000011406 */
[----:B------:R-:W-:Y:S02]  /*c320*/  SHF.L.U32 R10, R6, 0x3, RZ ;  /* 0x00000003060a7819 */ /* 0x000fe400000006ff */
[----:B------:R-:W-:-:S02]  /*c330*/  LEA.HI R6, R7, R6, RZ, 0x2 ;  /* 0x0000000607067211 */ /* 0x000fc400078f10ff */
[----:B------:R-:W-:Y:S02]  /*c340*/  SHF.R.U32.HI R12, RZ, 0x3, R5 ;  /* 0x00000003ff0c7819 */ /* 0x000fe40000011605 */
[----:B------:R-:W-:Y:S01]  /*c350*/  LOP3.LUT R7, R5, 0x18, R10, 0xf8, !PT ;  /* 0x0000001805077812 */ /* 0x000fe200078ef80a */
[----:B------:R-:W-:Y:S01]  /*c360*/  IMAD.SHL.U32 R5, R6, 0x400, RZ ;  /* 0x0000040006057824 */ /* 0x000fe200078e00ff */
[----:B------:R-:W-:Y:S01]  /*c370*/  LOP3.LUT R8, R9, 0x7ffff000, RZ, 0xc0, !PT ;  /* 0x7ffff00009087812 */ /* 0x000fe200078ec0ff */
[----:B------:R-:W-:Y:S01]  /*c380*/  HADD2.F32 R6, -RZ, R48.H0_H0 ;  /* 0x20000030ff067230 */ /* 0x000fe20000004100 */
[-C--:B------:R-:W-:Y:S02]  /*c390*/  LOP3.LUT R9, R11, R12.reuse, RZ, 0x3c, !PT ;  /* 0x0000000c0b097212 */ /* 0x080fe400078e3cff */
[----:B------:R-:W-:Y:S02]  /*c3a0*/  LOP3.LUT R7, R7, R12, RZ, 0x3c, !PT ;  /* 0x0000000c07077212 */ /* 0x000fe400078e3cff */
[----:B------:R-:W-:-:S02]  /*c3b0*/  LOP3.LUT R5, R5, 0x7ffff000, RZ, 0xc0, !PT ;  /* 0x7ffff00005057812 */ /* 0x000fc400078ec0ff */
[----:B------:R-:W-:Y:S02]  /*c3c0*/  IADD3 R8, R9, R16, R8 ;  /* 0x0000001009087210 */ /* 0x000fe40007ffe008 */
[----:B------:R-:W-:Y:S01]  /*c3d0*/  IADD3 R5, R7, R5, R16 ;  /* 0x0000000507057210 */ /* 0x000fe20007ffe010 */
[----:B------:R-:W-:Y:S01]  /*c3e0*/  HADD2.F32 R7, -RZ, R49.H1_H1 ;  /* 0x30000031ff077230 */ /* 0x000fe20000004100 */
        /* <DEDUP_REMOVED lines=10> */
[C---:B------:R-:W-:Y:S01]  /*c490*/  FMUL.FTZ R37, R6.reuse, R12 ;  /* 0x0000000c06257220 */ /* 0x040fe20000410000 */
[----:B------:R-:W-:Y:S01]  /*c4a0*/  HADD2.F32 R13, -RZ, R8.H1_H1 ;  /* 0x30000008ff0d7230 */ /* 0x000fe20000004100 */
[----:B------:R-:W-:Y:S01]  /*c4b0*/  FMUL.FTZ R8, R6, R24 ;  /* 0x0000001806087220 */ /* 0x000fe20000410000 */
[--C-:B------:R-:W-:Y:S01]  /*c4c0*/  HADD2.F32 R28, -RZ, R14.reuse.H0_H0 ;  /* 0x2000000eff1c7230 */ /* 0x100fe20000004100 */
[----:B------:R-:W-:Y:S01]  /*c4d0*/  FMUL.FTZ R6, R5, R23 ;  /* 0x0000001705067220 */ /* 0x000fe20000410000 */
[----:B------:R-:W-:Y:S01]  /*c4e0*/  HADD2.F32 R27, -RZ, R14.H1_H1 ;  /* 0x3000000eff1b7230 */ /* 0x000fe20000004100 */
[----:B------:R-:W-:Y:S01]  /*c4f0*/  FFMA.FTZ R41, R20, R12, R8 ;  /* 0x0000000c14297223 */ /* 0x000fe20000010008 */
[----:B------:R-:W-:Y:S01]  /*c500*/  HADD2.F32 R14, -RZ, R9.H0_H0 ;  /* 0x20000009ff0e7230 */ /* 0x000fe20000004100 */
[-C--:B------:R-:W-:Y:S01]  /*c510*/  FFMA.FTZ R40, R19, R13.reuse, R6 ;  /* 0x0000000d13287223 */ /* 0x080fe20000010006 */
[--C-:B------:R-:W-:Y:S01]  /*c520*/  HADD2.F32 R6, -RZ, R50.reuse.H0_H0 ;  /* 0x20000032ff067230 */ /* 0x100fe20000004100 */
[----:B------:R-:W-:Y:S01]  /*c530*/  FMUL.FTZ R36, R5, R13 ;  /* 0x0000000d05247220 */ /* 0x000fe20000410000 */
[----:B------:R-:W-:Y:S01]  /*c540*/  HADD2.F32 R5, -RZ, R50.H1_H1 ;  /* 0x30000032ff057230 */ /* 0x000fe20000004100 */
[C---:B------:R-:W-:Y:S01]  /*c550*/  FMUL.FTZ R8, R7.reuse, R26 ;  /* 0x0000001a07087220 */ /* 0x040fe20000410000 */
[--C-:B------:R-:W-:Y:S01]  /*c560*/  HADD2.F32 R30, -RZ, R15.reuse.H0_H0 ;  /* 0x2000000fff1e7230 */ /* 0x100fe20000004100 */
[-C--:B------:R-:W-:Y:S01]  /*c570*/  FMUL.FTZ R33, R7, R14.reuse ;  /* 0x0000000e07217220 */ /* 0x080fe20000410000 */
[----:B------:R-:W-:Y:S01]  /*c580*/  HADD2.F32 R29, -RZ, R15.H1_H1 ;  /* 0x3000000fff1d7230 */ /* 0x000fe20000004100 */
[----:B------:R-:W-:Y:S01]  /*c590*/  FFMA.FTZ R38, R18, R14, R8 ;  /* 0x0000000e12267223 */ /* 0x000fe20000010008 */
[----:B------:R-:W-:Y:S01]  /*c5a0*/  HADD2.F32 R16, -RZ, R9.H1_H1 ;  /* 0x30000009ff107230 */ /* 0x000fe20000004100 */
[C---:B------:R-:W-:Y:S01]  /*c5b0*/  FMUL.FTZ R9, R6.reuse, R25 ;  /* 0x0000001906097220 */ /* 0x040fe20000410000 */
[--C-:B------:R-:W-:Y:S01]  /*c5c0*/  HADD2.F32 R22, -RZ, R11.reuse.H0_H0 ;  /* 0x2000000bff167230 */ /* 0x100fe20000004100 */
[----:B------:R-:W-:Y:S01]  /*c5d0*/  FMUL.FTZ R8, R5, R28 ;  /* 0x0000001c05087220 */ /* 0x000fe20000410000 */
[----:B------:R-:W-:Y:S01]  /*c5e0*/  HADD2.F32 R21, -RZ, R11.H1_H1 ;  /* 0x3000000bff157230 */ /* 0x000fe20000004100 */
[----:B------:R-:W-:Y:S01]  /*c5f0*/  FMUL.FTZ R31, R6, R16 ;  /* 0x00000010061f7220 */ /* 0x000fe20000410000 */
[----:B------:R-:W-:Y:S01]  /*c600*/  HADD2.F32 R12, -RZ, R55.H1_H1 ;  /* 0x30000037ff0c7230 */ /* 0x000fe20000004100 */
[----:B------:R-:W-:Y:S01]  /*c610*/  FFMA.FTZ R20, R20, R24, -R37 ;  /* 0x0000001814147223 */ /* 0x000fe20000010825 */
[----:B------:R-:W-:Y:S01]  /*c620*/  HADD2.F32 R15, -RZ, R10.H0_H0 ;  /* 0x2000000aff0f7230 */ /* 0x000fe20000004100 */
[----:B------:R-:W-:Y:S01]  /*c630*/  FFMA.FTZ R19, R19, R23, -R36 ;  /* 0x0000001713137223 */ /* 0x000fe20000010824 */
[----:B------:R-:W-:Y:S01]  /*c640*/  HADD2.F32 R11, -RZ, R56.H1_H1 ;  /* 0x30000038ff0b7230 */ /* 0x000fe20000004100 */
[----:B------:R-:W-:Y:S01]  /*c650*/  FFMA.FTZ R35, R12, R16, R9 ;  /* 0x000000100c237223 */ /* 0x000fe20000010009 */
[----:B------:R-:W-:Y:S01]  /*c660*/  HADD2.F32 R7, -RZ, R51.H0_H0 ;  /* 0x20000033ff077230 */ /* 0x000fe20000004100 */
[-C--:B------:R-:W-:Y:S01]  /*c670*/  FMUL.FTZ R16, R5, R15.reuse ;  /* 0x0000000f05107220 */ /* 0x080fe20000410000 */
[----:B------:R-:W-:Y:S01]  /*c680*/  HADD2.F32 R10, -RZ, R10.H1_H1 ;  /* 0x3000000aff0a7230 */ /* 0x000fe20000004100 */
[----:B------:R-:W-:Y:S01]  /*c690*/  FFMA.FTZ R32, R11, R15, R8 ;  /* 0x0000000f0b207223 */ /* 0x000fe20000010008 */
[----:B------:R-:W-:Y:S01]  /*c6a0*/  HADD2.F32 R9, -RZ, R57.H1_H1 ;  /* 0x30000039ff097230 */ /* 0x000fe20000004100 */
[C---:B------:R-:W-:Y:S01]  /*c6b0*/  FMUL.FTZ R8, R7.reuse, R27 ;  /* 0x0000001b07087220 */ /* 0x040fe20000410000 */
[----:B------:R-:W-:Y:S01]  /*c6c0*/  HADD2.F32 R6, -RZ, R52.H1_H1 ;  /* 0x30000034ff067230 */ /* 0x000fe20000004100 */
[-C--:B------:R-:W-:Y:S01]  /*c6d0*/  FMUL.FTZ R14, R7, R10.reuse ;  /* 0x0000000a070e7220 */ /* 0x080fe20000410000 */
[----:B------:R-:W-:Y:S01]  /*c6e0*/  HADD2.F32 R5, -RZ, R51.H1_H1 ;  /* 0x30000033ff057230 */ /* 0x000fe20000004100 */
[----:B------:R-:W-:Y:S01]  /*c6f0*/  FFMA.FTZ R15, R9, R10, R8 ;  /* 0x0000000a090f7223 */ /* 0x000fe20000010008 */
[----:B------:R-:W-:Y:S01]  /*c700*/  HADD2.F32 R7, -RZ, R58.H1_H1 ;  /* 0x3000003aff077230 */ /* 0x000fe20000004100 */
[----:B------:R-:W-:Y:S01]  /*c710*/  FMUL.FTZ R10, R6, R30 ;  /* 0x0000001e060a7220 */ /* 0x000fe20000410000 */
[----:B------:R-:W-:Y:S01]  /*c720*/  HADD2.F32 R8, -RZ, R59.H1_H1 ;  /* 0x3000003bff087230 */ /* 0x000fe20000004100 */
[----:B------:R-:W-:-:S02]  /*c730*/  FMUL.FTZ R13, R5, R29 ;  /* 0x0000001d050d7220 */ /* 0x000fc40000410000 */
[----:B------:R-:W-:Y:S02]  /*c740*/  FMUL.FTZ R6, R6, R22 ;  /* 0x0000001606067220 */ /* 0x000fe40000410000 */
[-C--:B------:R-:W-:Y:S02]  /*c750*/  FMUL.FTZ R5, R5, R21.reuse ;  /* 0x0000001505057220 */ /* 0x080fe40000410000 */
        /* <DEDUP_REMOVED lines=18> */
.L_x_131:
[----:B------:R-:W-:Y:S05]  /*c880*/  BSYNC B0 ;  /* 0x0000000000007941 */ /* 0x000fea0003800000 */
.L_x_130:
[----:B------:R-:W-:-:S04]  /*c890*/  IADD3 R5, R62, 0x20, RZ ;  /* 0x000000203e057810 */ /* 0x000fc80007ffe0ff */
[----:B------:R-:W-:-:S13]  /*c8a0*/  ISETP.GE.AND P0, PT, R5, c[0x0][0x27c], PT ;  /* 0x00009f0005007a0c */ /* 0x000fda0003f06270 */
[----:B------:R-:W-:Y:S05]  /*c8b0*/  @P0 BRA `(.L_x_109) ;  /* 0x000006c000000947 */ /* 0x000fea0003800000 */
[----:B------:R-:W-:Y:S01]  /*c8c0*/  SHF.R.S32.HI R6, RZ, 0x1f, R5 ;  /* 0x0000001fff067819 */ /* 0x000fe20000011405 */
[--C-:B------:R-:W-:Y:S01]  /*c8d0*/  HADD2.F32 R18, -RZ, R68.reuse.H1_H1 ;  /* 0x30000044ff127230 */ /* 0x100fe20000004100 */
[----:B------:R-:W-:Y:S01]  /*c8e0*/  SHF.R.S32.HI R7, RZ, 0x1f, R17 ;  /* 0x0000001fff077819 */ /* 0x000fe20000011411 */
[----:B------:R-:W-:Y:S01]  /*c8f0*/  HADD2.F32 R19, -RZ, R68.H0_H0 ;  /* 0x20000044ff137230 */ /* 0x000fe20000004100 */
[----:B-1----:R-:W-:Y:S02]  /*c900*/  LEA.HI R9, R17, R17, RZ, 0x1 ;  /* 0x0000001111097211 */ /* 0x002fe400078f08ff */
[CC--:B------:R-:W-:Y:S02]  /*c910*/  LEA.HI R8, R6.reuse, R5.reuse, RZ, 0x3 ;  /* 0x0000000506087211 */ /* 0x0c0fe400078f18ff */
[----:B------:R-:W-:Y:S02]  /*c920*/  LEA.HI R11, R6, R5, RZ, 0x5 ;  /* 0x00000005060b7211 */ /* 0x000fe400078f28ff */
[----:B------:R-:W-:Y:S01]  /*c930*/  LEA.HI R5, R7, R17, RZ, 0x3 ;  /* 0x0000001107057211 */ /* 0x000fe200078f18ff */
[C---:B------:R-:W-:Y:S01]  /*c940*/  IMAD.SHL.U32 R7, R9.reuse, 0x20, RZ ;  /* 0x0000002009077824 */ /* 0x040fe200078e00ff */
[----:B------:R-:W-:-:S02]  /*c950*/  LOP3.LUT R6, R9, 0x7fffffe, RZ, 0xc0, !PT ;  /* 0x07fffffe09067812 */ /* 0x000fc400078ec0ff */
[----:B------:R-:W-:Y:S02]  /*c960*/  SHF.L.U32 R9, R5, 0x5, RZ ;  /* 0x0000000505097819 */ /* 0x000fe400000006ff */
[----:B------:R-:W-:Y:S01]  /*c970*/  MOV R13, c[0x0][0x27c] ;  /* 0x00009f00000d7a02 */ /* 0x000fe20000000f00 */
[----:B------:R-:W-:Y:S01]  /*c980*/  IMAD.IADD R12, R17, 0x1, -R6 ;  /* 0x00000001110c7824 */ /* 0x000fe200078e0a06 */
[----:B------:R-:W-:Y:S01]  /*c990*/  SHF.R.S32.HI R10, RZ, 0x3, R8 ;  /* 0x00000003ff0a7819 */ /* 0x000fe20000011408 */
[----:B------:R-:W-:Y:S01]  /*c9a0*/  HADD2.F32 R17, -RZ, R69.H0_H0 ;  /* 0x20000045ff117230 */ /* 0x000fe20000004100 */
[----:B------:R-:W-:Y:S02]  /*c9b0*/  LOP3.LUT R5, R7, 0xc0, RZ, 0xc0, !PT ;  /* 0x000000c007057812 */ /* 0x000fe400078ec0ff */
[----:B------:R-:W-:Y:S02]  /*c9c0*/  LOP3.LUT R7, R9, 0xffffff00, RZ, 0xc0, !PT ;  /* 0xffffff0009077812 */ /* 0x000fe400078ec0ff */
[----:B------:R-:W-:-:S02]  /*c9d0*/  LEA.HI R6, R13, R10, RZ, 0x1d ;  /* 0x0000000a0d067211 */ /* 0x000fc400078fe8ff */
[----:B------:R-:W-:Y:S01]  /*c9e0*/  SHF.L.U32 R9, R11, 0x7, RZ ;  /* 0x000000070b097819 */ /* 0x000fe200000006ff */
[----:B------:R-:W-:Y:S01]  /*c9f0*/  IMAD R11, R12, 0x20, R7 ;  /* 0x000000200c0b7824 */ /* 0x000fe200078e0207 */
[----:B------:R-:W-:Y:S02]  /*ca00*/  SHF.R.S32.HI R7, RZ, 0x1f, R6 ;  /* 0x0000001fff077819 */ /* 0x000fe40000011406 */
[----:B------:R-:W-:Y:S02]  /*ca10*/  LOP3.LUT R10, R9, 0x7ffff000, RZ, 0xc0, !PT ;  /* 0x7ffff000090a7812 */ /* 0x000fe400078ec0ff */
[----:B------:R-:W-:Y:S02]  /*ca20*/  SHF.L.U32 R9, R6, 0x3, RZ ;  /* 0x0000000306097819 */ /* 0x000fe400000006ff */
[----:B------:R-:W-:Y:S02]  /*ca30*/  LEA.HI R6, R7, R6, RZ, 0x2 ;  /* 0x0000000607067211 */ /* 0x000fe400078f10ff */
[----:B------:R-:W-:-:S02]  /*ca40*/  LOP3.LUT R8, R5, 0x18, R8, 0xf8, !PT ;  /* 0x0000001805087812 */ /* 0x000fc400078ef808 */
[----:B------:R-:W-:Y:S02]  /*ca50*/  SHF.R.U32.HI R13, RZ, 0x3, R5 ;  /* 0x00000003ff0d7819 */ /* 0x000fe40000011605 */
[----:B------:R-:W-:Y:S01]  /*ca60*/  LOP3.LUT R7, R5, 0x18, R9, 0xf8, !PT ;  /* 0x0000001805077812 */ /* 0x000fe200078ef809 */
[----:B------:R-:W-:Y:S01]  /*ca70*/  IMAD.SHL.U32 R5, R6, 0x400, RZ ;  /* 0x0000040006057824 */ /* 0x000fe200078e00ff */
[-C--:B------:R-:W-:Y:S01]  /*ca80*/  LOP3.LUT R8, R8, R13.reuse, RZ, 0x3c, !PT ;  /* 0x0000000d08087212 */ /* 0x080fe200078e3cff */
[----:B------:R-:W-:Y:S01]  /*ca90*/  HADD2.F32 R6, -RZ, R64.H0_H0 ;  /* 0x20000040ff067230 */ /* 0x000fe20000004100 */
[----:B------:R-:W-:Y:S02]  /*caa0*/  LOP3.LUT R7, R7, R13, RZ, 0x3c, !PT ;  /* 0x0000000d07077212 */ /* 0x000fe400078e3cff */
[----:B------:R-:W-:Y:S02]  /*cab0*/  LOP3.LUT R5, R5, 0x7ffff000, RZ, 0xc0, !PT ;  /* 0x7ffff00005057812 */ /* 0x000fe400078ec0ff */
[----:B------:R-:W-:-:S02]  /*cac0*/  IADD3 R8, R8, R11, R10 ;  /* 0x0000000b08087210 */ /* 0x000fc40007ffe00a */
[----:B------:R-:W-:Y:S01]  /*cad0*/  IADD3 R5, R7, R5, R11 ;  /* 0x0000000507057210 */ /* 0x000fe20007ffe00b */
[----:B------:R-:W-:Y:S01]  /*cae0*/  HADD2.F32 R7, -RZ, R65.H0_H0 ;  /* 0x20000041ff077230 */ /* 0x000fe20000004100 */
        /* <DEDUP_REMOVED lines=19> */
[----:B------:R-:W-:Y:S01]  /*cc20*/  HADD2.F32 R6, -RZ, R65.H1_H1 ;  /* 0x30000041ff067230 */ /* 0x000fe20000004100 */
[----:B------:R-:W-:Y:S01]  /*cc30*/  FMUL.FTZ R35, R5, R13 ;  /* 0x0000000d05237220 */ /* 0x000fe20000410000 */
[----:B------:R-:W-:Y:S01]  /*cc40*/  HADD2.F32 R5, -RZ, R66.H0_H0 ;  /* 0x20000042ff057230 */ /* 0x000fe20000004100 */
        /* <DEDUP_REMOVED lines=15> */
[----:B------:R-:W-:Y:S01]  /*cd40*/  HADD2.F32 R11, -RZ, R70.H0_H0 ;  /* 0x20000046ff0b7230 */ /* 0x000fe20000004100 */
[----:B------:R-:W-:Y:S01]  /*cd50*/  FFMA.FTZ R33, R12, R16, R9 ;  /* 0x000000100c217223 */ /* 0x000fe20000010009 */
[----:B------:R-:W-:Y:S01]  /*cd60*/  HADD2.F32 R7, -RZ, R66.H1_H1 ;  /* 0x30000042ff077230 */ /* 0x000fe20000004100 */
[-C--:B------:R-:W-:Y:S01]  /*cd70*/  FMUL.FTZ R16, R5, R15.reuse ;  /* 0x0000000f05107220 */ /* 0x080fe20000410000 */
[----:B------:R-:W-:Y:S01]  /*cd80*/  HADD2.F32 R10, -RZ, R10.H1_H1 ;  /* 0x3000000aff0a7230 */ /* 0x000fe20000004100 */
[----:B------:R-:W-:Y:S01]  /*cd90*/  FFMA.FTZ R31, R11, R15, R8 ;  /* 0x0000000f0b1f7223 */ /* 0x000fe20000010008 */
[----:B------:R-:W-:Y:S01]  /*cda0*/  HADD2.F32 R9, -RZ, R70.H1_H1 ;  /* 0x30000046ff097230 */ /* 0x000fe20000004100 */
[C---:B------:R-:W-:Y:S01]  /*cdb0*/  FMUL.FTZ R8, R7.reuse, R26 ;  /* 0x0000001a07087220 */ /* 0x040fe20000410000 */
[--C-:B------:R-:W-:Y:S01]  /*cdc0*/  HADD2.F32 R6, -RZ, R67.reuse.H1_H1 ;  /* 0x30000043ff067230 */ /* 0x100fe20000004100 */
[-C--:B------:R-:W-:Y:S01]  /*cdd0*/  FMUL.FTZ R14, R7, R10.reuse ;  /* 0x0000000a070e7220 */ /* 0x080fe20000410000 */
[----:B------:R-:W-:Y:S01]  /*cde0*/  HADD2.F32 R5, -RZ, R67.H0_H0 ;  /* 0x20000043ff057230 */ /* 0x000fe20000004100 */
[----:B------:R-:W-:Y:S01]  /*cdf0*/  FFMA.FTZ R15, R9, R10, R8 ;  /* 0x0000000a090f7223 */ /* 0x000fe20000010008 */
[--C-:B------:R-:W-:Y:S01]  /*ce00*/  HADD2.F32 R7, -RZ, R71.reuse.H0_H0 ;  /* 0x20000047ff077230 */ /* 0x100fe20000004100 */
        /* <DEDUP_REMOVED lines=23> */
.L_x_109:
[----:B------:R-:W-:Y:S05]  /*cf80*/  BSYNC B2 ;  /* 0x0000000000027941 */ /* 0x000fea0003800000 */
.L_x_93:
[----:B------:R-:W-:-:S04]  /*cf90*/  DEPBAR.LE SB0, 0x0 ;  /* 0x000080000000791a */ /* 0x000fc80000000000 */
[----:B------:R-:W-:Y:S01]  /*cfa0*/  IMAD.SHL.U32 R210, R3, 0x2, RZ ;  /* 0x0000000203d27824 */ /* 0x000fe200078e00ff */
[----:B------:R-:W-:Y:S01]  /*cfb0*/  BAR.SYNC.DEFER_BLOCKING 0x0 ;  /* 0x0000000000007b1d */ /* 0x000fe20000010000 */
[----:B------:R-:W-:Y:S01]  /*cfc0*/  IMAD.SHL.U32 R139, R2, 0x2, RZ ;  /* 0x00000002028b7824 */ /* 0x000fe200078e00ff */
[----:B------:R-:W-:Y:S01]  /*cfd0*/  LOP3.LUT P0, RZ, R72, 0x2, RZ, 0xc0, !PT ;  /* 0x0000000248ff7812 */ /* 0x000fe2000780c0ff */
[----:B------:R-:W-:Y:S01]  /*cfe0*/  IMAD.MOV.U32 R6, RZ, RZ, R74 ;  /* 0x000000ffff067224 */ /* 0x000fe200078e004a */
[----:B------:R-:W-:Y:S01]  /*cff0*/  LOP3.LUT R5, R97, 0x1, RZ, 0xc0, !PT ;  /* 0x0000000161057812 */ /* 0x000fe200078ec0ff */
[----:B------:R-:W-:Y:S01]  /*d000*/  IMAD.MOV.U32 R7, RZ, RZ, R75 ;  /* 0x000000ffff077224 */ /* 0x000fe200078e004b */
[C---:B------:R-:W-:Y:S01]  /*d010*/  IADD3 R2, R139.reuse, 0x3100, RZ ;  /* 0x000031008b027810 */ /* 0x040fe20007ffe0ff */
[----:B------:R-:W-:Y:S01]  /*d020*/  IMAD R211, R0, 0x2, R210 ;  /* 0x0000000200d37824 */ /* 0x000fe200078e02d2 */
[----:B------:R-:W-:Y:S01]  /*d030*/  IADD3 R212, R139, 0x3120, RZ ;  /* 0x000031208bd47810 */ /* 0x000fe20007ffe0ff */
[----:B------:R-:W-:Y:S01]  /*d040*/  IMAD.MOV.U32 R6, RZ, RZ, R110 ;  /* 0x000000ffff067224 */ /* 0x000fe200078e006e */
[----:B------:R-:W-:Y:S01]  /*d050*/  ISETP.NE.U32.AND P2, PT, R5, 0x1, PT ;  /* 0x000000010500780c */ /* 0x000fe20003f45070 */
[----:B------:R-:W-:Y:S01]  /*d060*/  IMAD.SHL.U32 R224, R224, 0x2, RZ ;  /* 0x00000002e0e07824 */ /* 0x000fe200078e00ff */
[----:B------:R-:W-:Y:S01]  /*d070*/  LOP3.LUT P1, RZ, R97, 0x2, RZ, 0xc0, !PT ;  /* 0x0000000261ff7812 */ /* 0x000fe2000782c0ff */
[----:B------:R-:W-:Y:S01]  /*d080*/  IMAD.SHL.U32 R208, R4, 0x2, RZ ;  /* 0x0000000204d07824 */ /* 0x000fe200078e00ff */
[----:B------:R-:W-:Y:S01]  /*d090*/  STL.64 [R1+0x20], R6 ;  /* 0x0000200601007387 */ /* 0x000fe20000100a00 */
[----:B------:R-:W-:Y:S01]  /*d0a0*/  @P0 IADD3 R212, R2, -0x20, RZ ;  /* 0xffffffe002d40810 */ /* 0x000fe20007ffe0ff */
[----:B------:R-:W-:-:S02]  /*d0b0*/  IMAD R2, R99, R136, RZ ;  /* 0x0000008863027224 */ /* 0x000fc400078e02ff */
[----:B------:R-:W-:Y:S02]  /*d0c0*/  IMAD R209, R0, 0x2, R208 ;  /* 0x0000000200d17824 */ /* 0x000fe400078e02d0 */
[-C--:B------:R-:W-:Y:S01]  /*d0d0*/  IMAD R2, R98, R108.reuse, R2 ;  /* 0x0000006c62027224 */ /* 0x080fe200078e0202 */
[----:B-1----:R-:W-:Y:S04]  /*d0e0*/  LDSM.16.M88.4 R8, [R210+0x7100] ;  /* 0x00710000d208783b */ /* 0x002fe80000000200 */
[----:B------:R-:W1:Y:S04]  /*d0f0*/  LDSM.16.M88.4 R16, [R139+0x3100] ;  /* 0x003100008b10783b */ /* 0x000e680000000200 */
[----:B------:R-:W2:Y:S04]  /*d100*/  LDSM.16.M88.4 R12, [R210+0x6100] ;  /* 0x00610000d20c783b */ /* 0x000ea80000000200 */
[----:B------:R-:W3:Y:S04]  /*d110*/  LDSM.16.M88.4 R20, [R139+0x3500] ;  /* 0x003500008b14783b */ /* 0x000ee80000000200 */
[----:B------:R-:W4:Y:S04]  /*d120*/  LDSM.16.M88.4 R24, [R139+0x3900] ;  /* 0x003900008b18783b */ /* 0x000f280000000200 */
[----:B------:R-:W3:Y:S04]  /*d130*/  LDSM.16.M88.4 R32, [R139+0x3d00] ;  /* 0x003d00008b20783b */ /* 0x000ee80000000200 */
[----:B------:R-:W-:Y:S04]  /*d140*/  LDSM.16.M88.4 R28, [R212+0xc00] ;  /* 0x000c0000d41c783b */ /* 0x000fe80000000200 */
[----:B------:R-:W-:Y:S04]  /*d150*/  LDSM.16.M88.4 R36, [R212+0x400] ;  /* 0x00040000d424783b */ /* 0x000fe80000000200 */
[----:B------:R-:W-:Y:S01]  /*d160*/  LDSM.16.M88.4 R40, [R212] ;  /* 0x00000000d428783b */ /* 0x000fe20000000200 */
[-C--:B-1----:R-:W-:Y:S08]  /*d170*/  HMMA.16816.F32 R44, R8, R16.reuse, RZ ;  /* 0x00000010082c723c */ /* 0x082ff000000018ff */
[----:B--2---:R-:W-:Y:S07]  /*d180*/  HMMA.16816.F32 R84, R12, R16, RZ ;  /* 0x000000100c54723c */ /* 0x004fee00000018ff */
[C---:B------:R-:W-:Y:S01]  /*d190*/  IMAD.WIDE.U32 R16, R136.reuse, R108, R6 ;  /* 0x0000006c88107225 */ /* 0x040fe200078e0006 */
[----:B---3--:R-:W-:Y:S03]  /*d1a0*/  HMMA.16816.F32 R64, R8, R20, RZ ;  /* 0x000000140840723c */ /* 0x008fe600000018ff */
[----:B------:R-:W-:Y:S01]  /*d1b0*/  IMAD R136, R136, -0x40, R163 ;  /* 0xffffffc088887824 */ /* 0x000fe200078e02a3 */
[----:B------:R-:W-:Y:S01]  /*d1c0*/  LEA R6, P0, R16, c[0x0][0x1f8], 0x1 ;  /* 0x00007e0010067a11 */ /* 0x000fe200078008ff */
[----:B------:R-:W-:-:S02]  /*d1d0*/  IMAD.IADD R3, R17, 0x1, R2 ;  /* 0x0000000111037824 */ /* 0x000fc400078e0202 */
[----:B------:R-:W-:Y:S01]  /*d1e0*/  IMAD.IADD R2, R136, 0x1, -R96 ;  /* 0x0000000188027824 */ /* 0x000fe200078e0a60 */
[C---:B----4-:R-:W-:Y:S02]  /*d1f0*/  HMMA.16816.F32 R52, R8.reuse, R24, RZ ;  /* 0x000000180834723c */ /* 0x050fe400000018ff */
[----:B------:R-:W-:Y:S02]  /*d200*/  LEA.HI.X R7, R16, c[0x0][0x1fc], R3, 0x1, P0 ;  /* 0x00007f0010077a11 */ /* 0x000fe400000f0c03 */
[C---:B------:R-:W-:Y:S02]  /*d210*/  ISETP.LT.OR P4, PT, R2.reuse, 0x1, P2 ;  /* 0x000000010200780c */ /* 0x040fe40001781670 */
[C---:B------:R-:W-:Y:S02]  /*d220*/  ISETP.LT.OR P3, PT, R2.reuse, 0x1, !P1 ;  /* 0x000000010200780c */ /* 0x040fe40004f61670 */
[----:B------:R-:W-:Y:S01]  /*d230*/  HMMA.16816.F32 R48, R8, R32, RZ ;  /* 0x000000200830723c */ /* 0x000fe200000018ff */
[----:B------:R-:W-:-:S02]  /*d240*/  ISETP.LT.OR P2, PT, R2, 0x21, P2 ;  /* 0x000000210200780c */ /* 0x000fc40001741670 */
[----:B------:R-:W-:-:S05]  /*d250*/  ISETP.LT.OR P1, PT, R2, 0x21, !P1 ;  /* 0x000000210200780c */ /* 0x000fca0004f21670 */
[C---:B------:R-:W-:Y:S08]  /*d260*/  HMMA.16816.F32 R68, R8.reuse, R18, RZ ;  /* 0x000000120844723c */ /* 0x040ff000000018ff */
[C---:B------:R-:W-:Y:S08]  /*d270*/  HMMA.16816.F32 R56, R8.reuse, R22, RZ ;  /* 0x000000160838723c */ /* 0x040ff000000018ff */
[C---:B------:R-:W-:Y:S08]  /*d280*/  HMMA.16816.F32 R76, R8.reuse, R26, RZ ;  /* 0x0000001a084c723c */ /* 0x040ff000000018ff */
[----:B------:R-:W-:Y:S01]  /*d290*/  HMMA.16816.F32 R88, R8, R34, RZ ;  /* 0x000000220858723c */ /* 0x000fe200000018ff */
[----:B------:R-:W1:Y:S07]  /*d2a0*/  LDSM.16.M88.4 R8, [R211+0x7100] ;  /* 0x00710000d308783b */ /* 0x000e6e0000000200 */
[C---:B------:R-:W-:Y:S08]  /*d2b0*/  HMMA.16816.F32 R60, R12.reuse, R32, RZ ;  /* 0x000000200c3c723c */ /* 0x040ff000000018ff */
[C---:B------:R-:W-:Y:S01]  /*d2c0*/  HMMA.16816.F32 R104, R12.reuse, R18, RZ ;  /* 0x000000120c68723c */ /* 0x040fe200000018ff */
[----:B------:R-:W-:Y:S07]  /*d2d0*/  LDSM.16.M88.4 R16, [R211+0x6100] ;  /* 0x00610000d310783b */ /* 0x000fee0000000200 */
[C---:B------:R-:W-:Y:S08]  /*d2e0*/  HMMA.16816.F32 R80, R12.reuse, R20, RZ ;  /* 0x000000140c50723c */ /* 0x040ff000000018ff */
[C---:B------:R-:W-:Y:S08]  /*d2f0*/  HMMA.16816.F32 R100, R12.reuse, R22, RZ ;  /* 0x000000160c64723c */ /* 0x040ff000000018ff */
[C---:B------:R-:W-:Y:S08]  /*d300*/  HMMA.16816.F32 R72, R12.reuse, R24, RZ ;  /* 0x000000180c48723c */ /* 0x040ff000000018ff */
[----:B------:R-:W-:Y:S01]  /*d310*/  HMMA.16816.F32 R92, R12, R26, RZ ;  /* 0x0000001a0c5c723c */ /* 0x000fe200000018ff */
[----:B------:R-:W2:Y:S04]  /*d320*/  LDSM.16.M88.4 R24, [R212+0x800] ;  /* 0x00080000d418783b */ /* 0x000ea80000000200 */
[----:B------:R-:W-:Y:S01]  /*d330*/  @!PT LDS RZ, [RZ] ;  /* 0x00000000fffff984 */ /* 0x000fe20000000800 */
[----:B------:R-:W-:Y:S01]  /*d340*/  @!PT LDS RZ, [RZ] ;  /* 0x00000000fffff984 */ /* 0x000fe20000000800 */
[----:B------:R-:W-:Y:S01]  /*d350*/  @!PT LDS RZ, [RZ] ;  /* 0x00000000fffff984 */ /* 0x000fe20000000800 */
[----:B------:R3:W-:Y:S01]  /*d360*/  LDGSTS.E.BYPASS.LTC128B.128 [R224+0x100], [R6.64], !P4 ;  /* 0x0010000006e07fae */ /* 0x0007e2000e101d46 */
[----:B------:R-:W-:-:S02]  /*d370*/  ISETP.NE.AND P4, PT, R112, RZ, PT ;  /* 0x000000ff7000720c */ /* 0x000fc40003f85270 */
[----:B------:R-:W-:Y:S01]  /*d380*/  HMMA.16816.F32 R32, R12, R34, RZ ;  /* 0x000000220c20723c */ /* 0x000fe200000018ff */
[----:B------:R3:W-:Y:S06]  /*d390*/  LDGSTS.E.BYPASS.LTC128B.128 [R224+0x1100], [R6.64+0x40], !P3 ;  /* 0x0110004006e07fae */ /* 0x0007ec000d901d46 */
[----:B------:R-:W-:Y:S01]  /*d3a0*/  IADD3 R12, P0, R108, R6, RZ ;  /* 0x000000066c0c7210 */ /* 0x000fe20007f1e0ff */
[----:B-1----:R-:W-:Y:S04]  /*d3b0*/  HMMA.16816.F32 R128, R8, R28, R48 ;  /* 0x0000001c0880723c */ /* 0x002fe80000001830 */
[----:B------:R-:W-:Y:S01]  /*d3c0*/  IMAD.X R13, R99, 0x1, R7, P0 ;  /* 0x00000001630d7824 */ /* 0x000fe200000e0607 */
[----:B------:R-:W-:-:S03]  /*d3d0*/  LOP3.LUT P0, RZ, R97, 0x4, RZ, 0xc0, !PT ;  /* 0x0000000461ff7812 */ /* 0x000fc6000780c0ff */
[----:B------:R-:W-:Y:S01]  /*d3e0*/  HMMA.16816.F32 R124, R8, R38, R56 ;  /* 0x00000026087c723c */ /* 0x000fe20000001838 */
[C---:B------:R-:W-:Y:S02]  /*d3f0*/  ISETP.LT.OR P3, PT, R2.reuse, 0x1, !P0 ;  /* 0x000000010200780c */ /* 0x040fe40004761670 */
[----:B------:R-:W-:Y:S02]  /*d400*/  ISETP.LT.OR P0, PT, R2, 0x21, !P0 ;  /* 0x000000210200780c */ /* 0x000fe40004701670 */
[----:B------:R-:W-:-:S03]  /*d410*/  LOP3.LUT R2, R137, 0xffffffe0, RZ, 0xc0, !PT ;  /* 0xffffffe089027812 */ /* 0x000fc600078ec0ff */
[----:B------:R-:W-:Y:S02]  /*d420*/  HMMA.16816.F32 R108, R8, R40, R44 ;  /* 0x00000028086c723c */ /* 0x000fe4000000182c */
[----:B------:R-:W-:-:S04]  /*d430*/  IMAD.IADD R2, R172, 0x1, -R2 ;  /* 0x00000001ac027824 */ /* 0x000fc800078e0a02 */
[----:B------:R3:W-:Y:S01]  /*d440*/  LDGSTS.E.BYPASS.LTC128B.128 [R224+0x2100], [R6.64+0x80], !P3 ;  /* 0x0210008006e07fae */ /* 0x0007e2000d901d46 */
[----:B------:R-:W-:Y:S01]  /*d450*/  SHF.R.S32.HI R3, RZ, 0x1f, R2 ;  /* 0x0000001fff037819 */ /* 0x000fe20000011402 */
[----:B------:R-:W-:Y:S02]  /*d460*/  HMMA.16816.F32 R132, R8, R42, R68 ;  /* 0x0000002a0884723c */ /* 0x000fe40000001844 */
[----:B------:R1:W-:Y:S01]  /*d470*/  LDGSTS.E.BYPASS.LTC128B.128 [R224+0x900], [R12.64], !P2 ;  /* 0x009000000ce07fae */ /* 0x0003e2000d101d46 */
[----:B------:R-:W-:-:S03]  /*d480*/  LEA.HI R3, R3, R2, RZ, 0x2 ;  /* 0x0000000203037211 */ /* 0x000fc600078f10ff */
[----:B------:R1:W-:Y:S01]  /*d490*/  LDGSTS.E.BYPASS.LTC128B.128 [R224+0x1900], [R12.64+0x40], !P1 ;  /* 0x019000400ce07fae */ /* 0x0003e2000c901d46 */
[----:B------:R-:W-:Y:S01]  /*d4a0*/  LOP3.LUT R3, R3, 0x7ffffffc, RZ, 0xc0, !PT ;  /* 0x7ffffffc03037812 */ /* 0x000fe200078ec0ff */
[C---:B--2---:R-:W-:Y:S02]  /*d4b0*/  HMMA.16816.F32 R140, R8.reuse, R24, R52 ;  /* 0x00000018088c723c */ /* 0x044fe40000001834 */
[----:B------:R1:W-:Y:S02]  /*d4c0*/  LDGSTS.E.BYPASS.LTC128B.128 [R224+0x2900], [R12.64+0x80], !P0 ;  /* 0x029000800ce07fae */ /* 0x0003e4000c101d46 */
[----:B------:R-:W-:Y:S02]  /*d4d0*/  IMAD.IADD R2, R2, 0x1, -R3 ;  /* 0x0000000102027824 */ /* 0x000fe400078e0a03 */
[----:B------:R-:W-:Y:S02]  /*d4e0*/  LDSM.16.M88.4 R20, [R210+0x9100] ;  /* 0x00910000d214783b */ /* 0x000fe40000000200 */
[----:B-----5:R-:W-:Y:S01]  /*d4f0*/  HMMA.16816.F32 R144, R8, R36, R64 ;  /* 0x000000240890723c */ /* 0x020fe20000001840 */
[----:B------:R-:W-:Y:S01]  /*d500*/  IMAD R2, R2, -0x2, R136 ;  /* 0xfffffffe02027824 */ /* 0x000fe200078e0288 */
[----:B------:R-:W2:Y:S04]  /*d510*/  LDSM.16.M88.4 R48, [R139+0x4900] ;  /* 0x004900008b30783b */ /* 0x000ea80000000200 */
[----:B------:R-:W4:Y:S01]  /*d520*/  LDSM.16.M88.4 R56, [R139+0x4100] ;  /* 0x004100008b38783b */ /* 0x000f220000000200 */
[C---:B------:R-:W-:Y:S01]  /*d530*/  ISETP.GT.AND P1, PT, R2.reuse, RZ, PT ;  /* 0x000000ff0200720c */ /* 0x040fe20003f24270 */
[----:B------:R-:W-:Y:S01]  /*d540*/  HMMA.16816.F32 R112, R16, R40, R84 ;  /* 0x000000281070723c */ /* 0x000fe20000001854 */
[C---:B------:R-:W-:Y:S01]  /*d550*/  ISETP.GT.AND P0, PT, R2.reuse, 0x1, PT ;  /* 0x000000010200780c */ /* 0x040fe20003f04270 */
[----:B------:R-:W2:Y:S01]  /*d560*/  LDSM.16.M88.4 R52, [R139+0x4500] ;  /* 0x004500008b34783b */ /* 0x000ea20000000200 */
[----:B------:R-:W-:-:S02]  /*d570*/  ISETP.GT.AND P3, PT, R2, 0x8, PT ;  /* 0x000000080200780c */ /* 0x000fc40003f64270 */
[----:B------:R-:W-:Y:S01]  /*d580*/  ISETP.GT.AND P2, PT, R2, 0x9, PT ;  /* 0x000000090200780c */ /* 0x000fe20003f44270 */
[----:B------:R-:W2:Y:S02]  /*d590*/  LDSM.16.M88.4 R44, [R139+0x4d00] ;  /* 0x004d00008b2c783b */ /* 0x000ea40000000200 */
[C---:B------:R-:W-:Y:S02]  /*d5a0*/  HMMA.16816.F32 R96, R16.reuse, R36, R80 ;  /* 0x000000241060723c */ /* 0x040fe40000001850 */
[----:B------:R-:W0:Y:S04]  /*d5b0*/  LDGDEPBAR ;  /* 0x00000000000079af */ /* 0x000e280000000000 */
[----:B-1----:R-:W1:Y:S02]  /*d5c0*/  LDSM.16.M88.4 R12, [R210+0x8100] ;  /* 0x00810000d20c783b */ /* 0x002e640000000200 */
[C---:B------:R-:W-:Y:S08]  /*d5d0*/  HMMA.16816.F32 R68, R16.reuse, R42, R104 ;  /* 0x0000002a1044723c */ /* 0x040ff00000001868 */
[C---:B------:R-:W-:Y:S08]  /*d5e0*/  HMMA.16816.F32 R84, R16.reuse, R24, R72 ;  /* 0x000000181054723c */ /* 0x040ff00000001848 */
[C---:B------:R-:W-:Y:S01]  /*d5f0*/  HMMA.16816.F32 R80, R16.reuse, R28, R60 ;  /* 0x0000001c1050723c */ /* 0x040fe2000000183c */
[----:B------:R-:W-:Y:S07]  /*d600*/  LDSM.16.M88.4 R60, [R212+0x1c00] ;  /* 0x001c0000d43c783b */ /* 0x000fee0000000200 */
[C---:B------:R-:W-:Y:S01]  /*d610*/  HMMA.16816.F32 R64, R16.reuse, R38, R100 ;  /* 0x000000261040723c */ /* 0x040fe20000001864 */
[----:B------:R-:W-:Y:S07]  /*d620*/  LDSM.16.M88.4 R36, [R212+0x1000] ;  /* 0x00100000d424783b */ /* 0x000fee0000000200 */
[-C--:B------:R-:W-:Y:S08]  /*d630*/  HMMA.16816.F32 R40, R16, R26.reuse, R92 ;  /* 0x0000001a1028723c */ /* 0x080ff0000000185c */
[C---:B------:R-:W-:Y:S01]  /*d640*/  HMMA.16816.F32 R120, R8.reuse, R26, R76 ;  /* 0x0000001a0878723c */ /* 0x040fe2000000184c */
[----:B------:R-:W-:Y:S07]  /*d650*/  LDSM.16.M88.4 R24, [R211+0x8100] ;  /* 0x00810000d318783b */ /* 0x000fee0000000200 */
[-C--:B------:R-:W-:Y:S01]  /*d660*/  HMMA.16816.F32 R116, R8, R30.reuse, R88 ;  /* 0x0000001e0874723c */ /* 0x080fe20000001858 */
[----:B------:R-:W-:Y:S07]  /*d670*/  LDSM.16.M88.4 R8, [R211+0x9100] ;  /* 0x00910000d308783b */ /* 0x000fee0000000200 */
[----:B------:R-:W-:Y:S01]  /*d680*/  HMMA.16816.F32 R16, R16, R30, R32 ;  /* 0x0000001e1010723c */ /* 0x000fe20000001820 */
[----:B------:R-:W1:Y:S04]  /*d690*/  LDSM.16.M88.4 R28, [R212+0x1800] ;  /* 0x00180000d41c783b */ /* 0x000e680000000200 */
[----:B------:R-:W1:Y:S03]  /*d6a0*/  LDSM.16.M88.4 R32, [R212+0x1400] ;  /* 0x00140000d420783b */ /* 0x000e660000000200 */
[C---:B--2---:R-:W-:Y:S08]  /*d6b0*/  HMMA.16816.F32 R100, R20.reuse, R48, R140 ;  /* 0x000000301464723c */ /* 0x044ff0000000188c */
[C---:B----4-:R-:W-:Y:S08]  /*d6c0*/  HMMA.16816.F32 R76, R20.reuse, R56, R108 ;  /* 0x00000038144c723c */ /* 0x050ff0000000186c */
[C---:B------:R-:W-:Y:S08]  /*d6d0*/  HMMA.16816.F32 R72, R20.reuse, R58, R132 ;  /* 0x0000003a1448723c */ /* 0x040ff00000001884 */
[C---:B------:R-:W-:Y:S08]  /*d6e0*/  HMMA.16816.F32 R92, R20.reuse, R54, R124 ;  /* 0x00000036145c723c */ /* 0x040ff0000000187c */
[C---:B------:R-:W-:Y:S08]  /*d6f0*/  HMMA.16816.F32 R104, R20.reuse, R50, R120 ;  /* 0x000000321468723c */ /* 0x040ff00000001878 */
[C---:B------:R-:W-:Y:S08]  /*d700*/  HMMA.16816.F32 R88, R20.reuse, R52, R144 ;  /* 0x000000341458723c */ /* 0x040ff00000001890 */
[C---:B------:R-:W-:Y:S08]  /*d710*/  HMMA.16816.F32 R108, R20.reuse, R44, R128 ;  /* 0x0000002c146c723c */ /* 0x040ff00000001880 */
[----:B------:R-:W-:Y:S01]  /*d720*/  HMMA.16816.F32 R120, R20, R46, R116 ;  /* 0x0000002e1478723c */ /* 0x000fe20000001874 */
[----:B------:R-:W-:Y:S07]  /*d730*/  LDSM.16.M88.4 R20, [R210+0xb100] ;  /* 0x00b10000d214783b */ /* 0x000fee0000000200 */
[C---:B-1----:R-:W-:Y:S08]  /*d740*/  HMMA.16816.F32 R128, R12.reuse, R56, R112 ;  /* 0x000000380c80723c */ /* 0x042ff00000001870 */
[C---:B------:R-:W-:Y:S08]  /*d750*/  HMMA.16816.F32 R124, R12.reuse, R58, R68 ;  /* 0x0000003a0c7c723c */ /* 0x040ff00000001844 */
[C---:B------:R-:W-:Y:S08]  /*d760*/  HMMA.16816.F32 R116, R12.reuse, R52, R96 ;  /* 0x000000340c74723c */ /* 0x040ff00000001860 */
[C---:B------:R-:W-:Y:S08]  /*d770*/  HMMA.16816.F32 R96, R12.reuse, R48, R84 ;  /* 0x000000300c60723c */ /* 0x040ff00000001854 */
[C---:B------:R-:W-:Y:S01]  /*d780*/  HMMA.16816.F32 R56, R12.reuse, R50, R40 ;  /* 0x000000320c38723c */ /* 0x040fe20000001828 */
[----:B------:R-:W1:Y:S04]  /*d790*/  LDSM.16.M88.4 R40, [R139+0x5100] ;  /* 0x005100008b28783b */ /* 0x000e680000000200 */
[----:B------:R-:W-:Y:S03]  /*d7a0*/  LDSM.16.M88.4 R48, [R139+0x5500] ;  /* 0x005500008b30783b */ /* 0x000fe60000000200 */
[C---:B------:R-:W-:Y:S08]  /*d7b0*/  HMMA.16816.F32 R112, R12.reuse, R54, R64 ;  /* 0x000000360c70723c */ /* 0x040ff00000001840 */
[C---:B------:R-:W-:Y:S08]  /*d7c0*/  HMMA.16816.F32 R52, R12.reuse, R44, R80 ;  /* 0x0000002c0c34723c */ /* 0x040ff00000001850 */
[----:B------:R-:W-:Y:S01]  /*d7d0*/  HMMA.16816.F32 R12, R12, R46, R16 ;  /* 0x0000002e0c0c723c */ /* 0x000fe20000001810 */
[----:B------:R-:W2:Y:S04]  /*d7e0*/  LDSM.16.M88.4 R44, [R139+0x5900] ;  /* 0x005900008b2c783b */ /* 0x000ea80000000200 */
[----:B------:R-:W-:Y:S03]  /*d7f0*/  LDSM.16.M88.4 R16, [R210+0xa100] ;  /* 0x00a10000d210783b */ /* 0x000fe60000000200 */
[C---:B------:R-:W-:Y:S01]  /*d800*/  HMMA.16816.F32 R80, R8.reuse, R28, R100 ;  /* 0x0000001c0850723c */ /* 0x040fe20000001864 */
[----:B------:R-:W4:Y:S07]  /*d810*/  LDSM.16.M88.4 R100, [R139+0x5d00] ;  /* 0x005d00008b64783b */ /* 0x000f2e0000000200 */
[C---:B------:R-:W-:Y:S08]  /*d820*/  HMMA.16816.F32 R76, R8.reuse, R36, R76 ;  /* 0x00000024084c723c */ /* 0x040ff0000000184c */
        /* <DEDUP_REMOVED lines=9> */
[C---:B------:R-:W-:Y:S08]  /*d8c0*/  HMMA.16816.F32 R108, R24.reuse, R28, R96 ;  /* 0x0000001c186c723c */ /* 0x040ff00000001860 */
[C---:B------:R-:W-:Y:S01]  /*d8d0*/  HMMA.16816.F32 R104, R24.reuse, R30, R56 ;  /* 0x0000001e1868723c */ /* 0x040fe20000001838 */
[----:B------:R-:W2:Y:S07]  /*d8e0*/  LDSM.16.M88.4 R28, [R212+0x2000] ;  /* 0x00200000d41c783b */ /* 0x000eae0000000200 */
[C---:B------:R-:W-:Y:S01]  /*d8f0*/  HMMA.16816.F32 R140, R24.reuse, R62, R12 ;  /* 0x0000003e188c723c */ /* 0x040fe2000000180c */
[----:B------:R-:W2:Y:S07]  /*d900*/  LDSM.16.M88.4 R12, [R211+0xa100] ;  /* 0x00a10000d30c783b */ /* 0x000eae0000000200 */
[C---:B------:R-:W-:Y:S08]  /*d910*/  HMMA.16816.F32 R124, R24.reuse, R38, R124 ;  /* 0x00000026187c723c */ /* 0x040ff0000000187c */
[C---:B------:R-:W-:Y:S08]  /*d920*/  HMMA.16816.F32 R116, R24.reuse, R32, R116 ;  /* 0x000000201874723c */ /* 0x040ff00000001874 */
[----:B------:R-:W-:Y:S01]  /*d930*/  HMMA.16816.F32 R112, R24, R34, R112 ;  /* 0x000000221870723c */ /* 0x000fe20000001870 */
[----:B------:R-:W3:Y:S07]  /*d940*/  LDSM.16.M88.4 R32, [R212+0x2400] ;  /* 0x00240000d420783b */ /* 0x000eee0000000200 */
[----:B-1----:R-:W-:Y:S08]  /*d950*/  HMMA.16816.F32 R76, R20, R40, R76 ;  /* 0x00000028144c723c */ /* 0x002ff0000000184c */
[----:B------:R-:W-:Y:S01]  /*d960*/  HMMA.16816.F32 R96, R24, R60, R52 ;  /* 0x0000003c1860723c */ /* 0x000fe20000001834 */
[----:B------:R-:W1:Y:S01]  /*d970*/  LDSM.16.M88.4 R52, [R212+0x2800] ;  /* 0x00280000d434783b */ /* 0x000e620000000200 */
[----:B------:R-:W-:-:S06]  /*d980*/  DEPBAR.LE SB0, 0x0 ;  /* 0x000080000000791a */ /* 0x000fcc0000000000 */
[C---:B------:R-:W-:Y:S08]  /*d990*/  HMMA.16816.F32 R72, R20.reuse, R42, R72 ;  /* 0x0000002a1448723c */ /* 0x040ff00000001848 */
[C---:B--2---:R-:W-:Y:S08]  /*d9a0*/  HMMA.16816.F32 R60, R20.reuse, R44, R80 ;  /* 0x0000002c143c723c */ /* 0x044ff00000001850 */
[C---:B----4-:R-:W-:Y:S08]  /*d9b0*/  HMMA.16816.F32 R80, R20.reuse, R100, R92 ;  /* 0x000000641450723c */ /* 0x050ff0000000185c */
[----:B------:R-:W-:Y:S08]  /*d9c0*/  HMMA.16816.F32 R36, R20, R102, R88 ;  /* 0x000000661424723c */ /* 0x000ff00000001858 */
[----:B------:R-:W-:Y:S08]  /*d9d0*/  HMMA.16816.F32 R24, R16, R40, R120 ;  /* 0x000000281018723c */ /* 0x000ff00000001878 */
[C---:B------:R-:W-:Y:S08]  /*d9e0*/  HMMA.16816.F32 R68, R20.reuse, R48, R68 ;  /* 0x000000301444723c */ /* 0x040ff00000001844 */
[C---:B------:R-:W-:Y:S08]  /*d9f0*/  HMMA.16816.F32 R64, R20.reuse, R50, R64 ;  /* 0x000000321440723c */ /* 0x040ff00000001840 */
[----:B------:R-:W-:Y:S08]  /*da00*/  HMMA.16816.F32 R56, R20, R46, R84 ;  /* 0x0000002e1438723c */ /* 0x000ff00000001854 */
[C---:B------:R-:W-:Y:S08]  /*da10*/  HMMA.16816.F32 R20, R16.reuse, R42, R124 ;  /* 0x0000002a1014723c */ /* 0x040ff0000000187c */
[----:B------:R-:W-:Y:S08]  /*da20*/  HMMA.16816.F32 R40, R16, R48, R116 ;  /* 0x000000301028723c */ /* 0x000ff00000001874 */
        /* <DEDUP_REMOVED lines=8> */
[----:B---3--:R-:W-:Y:S08]  /*dab0*/  HMMA.16816.F32 R68, R8, R32, R68 ;  /* 0x000000200844723c */ /* 0x008ff00000001844 */
        /* <DEDUP_REMOVED lines=26> */
[----:B------:R-:W-:Y:S02]  /*dc60*/  ISETP.GT.AND P0, PT, R2, 0x10, PT ;  /* 0x000000100200780c */ /* 0x000fe40003f04270 */
        /* <DEDUP_REMOVED lines=17> */
[----:B------:R-:W-:-:S02]  /*dd80*/  ISETP.GT.AND P2, PT, R2, 0x20, PT ;  /* 0x000000200200780c */ /* 0x000fc40003f44270 */
[----:B------:R-:W-:Y:S02]  /*dd90*/  FMNMX.FTZ R3, R55, R3, !PT ;  /* 0x0000000337037209 */ /* 0x000fe40007810000 */
[----:B------:R-:W-:Y:S02]  /*dda0*/  FSEL R121, R67, -INF , P0 ;  /* 0xff80000043797808 */ /* 0x000fe40000000000 */
[----:B------:R-:W-:Y:S02]  /*ddb0*/  FSEL R138, R35, -INF , P0 ;  /* 0xff800000238a7808 */ /* 0x000fe40000000000 */
[----:B------:R-:W-:Y:S02]  /*ddc0*/  FSEL R123, R33, -INF , P0 ;  /* 0xff800000217b7808 */ /* 0x000fe40000000000 */
[----:B------:R-:W-:Y:S02]  /*ddd0*/  ISETP.GT.AND P0, PT, R2, 0x21, PT ;  /* 0x000000210200780c */ /* 0x000fe40003f04270 */
[----:B------:R-:W-:-:S02]  /*dde0*/  FSEL R147, R60, -INF , P2 ;  /* 0xff8000003c937808 */ /* 0x000fc40001000000 */
[----:B------:R-:W-:Y:S02]  /*ddf0*/  FMNMX.FTZ R3, R117, R3, !PT ;  /* 0x0000000375037209 */ /* 0x000fe40007810000 */
[----:B------:R-:W-:Y:S02]  /*de00*/  FSEL R144, R23, -INF , P1 ;  /* 0xff80000017907808 */ /* 0x000fe40000800000 */
[----:B------:R-:W-:Y:S02]  /*de10*/  FSEL R137, R21, -INF , P1 ;  /* 0xff80000015897808 */ /* 0x000fe40000800000 */
[----:B------:R-:W-:Y:S01]  /*de20*/  FSEL R119, R71, -INF , P1 ;  /* 0xff80000047777808 */ /* 0x000fe20000800000 */
[----:B------:R-:W-:Y:S01]  /*de30*/  HMMA.16816.F32 R20, R12, R128, R96 ;  /* 0x000000800c14723c */ /* 0x000fe20000001860 */
[----:B------:R-:W-:Y:S02]  /*de40*/  ISETP.GT.AND P1, PT, R2, 0x28, PT ;  /* 0x000000280200780c */ /* 0x000fe40003f24270 */
[----:B------:R-:W-:-:S02]  /*de50*/  FSEL R169, R61, -INF , P0 ;  /* 0xff8000003da97808 */ /* 0x000fc40000000000 */
        /* <DEDUP_REMOVED lines=8> */
[----:B------:R-:W-:Y:S02]  /*dee0*/  FMNMX.FTZ R5, R46, R5, !PT ;  /* 0x000000052e057209 */ /* 0x000fe40007810000 */
[----:B------:R-:W-:Y:S02]  /*def0*/  FSEL R173, R59, -INF , P0 ;  /* 0xff8000003bad7808 */ /* 0x000fe40000000000 */
[----:B------:R-:W-:Y:S02]  /*df00*/  FSEL R168, R57, -INF , P0 ;  /* 0xff80000039a87808 */ /* 0x000fe40000000000 */
[----:B------:R-:W-:-:S02]  /*df10*/  FSEL R180, R27, -INF , P0 ;  /* 0xff8000001bb47808 */ /* 0x000fc40000000000 */
[----:B------:R-:W-:Y:S02]  /*df20*/  FSEL R177, R25, -INF , P0 ;  /* 0xff80000019b17808 */ /* 0x000fe40000000000 */
[----:B------:R-:W-:Y:S02]  /*df30*/  ISETP.GT.AND P0, PT, R2, 0x30, PT ;  /* 0x000000300200780c */ /* 0x000fe40003f04270 */
        /* <DEDUP_REMOVED lines=27> */
[----:B------:R-:W-:-:S02]  /*e0f0*/  FMNMX.FTZ R6, R217, R3, !PT ;  /* 0x00000003d9067209 */ /* 0x000fc40007810000 */
        /* <DEDUP_REMOVED lines=53> */
[----:B------:R-:W-:Y:S01]  /*e450*/  @P0 IMAD.WIDE.U32 R2, R2, R149, R154 ;  /* 0x0000009502020225 */ /* 0x000fe200078e009a */
        /* <DEDUP_REMOVED lines=27> */
[----:B------:R-:W1:Y:S01]  /*e610*/  SHFL.BFLY PT, R13, R5, 0x2, 0x1f ;  /* 0x0c401f00050d7f89 */ /* 0x000e6200000e0000 */
        /* <DEDUP_REMOVED lines=8> */
[----:B------:R-:W-:Y:S01]  /*e6a0*/  FMUL.FTZ R3, R2, c[0x0][0x2d0] ;  /* 0x0000b40002037a20 */ /* 0x000fe20000410000 */
[----:B------:R3:W-:Y:S04]  /*e6b0*/  @P0 LDGSTS.E.BYPASS.LTC128B.128 [R224+0x4900], [R8.64+0x40], !P5 ;  /* 0x0490004008e00fae */ /* 0x0007e8000e901d46 */
[----:B------:R-:W-:Y:S01]  /*e6c0*/  FSEL R3, R3, RZ, P1 ;  /* 0x000000ff03037208 */ /* 0x000fe20000800000 */
[----:B------:R3:W-:Y:S01]  /*e6d0*/  @P0 LDGSTS.E.BYPASS.LTC128B.128 [R224+0x5900], [R8.64+0x80], !P4 ;  /* 0x0590008008e00fae */ /* 0x0007e2000e101d46 */
[----:B------:R-:W-:-:S03]  /*e6e0*/  FSETP.NEU.FTZ.AND P1, PT, R136, -INF , PT ;  /* 0xff8000008800780b */ /* 0x000fc60003f3d000 */
[--C-:B-1----:R-:W-:Y:S01]  /*e6f0*/  FFMA.FTZ R6, R45, c[0x0][0x2d0], -R3.reuse ;  /* 0x0000b4002d067a23 */ /* 0x102fe20000010803 */
        /* <DEDUP_REMOVED lines=89> */
[----:B------:R4:W1:Y:S04]  /*ec90*/  MUFU.EX2 R248, R4 ;  /* 0x0000000400f87308 */ /* 0x0008680000000800 */
[----:B------:R-:W-:Y:S02]  /*eca0*/  FFMA.FTZ R8, R132, c[0x0][0x2d0], -R0 ;  /* 0x0000b40084087a23 */ /* 0x000fe40000010800 */
[----:B------:R-:W-:Y:S02]  /*ecb0*/  IMAD.MOV.U32 R11, RZ, RZ, R150 ;  /* 0x000000ffff0b7224 */ /* 0x000fe400078e0096 */
[----:B------:R2:W-:Y:S01]  /*ecc0*/  MUFU.EX2 R220, R8 ;  /* 0x0000000800dc7308 */ /* 0x0005e20000000800 */
[----:B------:R-:W-:-:S02]  /*ecd0*/  IMAD.MOV.U32 R10, RZ, RZ, R149 ;  /* 0x000000ffff0a7224 */ /* 0x000fc400078e0095 */
[----:B------:R-:W-:Y:S02]  /*ece0*/  IMAD.MOV.U32 R9, RZ, RZ, R148 ;  /* 0x000000ffff097224 */ /* 0x000fe400078e0094 */
[----:B----4-:R-:W-:Y:S01]  /*ecf0*/  FFMA.FTZ R4, R120, c[0x0][0x2d0], -R3 ;  /* 0x0000b40078047a23 */ /* 0x010fe20000010803 */
[----:B-1----:R-:W-:-:S03]  /*ed00*/  F2FP.PACK_AB R5, R248, R230 ;  /* 0x000000e6f805723e */ /* 0x002fc600000000ff */
[----:B------:R1:W-:Y:S01]  /*ed10*/  MUFU.EX2 R232, R4 ;  /* 0x0000000400e87308 */ /* 0x0003e20000000800 */
[----:B--2---:R-:W-:-:S07]  /*ed20*/  FFMA.FTZ R8, R123, c[0x0][0x2d0], -R0 ;  /* 0x0000b4007b087a23 */ /* 0x004fce0000010800 */
[----:B------:R2:W-:Y:S01]  /*ed30*/  MUFU.EX2 R218, R8 ;  /* 0x0000000800da7308 */ /* 0x0005e20000000800 */
[----:B-1----:R-:W-:-:S07]  /*ed40*/  FFMA.FTZ R4, R121, c[0x0][0x2d0], -R3 ;  /* 0x0000b40079047a23 */ /* 0x002fce0000010803 */
[----:B------:R1:W4:Y:S01]  /*ed50*/  MUFU.EX2 R231, R4 ;  /* 0x0000000400e77308 */ /* 0x0003220000000800 */
[----:B--2---:R-:W-:-:S07]  /*ed60*/  FFMA.FTZ R8, R145, c[0x0][0x2d0], -R13 ;  /* 0x0000b40091087a23 */ /* 0x004fce000001080d */
[----:B------:R2:W-:Y:S01]  /*ed70*/  MUFU.EX2 R206, R8 ;  /* 0x0000000800ce7308 */ /* 0x0005e20000000800 */
[----:B-1----:R-:W-:Y:S01]  /*ed80*/  FFMA.FTZ R4, R122, c[0x0][0x2d0], -R0 ;  /* 0x0000b4007a047a23 */ /* 0x002fe20000010800 */
[----:B----4-:R-:W-:-:S06]  /*ed90*/  F2FP.PACK_AB R7, R231, R232 ;  /* 0x000000e8e707723e */ /* 0x010fcc00000000ff */
[----:B------:R1:W-:Y:S01]  /*eda0*/  MUFU.EX2 R222, R4 ;  /* 0x0000000400de7308 */ /* 0x0003e20000000800 */
[----:B--2---:R-:W-:-:S07]  /*edb0*/  FFMA.FTZ R8, R144, c[0x0][0x2d0], -R13 ;  /* 0x0000b40090087a23 */ /* 0x004fce000001080d */
[----:B------:R2:W-:Y:S01]  /*edc0*/  MUFU.EX2 R246, R8 ;  /* 0x0000000800f67308 */ /* 0x0005e20000000800 */
[----:B-1----:R-:W-:-:S07]  /*edd0*/  FFMA.FTZ R4, R137, c[0x0][0x2d0], -R0 ;  /* 0x0000b40089047a23 */ /* 0x002fce0000010800 */
[----:B------:R1:W4:Y:S01]  /*ede0*/  MUFU.EX2 R245, R4 ;  /* 0x0000000400f57308 */ /* 0x0003220000000800 */
[----:B--2---:R-:W-:-:S07]  /*edf0*/  FFMA.FTZ R8, R133, c[0x0][0x2d0], -R13 ;  /* 0x0000b40085087a23 */ /* 0x004fce000001080d */
[----:B------:R2:W-:Y:S01]  /*ee00*/  MUFU.EX2 R205, R8 ;  /* 0x0000000800cd7308 */ /* 0x0005e20000000800 */
[----:B-1----:R-:W-:-:S07]  /*ee10*/  F2FP.PACK_AB R4, R247, R236 ;  /* 0x000000ecf704723e */ /* 0x002fce00000000ff */
[----:B------:R-:W-:Y:S01]  /*ee20*/  HMMA.16816.F32 R164, R4, R24, R112 ;  /* 0x0000001804a4723c */ /* 0x000fe20000001870 */
[----:B--2---:R-:W-:-:S04]  /*ee30*/  FFMA.FTZ R8, R138, c[0x0][0x2d0], -R13 ;  /* 0x0000b4008a087a23 */ /* 0x004fc8000001080d */
        /* <DEDUP_REMOVED lines=18> */
[----:B------:R1:W1:Y:S03]  /*ef60*/  MUFU.EX2 R200, R8 ;  /* 0x0000000800c87308 */ /* 0x0002660000000800 */
[----:B------:R-:W-:Y:S07]  /*ef70*/  HMMA.16816.F32 R88, R4, R42, R64 ;  /* 0x0000002a0458723c */ /* 0x000fee0000001840 */
[----:B----4-:R-:W-:-:S02]  /*ef80*/  F2FP.PACK_AB R4, R245, R222 ;  /* 0x000000def504723e */ /* 0x010fc400000000ff */
        /* <DEDUP_REMOVED lines=16> */
[----:B------:R-:W4:Y:S01]  /*f090*/  LDSM.16.MT88.4 R16, [R209+0x900] ;  /* 0x00090000d110783b */ /* 0x000f220000004200 */
[----:B-1----:R-:W-:-:S06]  /*f0a0*/  FFMA.FTZ R8, R173, c[0x0][0x2d0], -R3 ;  /* 0x0000b400ad087a23 */ /* 0x002fcc0000010803 */
[C---:B------:R-:W-:Y:S01]  /*f0b0*/  HMMA.16816.F32 R60, R4.reuse, R26, R140 ;  /* 0x0000001a043c723c */ /* 0x040fe2000000188c */
[----:B------:R-:W1:Y:S01]  /*f0c0*/  LDSM.16.MT88.4 R24, [R208+0x900] ;  /* 0x00090000d018783b */ /* 0x000e620000004200 */
[----:B------:R2:W1:Y:S06]  /*f0d0*/  MUFU.EX2 R185, R8 ;  /* 0x0000000800b97308 */ /* 0x00046c0000000800 */
[C---:B------:R-:W-:Y:S01]  /*f0e0*/  HMMA.16816.F32 R52, R4.reuse, R22, R128 ;  /* 0x000000160434723c */ /* 0x040fe20000001880 */
[----:B------:R-:W4:Y:S07]  /*f0f0*/  LDSM.16.MT88.4 R20, [R208+0x1900] ;  /* 0x00190000d014783b */ /* 0x000f2e0000004200 */
[----:B------:R-:W-:Y:S01]  /*f100*/  HMMA.16816.F32 R44, R4, R30, R116 ;  /* 0x0000001e042c723c */ /* 0x000fe20000001874 */
[----:B------:R-:W4:Y:S01]  /*f110*/  LDSM.16.MT88.4 R28, [R209+0x1900] ;  /* 0x00190000d11c783b */ /* 0x000f220000004200 */
[----:B--2---:R-:W-:-:S04]  /*f120*/  FFMA.FTZ R8, R174, c[0x0][0x2d0], -R0 ;  /* 0x0000b400ae087a23 */ /* 0x004fc80000010800 */
[----:B------:R2:W-:Y:S02]  /*f130*/  MUFU.EX2 R175, R8 ;  /* 0x0000000800af7308 */ /* 0x0005e40000000800 */
[C---:B------:R-:W-:Y:S01]  /*f140*/  HMMA.16816.F32 R56, R4.reuse, R34, R152 ;  /* 0x000000220438723c */ /* 0x040fe20000001898 */
[----:B------:R-:W4:Y:S04]  /*f150*/  LDSM.16.MT88.4 R32, [R208+0x2900] ;  /* 0x00290000d020783b */ /* 0x000f280000004200 */
[----:B------:R-:W-:Y:S03]  /*f160*/  LDSM.16.MT88.4 R152, [R208+0xd00] ;  /* 0x000d0000d098783b */ /* 0x000fe60000004200 */
[----:B------:R-:W-:Y:S01]  /*f170*/  HMMA.16816.F32 R40, R4, R42, R156 ;  /* 0x0000002a0428723c */ /* 0x000fe2000000189c */
[----:B--2---:R-:W-:-:S06]  /*f180*/  FFMA.FTZ R8, R178, c[0x0][0x2d0], -R0 ;  /* 0x0000b400b2087a23 */ /* 0x004fcc0000010800 */
[----:B---3--:R-:W-:Y:S02]  /*f190*/  F2FP.PACK_AB R4, R202, R203 ;  /* 0x000000cbca04723e */ /* 0x008fe400000000ff */
[----:B------:R-:W-:Y:S01]  /*f1a0*/  F2FP.PACK_AB R6, R200, R201 ;  /* 0x000000c9c806723e */ /* 0x000fe200000000ff */
[----:B------:R2:W3:Y:S01]  /*f1b0*/  MUFU.EX2 R172, R8 ;  /* 0x0000000800ac7308 */ /* 0x0004e20000000800 */
[----:B------:R-:W-:Y:S02]  /*f1c0*/  F2FP.PACK_AB R5, R186, R187 ;  /* 0x000000bbba05723e */ /* 0x000fe400000000ff */
[----:B-1----:R-:W-:-:S07]  /*f1d0*/  F2FP.PACK_AB R7, R185, R184 ;  /* 0x000000b8b907723e */ /* 0x002fce00000000ff */
[----:B----4-:R-:W-:Y:S01]  /*f1e0*/  HMMA.16816.F32 R124, R4, R16, R160 ;  /* 0x00000010047c723c */ /* 0x010fe200000018a0 */
        /* <DEDUP_REMOVED lines=19> */
[----:B------:R-:W4:Y:S07]  /*f320*/  LDSM.16.MT88.4 R96, [R208+0x1d00] ;  /* 0x001d0000d060783b */ /* 0x000f2e0000004200 */
        /* <DEDUP_REMOVED lines=52> */
[C---:B------:R-:W-:Y:S08]  /*f670*/  HMMA.16816.F32 R88, R128.reuse, R96, R168 ;  /* 0x000000608058723c */ /* 0x040ff000000018a8 */
        /* <DEDUP_REMOVED lines=115> */
[----:B--2---:R-:W-:Y:S01]  /*fdb0*/  IMAD.MOV.U32 R34, RZ, RZ, R216 ;  /* 0x000000ffff227224 */ /* 0x004fe200078e00d8 */
[----:B---3--:R-:W-:-:S04]  /*fdc0*/  IADD3 RZ, P3, R28, 0x20, RZ ;  /* 0x000000201cff7810 */ /* 0x008fc80007f7e0ff */
[----:B------:R-:W-:Y:S02]  /*fdd0*/  IADD3 R2, P1, R34, 0x20, RZ ;  /* 0x0000002022027810 */ /* 0x000fe40007f3e0ff */
[----:B------:R-:W-:Y:S01]  /*fde0*/  IADD3 RZ, P2, R28, 0x40, RZ ;  /* 0x000000401cff7810 */ /* 0x000fe20007f5e0ff */
[--C-:B----4-:R-:W-:Y:S02]  /*fdf0*/  IMAD.X R5, RZ, RZ, R33.reuse, P3 ;  /* 0x000000ffff057224 */ /* 0x110fe400018e0621 */
[----:B------:R5:W-:Y:S02]  /*fe00*/  STL [R1+0x4], R2 ;  /* 0x0000040201007387 */ /* 0x000be40000100800 */
[----:B------:R-:W-:Y:S02]  /*fe10*/  IMAD.X R4, RZ, RZ, R33, P2 ;  /* 0x000000ffff047224 */ /* 0x000fe400010e0621 */
[----:B------:R1:W-:Y:S01]  /*fe20*/  STL [R1+0xc], R5 ;  /* 0x00000c0501007387 */ /* 0x0003e20000100800 */
[----:B-----5:R-:W-:-:S05]  /*fe30*/  IMAD.X R2, RZ, RZ, R31, P1 ;  /* 0x000000ffff027224 */ /* 0x020fca00008e061f */
[----:B------:R1:W-:Y:S04]  /*fe40*/  STL [R1], R2 ;  /* 0x0000000201007387 */ /* 0x0003e80000100800 */
[----:B------:R1:W-:Y:S01]  /*fe50*/  STL [R1+0x8], R4 ;  /* 0x0000080401007387 */ /* 0x0003e20000100800 */
[----:B------:R-:W-:Y:S01]  /*fe60*/  IADD3 R252, P0, R34, 0x40, RZ ;  /* 0x0000004022fc7810 */ /* 0x000fe20007f1e0ff */
[----:B------:R-:W-:Y:S01]  /*fe70*/  IMAD.MOV.U32 R35, RZ, RZ, R217 ;  /* 0x000000ffff237224 */ /* 0x000fe200078e00d9 */
[----:B------:R-:W-:Y:S02]  /*fe80*/  LEA.HI.SX32 R225, R219, 0xfffffffe, 0x1a ;  /* 0xfffffffedbe17811 */ /* 0x000fe400078fd2ff */
[C---:B------:R-:W-:Y:S01]  /*fe90*/  IADD3 R219, R212.reuse, 0x1400, RZ ;  /* 0x00001400d4db7810 */ /* 0x040fe20007ffe0ff */
[----:B------:R-:W-:Y:S01]  /*fea0*/  IMAD.X R251, RZ, RZ, R31, P0 ;  /* 0x000000fffffb7224 */ /* 0x000fe200000e061f */
[----:B------:R-:W-:-:S02]  /*feb0*/  IADD3 R217, R212, 0x1c00, RZ ;  /* 0x00001c00d4d97810 */ /* 0x000fc40007ffe0ff */
[----:B------:R-:W-:Y:S02]  /*fec0*/  IADD3 R216, R212, 0x2000, RZ ;  /* 0x00002000d4d87810 */ /* 0x000fe40007ffe0ff */
[C---:B------:R-:W-:Y:S02]  /*fed0*/  IADD3 R250, R28.reuse, 0x40, RZ ;  /* 0x000000401cfa7810 */ /* 0x040fe40007ffe0ff */
[----:B------:R-:W-:Y:S02]  /*fee0*/  IADD3 R249, R28, 0x20, RZ ;  /* 0x000000201cf97810 */ /* 0x000fe40007ffe0ff */
.L_x_133:
[----:B------:R-:W2:Y:S01]  /*fef0*/  LDL.64 R188, [R1+0x18] ;  /* 0x0000180001bc7983 */ /* 0x000ea20000100a00 */
[----:B------:R-:W-:Y:S04]  /*ff00*/  DEPBAR.LE SB0, 0x0 ;  /* 0x000080000000791a */ /* 0x000fe80000000000 */
[----:B-1----:R-:W-:Y:S01]  /*ff10*/  SHF.R.S32.HI R2, RZ, 0x1f, R225 ;  /* 0x0000001fff027819 */ /* 0x002fe200000114e1 */
[----:B------:R-:W3:Y:S01]  /*ff20*/  LDL.64 R192, [R1+0x20] ;  /* 0x0000200001c07983 */ /* 0x000ee20000100a00 */
[C---:B------:R-:W-:Y:S01]  /*ff30*/  IMAD.WIDE.U32 R54, R225.reuse, c[0x0][0x208], RZ ;  /* 0x00008200e1367a25 */ /* 0x040fe200078e00ff */
[----:B------:R-:W-:Y:S02]  /*ff40*/  MOV R194, c[0x0][0x208] ;  /* 0x0000820000c27a02 */ /* 0x000fe40000000f00 */
[----:B------:R-:W-:Y:S01]  /*ff50*/  MOV R195, c[0x0][0x20c] ;  /* 0x0000830000c37a02 */ /* 0x000fe20000000f00 */
[----:B------:R-:W-:Y:S01]  /*ff60*/  IMAD R2, R2, c[0x0][0x208], RZ ;  /* 0x0000820002027a24 */ /* 0x000fe200078e02ff */
[----:B------:R-:W4:Y:S01]  /*ff70*/  LDL R190, [R1+0xc] ;  /* 0x00000c0001be7983 */ /* 0x000f220000100800 */
[----:B------:R-:W-:Y:S02]  /*ff80*/  SHF.L.U32 R136, R54, 0x6, RZ ;  /* 0x0000000636887819 */ /* 0x000fe400000006ff */
[----:B------:R-:W-:Y:S01]  /*ff90*/  IMAD R2, R225, c[0x0][0x20c], R2 ;  /* 0x00008300e1027a24 */ /* 0x000fe200078e0202 */
[----:B------:R-:W5:Y:S01]  /*ffa0*/  LDL R191, [R1+0x8] ;  /* 0x0000080001bf7983 */ /* 0x000f620000100800 */
[C---:B------:R-:W-:Y:S02]  /*ffb0*/  IADD3 R57, P3, R136.reuse, R249, RZ ;  /* 0x000000f988397210 */ /* 0x040fe40007f7e0ff */
[----:B------:R-:W-:Y:S01]  /*ffc0*/  IADD3 R56, P2, R136, R250, RZ ;  /* 0x000000fa88387210 */ /* 0x000fe20007f5e0ff */
[----:B------:R-:W5:Y:S01]  /*ffd0*/  LDL R226, [R1+0x30] ;  /* 0x0000300001e27983 */ /* 0x000f620000100800 */
[----:B------:R-:W-:Y:S02]  /*ffe0*/  IADD3 R2, R55, R2, RZ ;  /* 0x0000000237027210 */ /* 0x000fe40007ffe0ff */
[----:B------:R-:W-:Y:S01]  /*fff0*/  MOV R232, 0x5 ;  /* 0x0000000500e87802 */ /* 0x000fe20000000f00 */
[----:B------:R-:W-:Y:S01]  /*10000*/  BAR.SYNC.DEFER_BLOCKING 0x0 ;  /* 0x0000000000007b1d */ /* 0x000fe20000010000 */
[----:B------:R-:W-:Y:S02]  /*10010*/  SHF.L.U64.HI R2, R54, 0x6, R2 ;  /* 0x0000000636027819 */ /* 0x000fe40000010202 */
[----:B------:R-:W-:Y:S04]  /*10020*/  MOV R231, c[0x0][0x1e0] ;  /* 0x0000780000e77a02 */ /* 0x000fe80000000f00 */
[----:B------:R-:W-:Y:S01]  /*10030*/  SHF.L.U32 R231, R231, 0x5, RZ ;  /* 0x00000005e7e77819 */ /* 0x000fe200000006ff */
[----:B------:R-:W-:Y:S08]  /*10040*/  LDSM.16.M88.4 R64, [R210+0x6100] ;  /* 0x00610000d240783b */ /* 0x000ff00000000200 */
[----:B------:R-:W1:Y:S08]  /*10050*/  LDSM.16.M88.4 R16, [R139+0x3100] ;  /* 0x003100008b10783b */ /* 0x000e700000000200 */
[----:B------:R-:W1:Y:S08]  /*10060*/  LDSM.16.M88.4 R60, [R210+0x7100] ;  /* 0x00710000d23c783b */ /* 0x000e700000000200 */
[----:B------:R-:W1:Y:S08]  /*10070*/  LDSM.16.M88.4 R32, [R139+0x3500] ;  /* 0x003500008b20783b */ /* 0x000e700000000200 */
[----:B------:R-:W5:Y:S06]  /*10080*/  LDL.64 R234, [R1+0x28] ;  /* 0x0000280001ea7983 */ /* 0x000f6c0000100a00 */
[----:B------:R-:W1:Y:S08]  /*10090*/  LDSM.16.M88.4 R48, [R139+0x3900] ;  /* 0x003900008b30783b */ /* 0x000e700000000200 */
[----:B------:R-:W5:Y:S01]  /*100a0*/  LDL.64 R228, [R1+0x10] ;  /* 0x0000100001e47983 */ /* 0x000f620000100a00 */
[-C--:B-1----:R-:W-:Y:S05]  /*100b0*/  HMMA.16816.F32 R4, R64, R16.reuse, RZ ;  /* 0x000000104004723c */ /* 0x082fea00000018ff */
[----:B------:R-:W1:Y:S03]  /*100c0*/  LDSM.16.M88.4 R132, [R139+0x3d00] ;  /* 0x003d00008b84783b */ /* 0x000e660000000200 */
[C---:B------:R-:W-:Y:S05]  /*100d0*/  HMMA.16816.F32 R8, R60.reuse, R16, RZ ;  /* 0x000000103c08723c */ /* 0x040fea00000018ff */
[----:B------:R-:W5:Y:S03]  /*100e0*/  LDL R230, [R1+0x4] ;  /* 0x0000040001e67983 */ /* 0x000f660000100800 */
[-C--:B------:R-:W-:Y:S01]  /*100f0*/  HMMA.16816.F32 R12, R60, R18.reuse, RZ ;  /* 0x000000123c0c723c */ /* 0x080fe200000018ff */
[----:B------:R-:W-:Y:S07]  /*10100*/  LDSM.16.M88.4 R172, [R211+0x6100] ;  /* 0x00610000d3ac783b */ /* 0x000fee0000000200 */
[C---:B------:R-:W-:Y:S01]  /*10110*/  HMMA.16816.F32 R16, R64.reuse, R18, RZ ;  /* 0x000000124010723c */ /* 0x040fe200000018ff */
[----:B------:R-:W1:Y:S07]  /*10120*/  LDSM.16.M88.4 R176, [R212] ;  /* 0x00000000d4b0783b */ /* 0x000e6e0000000200 */
[-C--:B------:R-:W-:Y:S01]  /*10130*/  HMMA.16816.F32 R20, R64, R32.reuse, RZ ;  /* 0x000000204014723c */ /* 0x080fe200000018ff */
[----:B------:R-:W1:Y:S07]  /*10140*/  LDSM.16.M88.4 R180, [R211+0x7100] ;  /* 0x00710000d3b4783b */ /* 0x000e6e0000000200 */
[C---:B------:R-:W-:Y:S01]  /*10150*/  HMMA.16816.F32 R24, R60.reuse, R32, RZ ;  /* 0x000000203c18723c */ /* 0x040fe200000018ff */
[----:B------:R-:W1:Y:S07]  /*10160*/  LDSM.16.M88.4 R184, [R223] ;  /* 0x00000000dfb8783b */ /* 0x000e6e0000000200 */
[-C--:B------:R-:W-:Y:S01]  /*10170*/  HMMA.16816.F32 R28, R60, R34.reuse, RZ ;  /* 0x000000223c1c723c */ /* 0x080fe200000018ff */
[----:B------:R-:W5:Y:S07]  /*10180*/  LDL R227, [R1] ;  /* 0x0000000001e37983 */ /* 0x000f6e0000100800 */
[C---:B------:R-:W-:Y:S08]  /*10190*/  HMMA.16816.F32 R32, R64.reuse, R34, RZ ;  /* 0x000000224020723c */ /* 0x040ff000000018ff */
[-C--:B------:R-:W-:Y:S08]  /*101a0*/  HMMA.16816.F32 R36, R64, R48.reuse, RZ ;  /* 0x000000304024723c */ /* 0x080ff000000018ff */
[C---:B------:R-:W-:Y:S08]  /*101b0*/  HMMA.16816.F32 R40, R60.reuse, R48, RZ ;  /* 0x000000303c28723c */ /* 0x040ff000000018ff */
[-C--:B------:R-:W-:Y:S08]  /*101c0*/  HMMA.16816.F32 R44, R60, R50.reuse, RZ ;  /* 0x000000323c2c723c */ /* 0x080ff000000018ff */
[C---:B------:R-:W-:Y:S04]  /*101d0*/  HMMA.16816.F32 R48, R64.reuse, R50, RZ ;  /* 0x000000324030723c */ /* 0x040fe800000018ff */
[----:B--2---:R-:W-:Y:S04]  /*101e0*/  IADD3 R52, P1, R136, R188, RZ ;  /* 0x000000bc88347210 */ /* 0x004fe80007f3e0ff */
[----:B------:R-:W-:Y:S04]  /*101f0*/  LEA R200, P0, R52, c[0x0][0x1f8], 0x1 ;  /* 0x00007e0034c87a11 */ /* 0x000fe800078008ff */
[----:B---3--:R-:W-:Y:S02]  /*10200*/  IADD3.X R53, R2, R193, RZ, P1, !PT ;  /* 0x000000c102357210 */ /* 0x008fe40000ffe4ff */
[C---:B------:R-:W-:Y:S02]  /*10210*/  LEA R204, P1, R57.reuse, c[0x0][0x1f8], 0x1 ;  /* 0x00007e0039cc7a11 */ /* 0x040fe400078208ff */
[----:B------:R-:W-:Y:S02]  /*10220*/  LEA.HI.X R201, R52, c[0x0][0x1fc], R53, 0x1, P0 ;  /* 0x00007f0034c97a11 */ /* 0x000fe400000f0c35 */
[-C--:B-1----:R-:W-:Y:S01]  /*10230*/  HMMA.16816.F32 R52, R64, R132.reuse, RZ ;  /* 0x000000844034723c */ /* 0x082fe200000018ff */
[----:B------:R-:W-:Y:S02]  /*10240*/  LEA R202, P0, R56, c[0x0][0x1f8], 0x1 ;  /* 0x00007e0038ca7a11 */ /* 0x000fe400078008ff */
[C---:B----4-:R-:W-:Y:S02]  /*10250*/  IADD3.X R58, R2.reuse, R190, RZ, P3, !PT ;  /* 0x000000be023a7210 */ /* 0x050fe40001ffe4ff */
[----:B-----5:R-:W-:Y:S02]  /*10260*/  IADD3.X R59, R2, R191, RZ, P2, !PT ;  /* 0x000000bf023b7210 */ /* 0x020fe400017fe4ff */
[----:B------:R-:W-:Y:S02]  /*10270*/  LEA.HI.X R205, R57, c[0x0][0x1fc], R58, 0x1, P1 ;  /* 0x00007f0039cd7a11 */ /* 0x000fe400008f0c3a */
[----:B------:R-:W-:Y:S02]  /*10280*/  LEA.HI.X R203, R56, c[0x0][0x1fc], R59, 0x1, P0 ;  /* 0x00007f0038cb7a11 */ /* 0x000fe400000f0c3b */
[C---:B------:R-:W-:Y:S02]  /*10290*/  HMMA.16816.F32 R56, R60.reuse, R132, RZ ;  /* 0x000000843c38723c */ /* 0x040fe400000018ff */
[----:B------:R-:W-:Y:S04]  /*102a0*/  LEA R136, P3, R194, R136, 0x5 ;  /* 0x00000088c2887211 */ /* 0x000fe800078628ff */
[C---:B------:R-:W-:Y:S02]  /*102b0*/  IADD3 R188, P0, R136.reuse, R188, RZ ;  /* 0x000000bc88bc7210 */ /* 0x040fe40007f1e0ff */
[-C--:B------:R-:W-:Y:S01]  /*102c0*/  HMMA.16816.F32 R60, R60, R134.reuse, RZ ;  /* 0x000000863c3c723c */ /* 0x080fe200000018ff */
[----:B------:R-:W-:Y:S03]  /*102d0*/  IADD3 R189, P2, R136, R249, RZ ;  /* 0x000000f988bd7210 */ /* 0x000fe60007f5e0ff */
[----:B------:R-:W-:Y:S02]  /*102e0*/  LEA R132, P4, R188, c[0x0][0x1f8], 0x1 ;  /* 0x00007e00bc847a11 */ /* 0x000fe400078808ff */
[----:B------:R-:W-:Y:S02]  /*102f0*/  LEA.HI.X R2, R194, R2, R195, 0x5, P3 ;  /* 0x00000002c2027211 */ /* 0x000fe400018f2cc3 */
[----:B------:R-:W-:Y:S04]  /*10300*/  HMMA.16816.F32 R64, R64, R134, RZ ;  /* 0x000000864040723c */ /* 0x000fe800000018ff */
[C---:B------:R-:W-:Y:S02]  /*10310*/  LEA R198, P1, R189.reuse, c[0x0][0x1f8], 0x1 ;  /* 0x00007e00bdc67a11 */ /* 0x040fe400078208ff */
[C---:B------:R-:W-:Y:S02]  /*10320*/  IADD3.X R133, R2.reuse, R193, RZ, P0, !PT ;  /* 0x000000c102857210 */ /* 0x040fe400007fe4ff */
[-C--:B------:R-:W-:Y:S01]  /*10330*/  HMMA.16816.F32 R4, R172, R176.reuse, R4 ;  /* 0x000000b0ac04723c */ /* 0x080fe20000001804 */
[----:B------:R-:W-:Y:S04]  /*10340*/  LDSM.16.M88.4 R192, [R221] ;  /* 0x00000000ddc0783b */ /* 0x000fe80000000200 */
[----:B------:R-:W-:Y:S02]  /*10350*/  IADD3.X R190, R2, R190, RZ, P2, !PT ;  /* 0x000000be02be7210 */ /* 0x000fe400017fe4ff */
[----:B------:R-:W-:Y:S01]  /*10360*/  IADD3 R136, P3, R136, R250, RZ ;  /* 0x000000fa88887210 */ /* 0x000fe20007f7e0ff */
[C---:B------:R-:W-:Y:S04]  /*10370*/  HMMA.16816.F32 R8, R180.reuse, R176, R8 ;  /* 0x000000b0b408723c */ /* 0x040fe80000001808 */
[----:B------:R-:W-:Y:S02]  /*10380*/  IADD3.X R2, R2, R191, RZ, P3, !PT ;  /* 0x000000bf02027210 */ /* 0x000fe40001ffe4ff */
[----:B------:R-:W-:Y:S02]  /*10390*/  LEA.HI.X R133, R188, c[0x0][0x1fc], R133, 0x1, P4 ;  /* 0x00007f00bc857a11 */ /* 0x000fe400020f0c85 */
[-C--:B------:R-:W-:Y:S03]  /*103a0*/  HMMA.16816.F32 R12, R180, R178.reuse, R12 ;  /* 0x000000b2b40c723c */ /* 0x080fe6000000180c */
[----:B------:R-:W-:Y:S02]  /*103b0*/  ISETP.NE.AND P2, PT, R226, RZ, PT ;  /* 0x000000ffe200720c */ /* 0x000fe40003f45270 */
[----:B------:R-:W-:Y:S02]  /*103c0*/  LEA.HI.X R199, R189, c[0x0][0x1fc], R190, 0x1, P1 ;  /* 0x00007f00bdc77a11 */ /* 0x000fe400008f0cbe */
[----:B------:R-:W1:Y:S01]  /*103d0*/  LDSM.16.M88.4 R188, [R222] ;  /* 0x00000000debc783b */ /* 0x000e620000000200 */
[C---:B------:R-:W-:Y:S04]  /*103e0*/  HMMA.16816.F32 R16, R172.reuse, R178, R16 ;  /* 0x000000b2ac10723c */ /* 0x040fe80000001810 */
[C---:B------:R-:W-:Y:S03]  /*103f0*/  LEA R196, P0, R136.reuse, c[0x0][0x1f8], 0x1 ;  /* 0x00007e0088c47a11 */ /* 0x040fe600078008ff */
[----:B------:R-:W-:Y:S01]  /*10400*/  @!PT LDS RZ, [RZ] ;  /* 0x00000000fffff984 */ /* 0x000fe20000000800 */
[----:B------:R-:W-:Y:S01]  /*10410*/  @!PT LDS RZ, [RZ] ;  /* 0x00000000fffff984 */ /* 0x000fe20000000800 */
[----:B------:R-:W-:Y:S01]  /*10420*/  @!PT LDS RZ, [RZ] ;  /* 0x00000000fffff984 */ /* 0x000fe20000000800 */
[----:B------:R2:W-:Y:S01]  /*10430*/  LDGSTS.E.BYPASS.LTC128B.128 [R224+0x100], [R200.64], !P6 ;  /* 0x00100000c8e07fae */ /* 0x0005e2000f101d46 */
[-C--:B------:R-:W-:Y:S04]  /*10440*/  HMMA.16816.F32 R20, R172, R184.reuse, R20 ;  /* 0x000000b8ac14723c */ /* 0x080fe80000001814 */
[----:B------:R-:W-:Y:S02]  /*10450*/  LEA.HI.X R197, R136, c[0x0][0x1fc], R2, 0x1, P0 ;  /* 0x00007f0088c57a11 */ /* 0x000fe400000f0c02 */
[C---:B------:R-:W-:Y:S01]  /*10460*/  ISETP.GT.AND P0, PT, R225.reuse, RZ, PT ;  /* 0x000000ffe100720c */ /* 0x040fe20003f04270 */
[----:B------:R3:W-:Y:S01]  /*10470*/  LDGSTS.E.BYPASS.LTC128B.128 [R224+0x1100], [R204.64], !P5 ;  /* 0x01100000cce07fae */ /* 0x0007e2000e901d46 */
[C---:B------:R-:W-:Y:S04]  /*10480*/  HMMA.16816.F32 R24, R180.reuse, R184, R24 ;  /* 0x000000b8b418723c */ /* 0x040fe80000001818 */
[----:B------:R-:W-:Y:S03]  /*10490*/  IADD3 R225, R225, -0x1, RZ ;  /* 0xffffffffe1e17810 */ /* 0x000fe60007ffe0ff */
[----:B------:R2:W-:Y:S01]  /*104a0*/  LDGSTS.E.BYPASS.LTC128B.128 [R224+0x2100], [R202.64], !P2 ;  /* 0x02100000cae07fae */ /* 0x0005e2000d101d46 */
[-C--:B------:R-:W-:Y:S07]  /*104b0*/  HMMA.16816.F32 R28, R180, R186.reuse, R28 ;  /* 0x000000bab41c723c */ /* 0x080fee000000181c */
[----:B------:R4:W-:Y:S01]  /*104c0*/  LDGSTS.E.BYPASS.LTC128B.128 [R224+0x900], [R132.64], !P6 ;  /* 0x0090000084e07fae */ /* 0x0009e2000f101d46 */
[C---:B------:R-:W-:Y:S07]  /*104d0*/  HMMA.16816.F32 R32, R172.reuse, R186, R32 ;  /* 0x000000baac20723c */ /* 0x040fee0000001820 */
[----:B------:R5:W-:Y:S01]  /*104e0*/  LDGSTS.E.BYPASS.LTC128B.128 [R224+0x1900], [R198.64], !P5 ;  /* 0x01900000c6e07fae */ /* 0x000be2000e901d46 */
[-C--:B-1----:R-:W-:Y:S07]  /*104f0*/  HMMA.16816.F32 R36, R172, R188.reuse, R36 ;  /* 0x000000bcac24723c */ /* 0x082fee0000001824 */
[----:B------:R5:W-:Y:S01]  /*10500*/  LDGSTS.E.BYPASS.LTC128B.128 [R224+0x2900], [R196.64], !P2 ;  /* 0x02900000c4e07fae */ /* 0x000be2000d101d46 */
[C---:B------:R-:W-:Y:S07]  /*10510*/  HMMA.16816.F32 R40, R180.reuse, R188, R40 ;  /* 0x000000bcb428723c */ /* 0x040fee0000001828 */
[----:B--2---:R-:W-:Y:S01]  /*10520*/  LDSM.16.M88.4 R200, [R210+0x9100] ;  /* 0x00910000d2c8783b */ /* 0x004fe20000000200 */
[-C--:B------:R-:W-:Y:S07]  /*10530*/  HMMA.16816.F32 R44, R180, R190.reuse, R44 ;  /* 0x000000beb42c723c */ /* 0x080fee000000182c */
[----:B------:R-:W0:Y:S01]  /*10540*/  LDGDEPBAR ;  /* 0x00000000000079af */ /* 0x000e220000000000 */
[C---:B------:R-:W-:Y:S07]  /*10550*/  HMMA.16816.F32 R48, R172.reuse, R190, R48 ;  /* 0x000000beac30723c */ /* 0x040fee0000001830 */
[----:B----4-:R-:W-:Y:S01]  /*10560*/  LDSM.16.M88.4 R132, [R210+0x8100] ;  /* 0x00810000d284783b */ /* 0x010fe20000000200 */
[-C--:B------:R-:W-:Y:S07]  /*10570*/  HMMA.16816.F32 R52, R172, R192.reuse, R52 ;  /* 0x000000c0ac34723c */ /* 0x080fee0000001834 */
[----:B-----5:R-:W1:Y:S01]  /*10580*/  LDSM.16.M88.4 R196, [R139+0x4100] ;  /* 0x004100008bc4783b */ /* 0x020e620000000200 */
[C---:B------:R-:W-:Y:S07]  /*10590*/  HMMA.16816.F32 R56, R180.reuse, R192, R56 ;  /* 0x000000c0b438723c */ /* 0x040fee0000001838 */
[----:B---3--:R-:W2:Y:S01]  /*105a0*/  LDSM.16.M88.4 R204, [R139+0x4500] ;  /* 0x004500008bcc783b */ /* 0x008ea20000000200 */
[-C--:B------:R-:W-:Y:S07]  /*105b0*/  HMMA.16816.F32 R60, R180, R194.reuse, R60 ;  /* 0x000000c2b43c723c */ /* 0x080fee000000183c */
[----:B------:R-:W3:Y:S01]  /*105c0*/  LDSM.16.M88.4 R176, [R139+0x4900] ;  /* 0x004900008bb0783b */ /* 0x000ee20000000200 */
[----:B------:R-:W-:Y:S07]  /*105d0*/  HMMA.16816.F32 R64, R172, R194, R64 ;  /* 0x000000c2ac40723c */ /* 0x000fee0000001840 */
        /* <DEDUP_REMOVED lines=159> */
[----:B------:R-:W-:Y:S01]  /*10fd0*/  FMNMX.FTZ R2, R58, R2, !PT ;  /* 0x000000023a027209 */ /* 0x000fe20007810000 */
[----:B------:R-:W-:Y:S01]  /*10fe0*/  FMUL.FTZ R181, R135, c[0x0][0x2d0] ;  /* 0x0000b40087b57a20 */ /* 0x000fe20000410000 */
[----:B---3--:R-:W-:Y:S01]  /*10ff0*/  FMNMX.FTZ R132, R132, R172, !PT ;  /* 0x000000ac84847209 */ /* 0x008fe20007810000 */
[--C-:B------:R-:W-:Y:S01]  /*11000*/  FFMA.FTZ R5, R5, c[0x0][0x2d0], -R180.reuse ;  /* 0x0000b40005057a23 */ /* 0x100fe200000108b4 */
[----:B------:R-:W-:Y:S01]  /*11010*/  FMNMX.FTZ R2, R59, R2, !PT ;  /* 0x000000023b027209 */ /* 0x000fe20007810000 */
[--C-:B------:R-:W-:Y:S02]  /*11020*/  FFMA.FTZ R6, R6, c[0x0][0x2d0], -R181.reuse ;  /* 0x0000b40006067a23 */ /* 0x100fe400000108b5 */
[----:B------:R-:W3:Y:S01]  /*11030*/  SHFL.BFLY PT, R134, R132, 0x1, 0x1f ;  /* 0x0c201f0084867f89 */ /* 0x000ee200000e0000 */
[--C-:B------:R-:W-:Y:S01]  /*11040*/  FFMA.FTZ R7, R7, c[0x0][0x2d0], -R181.reuse ;  /* 0x0000b40007077a23 */ /* 0x100fe200000108b5 */
        /* <DEDUP_REMOVED lines=12> */
[----:B------:R-:W-:Y:S01]  /*11110*/  FMNMX.FTZ R0, R62, R2, !PT ;  /* 0x000000023e007209 */ /* 0x000fe20007810000 */
[----:B------:R1:W-:Y:S01]  /*11120*/  MUFU.EX2 R239, R7 ;  /* 0x0000000700ef7308 */ /* 0x0003e20000000800 */
[----:B---3--:R-:W-:Y:S01]  /*11130*/  FMNMX.FTZ R134, R132, R134, !PT ;  /* 0x0000008684867209 */ /* 0x008fe20007810000 */
[--C-:B------:R-:W-:Y:S01]  /*11140*/  FFMA.FTZ R48, R48, c[0x0][0x2d0], -R180.reuse ;  /* 0x0000b40030307a23 */ /* 0x100fe200000108b4 */
[----:B------:R-:W-:Y:S01]  /*11150*/  FMNMX.FTZ R0, R63, R0, !PT ;  /* 0x000000003f007209 */ /* 0x000fe20007810000 */
[----:B------:R-:W-:Y:S01]  /*11160*/  FFMA.FTZ R49, R49, c[0x0][0x2d0], -R180 ;  /* 0x0000b40031317a23 */ /* 0x000fe200000108b4 */
[----:B----4-:R-:W-:Y:S01]  /*11170*/  @P0 SHF.R.S32.HI R4, RZ, 0x1f, R225 ;  /* 0x0000001fff040819 */ /* 0x010fe200000114e1 */
[C---:B------:R-:W-:Y:S02]  /*11180*/  FADD.FTZ R2, -R134.reuse, R137 ;  /* 0x0000008986027221 */ /* 0x040fe40000010100 */
[----:B------:R-:W-:Y:S02]  /*11190*/  FMUL.FTZ R182, R134, c[0x0][0x2d0] ;  /* 0x0000b40086b67a20 */ /* 0x000fe40000410000 */
[----:B------:R3:W4:Y:S01]  /*111a0*/  MUFU.EX2 R132, R3 ;  /* 0x0000000300847308 */ /* 0x0007220000000800 */
[----:B------:R-:W-:Y:S02]  /*111b0*/  @P0 IMAD R4, R4, c[0x0][0x1e0], RZ ;  /* 0x0000780004040a24 */ /* 0x000fe400078e02ff */
[----:B------:R-:W-:Y:S02]  /*111c0*/  FFMA.FTZ R12, R12, c[0x0][0x2d0], -R182 ;  /* 0x0000b4000c0c7a23 */ /* 0x000fe400000108b6 */
        /* <DEDUP_REMOVED lines=18> */
[--C-:B------:R-:W-:Y:S02]  /*112f0*/  FFMA.FTZ R56, R56, c[0x0][0x2d0], -R182.reuse ;  /* 0x0000b40038387a23 */ /* 0x100fe400000108b6 */
[--C-:B-----5:R-:W-:Y:S02]  /*11300*/  FFMA.FTZ R19, R8, c[0x0][0x2d0], -R182.reuse ;  /* 0x0000b40008137a23 */ /* 0x120fe400000108b6 */
[----:B------:R-:W-:Y:S02]  /*11310*/  FFMA.FTZ R57, R57, c[0x0][0x2d0], -R182 ;  /* 0x0000b40039397a23 */ /* 0x000fe400000108b6 */
[--C-:B------:R-:W-:Y:S01]  /*11320*/  FFMA.FTZ R32, R32, c[0x0][0x2d0], -R180.reuse ;  /* 0x0000b40020207a23 */ /* 0x100fe200000108b4 */
[----:B------:R5:W-:Y:S01]  /*11330*/  MUFU.EX2 R243, R17 ;  /* 0x0000001100f37308 */ /* 0x000be20000000800 */
[C---:B--2---:R-:W-:Y:S02]  /*11340*/  FMUL.FTZ R84, R133.reuse, R84 ;  /* 0x0000005485547220 */ /* 0x044fe40000410000 */
[----:B------:R-:W-:Y:S01]  /*11350*/  FMUL.FTZ R85, R133, R85 ;  /* 0x0000005585557220 */ /* 0x000fe20000410000 */
[----:B-1----:R-:W-:Y:S01]  /*11360*/  @P0 SHF.L.U32 R5, R6, 0x6, RZ ;  /* 0x0000000606050819 */ /* 0x002fe200000006ff */
[C---:B----4-:R-:W-:Y:S02]  /*11370*/  FMUL.FTZ R86, R132.reuse, R86 ;  /* 0x0000005684567220 */ /* 0x050fe40000410000 */
[----:B------:R-:W-:Y:S01]  /*11380*/  FMUL.FTZ R87, R132, R87 ;  /* 0x0000005784577220 */ /* 0x000fe20000410000 */
[----:B------:R-:W-:Y:S01]  /*11390*/  @P0 IADD3 R7, P2, R5, R234, RZ ;  /* 0x000000ea05070210 */ /* 0x000fe20007f5e0ff */
[--C-:B------:R-:W-:Y:S01]  /*113a0*/  FFMA.FTZ R20, R20, c[0x0][0x2d0], -R180.reuse ;  /* 0x0000b40014147a23 */ /* 0x100fe200000108b4 */
[----:B---3--:R-:W-:Y:S01]  /*113b0*/  FMNMX.FTZ R0, R0, R2, !PT ;  /* 0x0000000200007209 */ /* 0x008fe20007810000 */
[----:B------:R1:W-:Y:S01]  /*113c0*/  MUFU.EX2 R240, R18 ;  /* 0x0000001200f07308 */ /* 0x0003e20000000800 */
[----:B------:R-:W-:Y:S01]  /*113d0*/  @P0 LEA R172, P1, R7, c[0x0][0x1c8], 0x1 ;  /* 0x0000720007ac0a11 */ /* 0x000fe200078208ff */
[----:B------:R-:W-:Y:S01]  /*113e0*/  FFMA.FTZ R21, R21, c[0x0][0x2d0], -R180 ;  /* 0x0000b40015157a23 */ /* 0x000fe200000108b4 */
[----:B------:R-:W-:Y:S01]  /*113f0*/  @P0 IADD3.X R6, R4, R229, RZ, P2, !PT ;  /* 0x000000e504060210 */ /* 0x000fe200017fe4ff */
[----:B------:R-:W2:Y:S01]  /*11400*/  SHFL.BFLY PT, R2, R0, 0x1, 0x1f ;  /* 0x0c201f0000027f89 */ /* 0x000ea200000e0000 */
[----:B------:R-:W-:Y:S02]  /*11410*/  FFMA.FTZ R22, R22, c[0x0][0x2d0], -R181 ;  /* 0x0000b40016167a23 */ /* 0x000fe400000108b5 */
[----:B------:R-:W-:Y:S01]  /*11420*/  @P0 LEA.HI.X R173, R7, c[0x0][0x1cc], R6, 0x1, P1 ;  /* 0x0000730007ad0a11 */ /* 0x000fe200008f0c06 */
[----:B------:R-:W-:Y:S01]  /*11430*/  FFMA.FTZ R33, R33, c[0x0][0x2d0], -R180 ;  /* 0x0000b40021217a23 */ /* 0x000fe200000108b4 */
[C---:B------:R-:W-:Y:S01]  /*11440*/  @P0 IADD3 R6, P2, R5.reuse, R230, RZ ;  /* 0x000000e605060210 */ /* 0x040fe20007f5e0ff */
[----:B------:R3:W-:Y:S01]  /*11450*/  MUFU.EX2 R236, R19 ;  /* 0x0000001300ec7308 */ /* 0x0007e20000000800 */
[----:B------:R-:W-:Y:S01]  /*11460*/  @P0 IADD3 R7, P1, R5, R252, RZ ;  /* 0x000000fc05070210 */ /* 0x000fe20007f3e0ff */
[----:B------:R4:W-:Y:S01]  /*11470*/  @P0 LDGSTS.E.BYPASS.LTC128B.128 [R224+0x3100], [R172.64], !P6 ;  /* 0x03100000ace00fae */ /* 0x0009e2000f101d46 */
[----:B-----5:R-:W-:Y:S01]  /*11480*/  @P0 IADD3.X R17, R4, R227, RZ, P2, !PT ;  /* 0x000000e304110210 */ /* 0x020fe200017fe4ff */
[C---:B------:R-:W-:Y:S01]  /*11490*/  FMUL.FTZ R96, R133.reuse, R96 ;  /* 0x0000006085607220 */ /* 0x040fe20000410000 */
[----:B------:R-:W-:Y:S01]  /*114a0*/  @P0 LEA R16, P2, R6, c[0x0][0x1c8], 0x1 ;  /* 0x0000720006100a11 */ /* 0x000fe200078408ff */
[----:B------:R-:W-:Y:S01]  /*114b0*/  FMUL.FTZ R97, R133, R97 ;  /* 0x0000006185617220 */ /* 0x000fe20000410000 */
[----:B------:R-:W-:Y:S01]  /*114c0*/  @P0 IADD3 R5, P3, R231, R5, RZ ;  /* 0x00000005e7050210 */ /* 0x000fe20007f7e0ff */
[----:B------:R-:W-:Y:S01]  /*114d0*/  FMUL.FTZ R98, R132, R98 ;  /* 0x0000006284627220 */ /* 0x000fe20000410000 */
[----:B------:R-:W-:Y:S01]  /*114e0*/  MOV R231, c[0x0][0x1e0] ;  /* 0x0000780000e77a02 */ /* 0x000fe20000000f00 */
[----:B------:R-:W5:Y:S01]  /*114f0*/  MUFU.EX2 R3, R3 ;  /* 0x0000000300037308 */ /* 0x000f620000000800 */
[----:B------:R-:W-:Y:S01]  /*11500*/  @P0 LEA.HI.X R17, R6, c[0x0][0x1cc], R17, 0x1, P2 ;  /* 0x0000730006110a11 */ /* 0x000fe200010f0c11 */
[----:B------:R-:W-:Y:S01]  /*11510*/  FFMA.FTZ R6, R9, c[0x0][0x2d0], -R182 ;  /* 0x0000b40009067a23 */ /* 0x000fe200000108b6 */
[----:B------:R-:W-:Y:S01]  /*11520*/  @P0 IADD3.X R8, R4, R251, RZ, P1, !PT ;  /* 0x000000fb04080210 */ /* 0x000fe20000ffe4ff */
[----:B------:R-:W-:Y:S01]  /*11530*/  FMUL.FTZ R99, R132, R99 ;  /* 0x0000006384637220 */ /* 0x000fe20000410000 */
[----:B-1----:R-:W-:Y:S01]  /*11540*/  @P0 LEA R18, P1, R7, c[0x0][0x1c8], 0x1 ;  /* 0x0000720007120a11 */ /* 0x002fe200078208ff */
[----:B------:R1:W-:Y:S01]  /*11550*/  @P0 LDGSTS.E.BYPASS.LTC128B.128 [R224+0x4100], [R16.64], !P5 ;  /* 0x0410000010e00fae */ /* 0x0003e2000e901d46 */
[----:B------:R-:W-:Y:S01]  /*11560*/  SHF.L.U64.HI R231, R231, R232, c[0x0][0x1e4] ;  /* 0x00007900e7e77619 */ /* 0x000fe200000102e8 */
[----:B------:R-:W-:Y:S01]  /*11570*/  FMUL.FTZ R104, R133, R104 ;  /* 0x0000006885687220 */ /* 0x000fe20000410000 */
[----:B--2---:R-:W-:Y:S01]  /*11580*/  FMNMX.FTZ R2, R0, R2, !PT ;  /* 0x0000000200027209 */ /* 0x004fe20007810000 */
[----:B------:R2:W-:Y:S01]  /*11590*/  MUFU.EX2 R235, R6 ;  /* 0x0000000600eb7308 */ /* 0x0005e20000000800 */
[----:B------:R-:W-:Y:S01]  /*115a0*/  @P0 IADD3 R137, P2, R5, R234, RZ ;  /* 0x000000ea05890210 */ /* 0x000fe20007f5e0ff */
[----:B------:R-:W-:Y:S01]  /*115b0*/  FMUL.FTZ R105, R133, R105 ;  /* 0x0000006985697220 */ /* 0x000fe20000410000 */
[----:B------:R-:W-:Y:S01]  /*115c0*/  @P0 IADD3.X R4, R231, R4, RZ, P3, !PT ;  /* 0x00000004e7040210 */ /* 0x000fe20001ffe4ff */
[----:B------:R-:W-:Y:S01]  /*115d0*/  FADD.FTZ R0, -R2, R138 ;  /* 0x0000008a02007221 */ /* 0x000fe20000010100 */
[----:B---3--:R-:W-:Y:S01]  /*115e0*/  @P0 LEA.HI.X R19, R7, c[0x0][0x1cc], R8, 0x1, P1 ;  /* 0x0000730007130a11 */ /* 0x008fe200008f0c08 */
[----:B------:R-:W-:Y:S01]  /*115f0*/  FMUL.FTZ R106, R132, R106 ;  /* 0x0000006a846a7220 */ /* 0x000fe20000410000 */
[C---:B------:R-:W-:Y:S01]  /*11600*/  @P0 IADD3 R7, P1, R5.reuse, R230, RZ ;  /* 0x000000e605070210 */ /* 0x040fe20007f3e0ff */
[----:B------:R-:W-:Y:S01]  /*11610*/  FMUL.FTZ R0, R0, c[0x0][0x2d0] ;  /* 0x0000b40000007a20 */ /* 0x000fe20000410000 */
[----:B------:R-:W-:Y:S01]  /*11620*/  @P0 IADD3 R5, P3, R5, R252, RZ ;  /* 0x000000fc05050210 */ /* 0x000fe20007f7e0ff */
[----:B------:R3:W-:Y:S01]  /*11630*/  MUFU.EX2 R234, R12 ;  /* 0x0000000c00ea7308 */ /* 0x0007e20000000800 */
[----:B------:R-:W-:Y:S01]  /*11640*/  @P0 LEA R8, P4, R137, c[0x0][0x1c8], 0x1 ;  /* 0x0000720089080a11 */ /* 0x000fe200078808ff */
[----:B------:R-:W-:Y:S01]  /*11650*/  FMUL.FTZ R107, R132, R107 ;  /* 0x0000006b846b7220 */ /* 0x000fe20000410000 */
[----:B------:R-:W-:Y:S01]  /*11660*/  @P0 IADD3.X R138, R4, R251, RZ, P3, !PT ;  /* 0x000000fb048a0210 */ /* 0x000fe20001ffe4ff */
[C---:B-----5:R-:W-:Y:S01]  /*11670*/  FMUL.FTZ R88, R3.reuse, R88 ;  /* 0x0000005803587220 */ /* 0x060fe20000410000 */
[----:B------:R-:W-:Y:S01]  /*11680*/  ISETP.NE.AND P3, PT, R226, RZ, PT ;  /* 0x000000ffe200720c */ /* 0x000fe20003f65270 */
[C---:B------:R-:W-:Y:S01]  /*11690*/  FMUL.FTZ R89, R3.reuse, R89 ;  /* 0x0000005903597220 */ /* 0x040fe20000410000 */
[C---:B------:R-:W-:Y:S01]  /*116a0*/  @P0 IADD3.X R9, R4.reuse, R229, RZ, P2, !PT ;  /* 0x000000e504090210 */ /* 0x040fe200017fe4ff */
[----:B------:R-:W-:Y:S01]  /*116b0*/  FMUL.FTZ R92, R3, R92 ;  /* 0x0000005c035c7220 */ /* 0x000fe20000410000 */
[----:B------:R-:W-:Y:S01]  /*116c0*/  @P0 IADD3.X R174, R4, R227, RZ, P1, !PT ;  /* 0x000000e304ae0210 */ /* 0x000fe20000ffe4ff */
[----:B------:R-:W5:Y:S01]  /*116d0*/  MUFU.EX2 R0, R0 ;  /* 0x0000000000007308 */ /* 0x000f620000000800 */
[----:B------:R-:W-:Y:S01]  /*116e0*/  @P0 LEA.HI.X R9, R137, c[0x0][0x1cc], R9, 0x1, P4 ;  /* 0x0000730089090a11 */ /* 0x000fe200020f0c09 */
[----:B------:R-:W-:Y:S01]  /*116f0*/  FMUL.FTZ R137, R2, c[0x0][0x2d0] ;  /* 0x0000b40002897a20 */ /* 0x000fe20000410000 */
[----:B------:R-:W-:Y:S01]  /*11700*/  @P0 LEA R4, P1, R5, c[0x0][0x1c8], 0x1 ;  /* 0x0000720005040a11 */ /* 0x000fe200078208ff */
[----:B-1----:R-:W-:Y:S01]  /*11710*/  FMUL.FTZ R16, R133, R152 ;  /* 0x0000009885107220 */ /* 0x002fe20000410000 */
[----:B--2---:R-:W-:Y:S01]  /*11720*/  @P0 LEA R6, P2, R7, c[0x0][0x1c8], 0x1 ;  /* 0x0000720007060a11 */ /* 0x004fe200078408ff */
[--C-:B------:R-:W-:Y:S01]  /*11730*/  FFMA.FTZ R14, R14, c[0x0][0x2d0], -R137.reuse ;  /* 0x0000b4000e0e7a23 */ /* 0x100fe20000010889 */
[----:B------:R-:W-:Y:S01]  /*11740*/  @P0 LEA.HI.X R5, R5, c[0x0][0x1cc], R138, 0x1, P1 ;  /* 0x0000730005050a11 */ /* 0x000fe200008f0c8a */
[----:B------:R1:W-:Y:S01]  /*11750*/  @P0 LDGSTS.E.BYPASS.LTC128B.128 [R224+0x5100], [R18.64], !P3 ;  /* 0x0510000012e00fae */ /* 0x0003e2000d901d46 */
[----:B------:R-:W-:Y:S01]  /*11760*/  @P0 LEA.HI.X R7, R7, c[0x0][0x1cc], R174, 0x1, P2 ;  /* 0x0000730007070a11 */ /* 0x000fe200010f0cae */
[--C-:B------:R-:W-:Y:S01]  /*11770*/  FFMA.FTZ R15, R15, c[0x0][0x2d0], -R137.reuse ;  /* 0x0000b4000f0f7a23 */ /* 0x100fe20000010889 */
[----:B------:R2:W-:Y:S01]  /*11780*/  MUFU.EX2 R233, R13 ;  /* 0x0000000d00e97308 */ /* 0x0005e20000000800 */
[--C-:B------:R-:W-:Y:S02]  /*11790*/  FFMA.FTZ R10, R10, c[0x0][0x2d0], -R137.reuse ;  /* 0x0000b4000a0a7a23 */ /* 0x100fe40000010889 */
[--C-:B------:R-:W-:Y:S02]  /*117a0*/  FFMA.FTZ R11, R11, c[0x0][0x2d0], -R137.reuse ;  /* 0x0000b4000b0b7a23 */ /* 0x100fe40000010889 */
[----:B------:R4:W-:Y:S01]  /*117b0*/  @P0 LDGSTS.E.BYPASS.LTC128B.128 [R224+0x3900], [R8.64], !P6 ;  /* 0x0390000008e00fae */ /* 0x0009e2000f101d46 */
[----:B---3--:R-:W-:Y:S02]  /*117c0*/  FMUL.FTZ R12, R3, R148 ;  /* 0x00000094030c7220 */ /* 0x008fe40000410000 */
[----:B------:R-:W-:Y:S02]  /*117d0*/  FMUL.FTZ R17, R133, R153 ;  /* 0x0000009985117220 */ /* 0x000fe40000410000 */
[----:B------:R3:W-:Y:S01]  /*117e0*/  MUFU.EX2 R185, R14 ;  /* 0x0000000e00b97308 */ /* 0x0007e20000000800 */
[--C-:B------:R-:W-:Y:S02]  /*117f0*/  FFMA.FTZ R46, R46, c[0x0][0x2d0], -R137.reuse ;  /* 0x0000b4002e2e7a23 */ /* 0x100fe40000010889 */
[----:B------:R3:W-:Y:S01]  /*11800*/  @P0 LDGSTS.E.BYPASS.LTC128B.128 [R224+0x4900], [R6.64], !P5 ;  /* 0x0490000006e00fae */ /* 0x0007e2000e901d46 */
[--C-:B------:R-:W-:Y:S02]  /*11810*/  FFMA.FTZ R47, R47, c[0x0][0x2d0], -R137.reuse ;  /* 0x0000b4002f2f7a23 */ /* 0x100fe40000010889 */
[--C-:B------:R-:W-:Y:S02]  /*11820*/  FFMA.FTZ R58, R58, c[0x0][0x2d0], -R137.reuse ;  /* 0x0000b4003a3a7a23 */ /* 0x100fe40000010889 */
[----:B------:R-:W-:Y:S02]  /*11830*/  FFMA.FTZ R59, R59, c[0x0][0x2d0], -R137 ;  /* 0x0000b4003b3b7a23 */ /* 0x000fe40000010889 */
[----:B------:R3:W-:Y:S01]  /*11840*/  MUFU.EX2 R186, R15 ;  /* 0x0000000f00ba7308 */ /* 0x0007e20000000800 */
[----:B------:R3:W-:Y:S01]  /*11850*/  @P0 LDGSTS.E.BYPASS.LTC128B.128 [R224+0x5900], [R4.64], !P3 ;  /* 0x0590000004e00fae */ /* 0x0007e2000d901d46 */
[----:B-----5:R-:W-:Y:S02]  /*11860*/  FMUL.FTZ R90, R0, R90 ;  /* 0x0000005a005a7220 */ /* 0x020fe40000410000 */
[C---:B--2---:R-:W-:Y:S02]  /*11870*/  FMUL.FTZ R13, R3.reuse, R149 ;  /* 0x00000095030d7220 */ /* 0x044fe40000410000 */
[C---:B-1----:R-:W-:Y:S02]  /*11880*/  FMUL.FTZ R18, R132.reuse, R154 ;  /* 0x0000009a84127220 */ /* 0x042fe40000410000 */
[----:B------:R-:W-:Y:S01]  /*11890*/  FMUL.FTZ R19, R132, R155 ;  /* 0x0000009b84137220 */ /* 0x000fe20000410000 */
[----:B----4-:R-:W1:Y:S01]  /*118a0*/  LDSM.16.MT88.4 R172, [R208+0x100] ;  /* 0x00010000d0ac783b */ /* 0x010e620000004200 */
[----:B------:R-:W-:Y:S01]  /*118b0*/  MUFU.EX2 R184, R10 ;  /* 0x0000000a00b87308 */ /* 0x000fe20000000800 */
[C---:B------:R-:W-:Y:S02]  /*118c0*/  FMUL.FTZ R91, R0.reuse, R91 ;  /* 0x0000005b005b7220 */ /* 0x040fe40000410000 */
[----:B------:R-:W-:Y:S01]  /*118d0*/  FMUL.FTZ R8, R3, R140 ;  /* 0x0000008c03087220 */ /* 0x000fe20000410000 */
[----:B------:R-:W-:Y:S01]  /*118e0*/  F2FP.PACK_AB R140, R235, R236 ;  /* 0x000000eceb8c723e */ /* 0x000fe200000000ff */
[----:B------:R-:W-:Y:S02]  /*118f0*/  FMUL.FTZ R9, R3, R141 ;  /* 0x0000008d03097220 */ /* 0x000fe40000410000 */
[----:B------:R-:W2:Y:S01]  /*11900*/  LDSM.16.MT88.4 R176, [R209+0x100] ;  /* 0x00010000d1b0783b */ /* 0x000ea20000004200 */
[----:B---3--:R-:W-:Y:S02]  /*11910*/  FMUL.FTZ R14, R0, R150 ;  /* 0x00000096000e7220 */ /* 0x008fe40000410000 */
[----:B------:R-:W3:Y:S01]  /*11920*/  MUFU.EX2 R183, R11 ;  /* 0x0000000b00b77308 */ /* 0x000ee20000000800 */
[C---:B------:R-:W-:Y:S01]  /*11930*/  FMUL.FTZ R6, R132.reuse, R146 ;  /* 0x0000009284067220 */ /* 0x040fe20000410000 */
[----:B------:R-:W-:Y:S01]  /*11940*/  F2FP.PACK_AB R146, R243, R244 ;  /* 0x000000f4f392723e */ /* 0x000fe200000000ff */
[----:B------:R-:W-:Y:S01]  /*11950*/  FMUL.FTZ R7, R132, R147 ;  /* 0x0000009384077220 */ /* 0x000fe20000410000 */
[----:B------:R-:W-:Y:S01]  /*11960*/  F2FP.PACK_AB R147, R238, R240 ;  /* 0x000000f0ee93723e */ /* 0x000fe200000000ff */
[----:B------:R-:W-:Y:S01]  /*11970*/  FMUL.FTZ R15, R0, R151 ;  /* 0x00000097000f7220 */ /* 0x000fe20000410000 */
[----:B------:R-:W-:Y:S01]  /*11980*/  LDSM.16.MT88.4 R152, [R209+0x1100] ;  /* 0x00110000d198783b */ /* 0x000fe20000004200 */
[----:B------:R-:W-:Y:S02]  /*11990*/  FMUL.FTZ R93, R3, R93 ;  /* 0x0000005d035d7220 */ /* 0x000fe40000410000 */
[C---:B------:R-:W-:Y:S01]  /*119a0*/  FMUL.FTZ R4, R133.reuse, R144 ;  /* 0x0000009085047220 */ /* 0x040fe20000410000 */
[----:B------:R-:W-:Y:S01]  /*119b0*/  F2FP.PACK_AB R144, R242, R241 ;  /* 0x000000f1f290723e */ /* 0x000fe200000000ff */
[----:B------:R-:W-:Y:S01]  /*119c0*/  FMUL.FTZ R5, R133, R145 ;  /* 0x0000009185057220 */ /* 0x000fe20000410000 */
[----:B------:R-:W-:Y:S01]  /*119d0*/  F2FP.PACK_AB R145, R239, R237 ;  /* 0x000000edef91723e */ /* 0x000fe200000000ff */
[----:B------:R-:W-:Y:S01]  /*119e0*/  MUFU.EX2 R202, R36 ;  /* 0x0000002400ca7308 */ /* 0x000fe20000000800 */
[----:B------:R-:W4:Y:S01]  /*119f0*/  LDSM.16.MT88.4 R148, [R208+0x1100] ;  /* 0x00110000d094783b */ /* 0x000f220000004200 */
[C---:B------:R-:W-:Y:S02]  /*11a00*/  FMUL.FTZ R94, R0.reuse, R94 ;  /* 0x0000005e005e7220 */ /* 0x040fe40000410000 */
[C---:B------:R-:W-:Y:S02]  /*11a10*/  FMUL.FTZ R95, R0.reuse, R95 ;  /* 0x0000005f005f7220 */ /* 0x040fe40000410000 */
[C---:B------:R-:W-:Y:S02]  /*11a20*/  FMUL.FTZ R100, R3.reuse, R100 ;  /* 0x0000006403647220 */ /* 0x040fe40000410000 */
[----:B------:R-:W-:Y:S01]  /*11a30*/  FMUL.FTZ R101, R3, R101 ;  /* 0x0000006503657220 */ /* 0x000fe20000410000 */
[----:B------:R-:W0:Y:S01]  /*11a40*/  LDGDEPBAR ;  /* 0x00000000000079af */ /* 0x000e220000000000 */
[----:B------:R-:W-:Y:S01]  /*11a50*/  MUFU.EX2 R201, R37 ;  /* 0x0000002500c97308 */ /* 0x000fe20000000800 */
[----:B---3--:R-:W-:Y:S01]  /*11a60*/  F2FP.PACK_AB R141, R183, R184 ;  /* 0x000000b8b78d723e */ /* 0x008fe200000000ff */
[C---:B------:R-:W-:Y:S02]  /*11a70*/  FMUL.FTZ R102, R0.reuse, R102 ;  /* 0x0000006600667220 */ /* 0x040fe40000410000 */
[C---:B------:R-:W-:Y:S01]  /*11a80*/  FMUL.FTZ R103, R0.reuse, R103 ;  /* 0x0000006700677220 */ /* 0x040fe20000410000 */
[-C--:B-1----:R-:W-:Y:S05]  /*11a90*/  HMMA.16816.F32 R4, R144, R172.reuse, R4 ;  /* 0x000000ac9004723c */ /* 0x082fea0000001804 */
[----:B------:R-:W-:Y:S01]  /*11aa0*/  MUFU.EX2 R198, R38 ;  /* 0x0000002600c67308 */ /* 0x000fe20000000800 */
[C---:B------:R-:W-:Y:S01]  /*11ab0*/  FMUL.FTZ R10, R0.reuse, R142 ;  /* 0x0000008e000a7220 */ /* 0x040fe20000410000 */
[----:B------:R-:W-:Y:S01]  /*11ac0*/  F2FP.PACK_AB R142, R233, R234 ;  /* 0x000000eae98e723e */ /* 0x000fe200000000ff */
[----:B------:R-:W-:Y:S01]  /*11ad0*/  FMUL.FTZ R11, R0, R143 ;  /* 0x0000008f000b7220 */ /* 0x000fe20000410000 */
[----:B------:R-:W-:Y:S03]  /*11ae0*/  F2FP.PACK_AB R143, R186, R185 ;  /* 0x000000b9ba8f723e */ /* 0x000fe600000000ff */
[--C-:B------:R-:W-:Y:S02]  /*11af0*/  FFMA.FTZ R138, R35, c[0x0][0x2d0], -R181.reuse ;  /* 0x0000b400238a7a23 */ /* 0x100fe400000108b5 */
[----:B------:R-:W-:Y:S01]  /*11b00*/  FMUL.FTZ R35, R0, R163 ;  /* 0x000000a300237220 */ /* 0x000fe20000410000 */
[----:B------:R1:W-:Y:S01]  /*11b10*/  MUFU.EX2 R196, R39 ;  /* 0x0000002700c47308 */ /* 0x0003e20000000800 */
[C---:B------:R-:W-:Y:S04]  /*11b20*/  HMMA.16816.F32 R8, R140.reuse, R172, R8 ;  /* 0x000000ac8c08723c */ /* 0x040fe80000001808 */
[C---:B------:R-:W-:Y:S02]  /*11b30*/  FMUL.FTZ R108, R133.reuse, R108 ;  /* 0x0000006c856c7220 */ /* 0x040fe40000410000 */
[C---:B------:R-:W-:Y:S02]  /*11b40*/  FMUL.FTZ R109, R133.reuse, R109 ;  /* 0x0000006d856d7220 */ /* 0x040fe40000410000 */
[-C--:B------:R-:W-:Y:S01]  /*11b50*/  HMMA.16816.F32 R12, R140, R174.reuse, R12 ;  /* 0x000000ae8c0c723c */ /* 0x080fe2000000180c */
[----:B------:R-:W-:Y:S03]  /*11b60*/  MUFU.EX2 R200, R48 ;  /* 0x0000003000c87308 */ /* 0x000fe60000000800 */
[C---:B------:R-:W-:Y:S02]  /*11b70*/  FMUL.FTZ R110, R132.reuse, R110 ;  /* 0x0000006e846e7220 */ /* 0x040fe40000410000 */
[C---:B------:R-:W-:Y:S02]  /*11b80*/  FMUL.FTZ R111, R132.reuse, R111 ;  /* 0x0000006f846f7220 */ /* 0x040fe40000410000 */
[C---:B------:R-:W-:Y:S03]  /*11b90*/  HMMA.16816.F32 R16, R144.reuse, R174, R16 ;  /* 0x000000ae9010723c */ /* 0x040fe60000001810 */
[----:B------:R-:W-:Y:S01]  /*11ba0*/  MUFU.EX2 R199, R49 ;  /* 0x0000003100c77308 */ /* 0x000fe20000000800 */
[C---:B------:R-:W-:Y:S02]  /*11bb0*/  FMUL.FTZ R68, R133.reuse, R68 ;  /* 0x0000004485447220 */ /* 0x040fe40000410000 */
[----:B------:R-:W-:Y:S01]  /*11bc0*/  FMUL.FTZ R69, R133, R69 ;  /* 0x0000004585457220 */ /* 0x000fe20000410000 */
[----:B-1----:R-:W-:Y:S01]  /*11bd0*/  LDSM.16.MT88.4 R36, [R209+0x2500] ;  /* 0x00250000d124783b */ /* 0x002fe20000004200 */
[C---:B------:R-:W-:Y:S04]  /*11be0*/  FMUL.FTZ R70, R132.reuse, R70 ;  /* 0x0000004684467220 */ /* 0x040fe80000410000 */
[----:B------:R-:W-:Y:S01]  /*11bf0*/  FMUL.FTZ R71, R132, R71 ;  /* 0x0000004784477220 */ /* 0x000fe20000410000 */
[----:B------:R-:W-:Y:S01]  /*11c00*/  MUFU.EX2 R195, R50 ;  /* 0x0000003200c37308 */ /* 0x000fe20000000800 */
[C---:B------:R-:W-:Y:S02]  /*11c10*/  FMUL.FTZ R112, R3.reuse, R112 ;  /* 0x0000007003707220 */ /* 0x040fe40000410000 */
[C---:B------:R-:W-:Y:S02]  /*11c20*/  FMUL.FTZ R113, R3.reuse, R113 ;  /* 0x0000007103717220 */ /* 0x040fe40000410000 */
[C---:B------:R-:W-:Y:S01]  /*11c30*/  FMUL.FTZ R114, R0.reuse, R114 ;  /* 0x0000007200727220 */ /* 0x040fe20000410000 */
[-C--:B--2---:R-:W-:Y:S03]  /*11c40*/  HMMA.16816.F32 R68, R144, R176.reuse, R68 ;  /* 0x000000b09044723c */ /* 0x084fe60000001844 */
[C---:B------:R-:W-:Y:S01]  /*11c50*/  FMUL.FTZ R72, R3.reuse, R72 ;  /* 0x0000004803487220 */ /* 0x040fe20000410000 */
[----:B------:R1:W-:Y:S01]  /*11c60*/  MUFU.EX2 R230, R32 ;  /* 0x0000002000e67308 */ /* 0x0003e20000000800 */
[C---:B------:R-:W-:Y:S02]  /*11c70*/  FMUL.FTZ R73, R3.reuse, R73 ;  /* 0x0000004903497220 */ /* 0x040fe40000410000 */
[C---:B------:R-:W-:Y:S02]  /*11c80*/  FMUL.FTZ R74, R0.reuse, R74 ;  /* 0x0000004a004a7220 */ /* 0x040fe40000410000 */
[C---:B------:R-:W-:Y:S03]  /*11c90*/  FMUL.FTZ R75, R0.reuse, R75 ;  /* 0x0000004b004b7220 */ /* 0x040fe60000410000 */
[C---:B------:R-:W-:Y:S02]  /*11ca0*/  FMUL.FTZ R115, R0.reuse, R115 ;  /* 0x0000007300737220 */ /* 0x040fe40000410000 */
[----:B------:R2:W-:Y:S01]  /*11cb0*/  MUFU.EX2 R197, R51 ;  /* 0x0000003300c57308 */ /* 0x0005e20000000800 */
[C---:B------:R-:W-:Y:S01]  /*11cc0*/  FMUL.FTZ R116, R3.reuse, R116 ;  /* 0x0000007403747220 */ /* 0x040fe20000410000 */
[C---:B------:R-:W-:Y:S04]  /*11cd0*/  HMMA.16816.F32 R72, R140.reuse, R176, R72 ;  /* 0x000000b08c48723c */ /* 0x040fe80000001848 */
[C---:B------:R-:W-:Y:S02]  /*11ce0*/  FMUL.FTZ R76, R3.reuse, R76 ;  /* 0x0000004c034c7220 */ /* 0x040fe40000410000 */
[----:B------:R-:W-:Y:S02]  /*11cf0*/  FMUL.FTZ R77, R3, R77 ;  /* 0x0000004d034d7220 */ /* 0x000fe40000410000 */
[C---:B------:R-:W-:Y:S01]  /*11d00*/  FMUL.FTZ R78, R0.reuse, R78 ;  /* 0x0000004e004e7220 */ /* 0x040fe20000410000 */
[----:B------:R3:W-:Y:S03]  /*11d10*/  MUFU.EX2 R232, R20 ;  /* 0x0000001400e87308 */ /* 0x0007e60000000800 */
[----:B------:R-:W-:Y:S02]  /*11d20*/  FMUL.FTZ R79, R0, R79 ;  /* 0x0000004f004f7220 */ /* 0x000fe40000410000 */
[--C-:B-1----:R-:W-:Y:S02]  /*11d30*/  FFMA.FTZ R32, R23, c[0x0][0x2d0], -R181.reuse ;  /* 0x0000b40017207a23 */ /* 0x102fe400000108b5 */
[C---:B------:R-:W-:Y:S02]  /*11d40*/  FMUL.FTZ R23, R132.reuse, R159 ;  /* 0x0000009f84177220 */ /* 0x040fe40000410000 */
[----:B------:R-:W-:Y:S01]  /*11d50*/  FMUL.FTZ R117, R3, R117 ;  /* 0x0000007503757220 */ /* 0x000fe20000410000 */
[-C--:B------:R-:W-:Y:S01]  /*11d60*/  HMMA.16816.F32 R76, R140, R178.reuse, R76 ;  /* 0x000000b28c4c723c */ /* 0x080fe2000000184c */
[----:B------:R1:W5:Y:S02]  /*11d70*/  MUFU.EX2 R231, R21 ;  /* 0x0000001500e77308 */ /* 0x0003640000000800 */
[C---:B------:R-:W-:Y:S01]  /*11d80*/  FMUL.FTZ R80, R133.reuse, R80 ;  /* 0x0000005085507220 */ /* 0x040fe20000410000 */
[----:B--2---:R-:W-:Y:S01]  /*11d90*/  LDSM.16.MT88.4 R48, [R208+0x900] ;  /* 0x00090000d030783b */ /* 0x004fe20000004200 */
[C---:B------:R-:W-:Y:S02]  /*11da0*/  FMUL.FTZ R81, R133.reuse, R81 ;  /* 0x0000005185517220 */ /* 0x040fe40000410000 */
[C---:B------:R-:W-:Y:S02]  /*11db0*/  FMUL.FTZ R82, R132.reuse, R82 ;  /* 0x0000005284527220 */ /* 0x040fe40000410000 */
[----:B------:R-:W-:Y:S02]  /*11dc0*/  FMUL.FTZ R83, R132, R83 ;  /* 0x0000005384537220 */ /* 0x000fe40000410000 */
[----:B------:R-:W-:Y:S01]  /*11dd0*/  MUFU.EX2 R191, R44 ;  /* 0x0000002c00bf7308 */ /* 0x000fe20000000800 */
[C---:B------:R-:W-:Y:S02]  /*11de0*/  FMUL.FTZ R118, R0.reuse, R118 ;  /* 0x0000007600767220 */ /* 0x040fe40000410000 */
[C---:B---3--:R-:W-:Y:S02]  /*11df0*/  FMUL.FTZ R20, R133.reuse, R156 ;  /* 0x0000009c85147220 */ /* 0x048fe40000410000 */
[C---:B------:R-:W-:Y:S04]  /*11e00*/  HMMA.16816.F32 R80, R144.reuse, R178, R80 ;  /* 0x000000b29050723c */ /* 0x040fe80000001850 */
[----:B------:R-:W-:Y:S01]  /*11e10*/  FMUL.FTZ R119, R0, R119 ;  /* 0x0000007700777220 */ /* 0x000fe20000410000 */
[----:B------:R-:W-:Y:S01]  /*11e20*/  MUFU.EX2 R192, R45 ;  /* 0x0000002d00c07308 */ /* 0x000fe20000000800 */
[C---:B------:R-:W-:Y:S02]  /*11e30*/  FMUL.FTZ R120, R133.reuse, R120 ;  /* 0x0000007885787220 */ /* 0x040fe40000410000 */
[-C--:B----4-:R-:W-:Y:S04]  /*11e40*/  HMMA.16816.F32 R84, R144, R148.reuse, R84 ;  /* 0x000000949054723c */ /* 0x090fe80000001854 */
[C---:B-1----:R-:W-:Y:S02]  /*11e50*/  FMUL.FTZ R21, R133.reuse, R157 ;  /* 0x0000009d85157220 */ /* 0x042fe40000410000 */
[----:B------:R-:W-:Y:S01]  /*11e60*/  FMUL.FTZ R121, R133, R121 ;  /* 0x0000007985797220 */ /* 0x000fe20000410000 */
[----:B------:R1:W-:Y:S01]  /*11e70*/  MUFU.EX2 R228, R22 ;  /* 0x0000001600e47308 */ /* 0x0003e20000000800 */
[C---:B------:R-:W-:Y:S04]  /*11e80*/  HMMA.16816.F32 R88, R140.reuse, R148, R88 ;  /* 0x000000948c58723c */ /* 0x040fe80000001858 */
[----:B------:R-:W-:Y:S02]  /*11e90*/  FFMA.FTZ R34, R34, c[0x0][0x2d0], -R181 ;  /* 0x0000b40022227a23 */ /* 0x000fe400000108b5 */
[C---:B------:R-:W-:Y:S02]  /*11ea0*/  FMUL.FTZ R122, R132.reuse, R122 ;  /* 0x0000007a847a7220 */ /* 0x040fe40000410000 */
[-C--:B------:R-:W-:Y:S01]  /*11eb0*/  HMMA.16816.F32 R92, R140, R150.reuse, R92 ;  /* 0x000000968c5c723c */ /* 0x080fe2000000185c */
[----:B------:R2:W3:Y:S03]  /*11ec0*/  MUFU.EX2 R229, R33 ;  /* 0x0000002100e57308 */ /* 0x0004e60000000800 */
[----:B------:R-:W-:Y:S02]  /*11ed0*/  FMUL.FTZ R123, R132, R123 ;  /* 0x0000007b847b7220 */ /* 0x000fe40000410000 */
[C---:B------:R-:W-:Y:S02]  /*11ee0*/  FMUL.FTZ R124, R3.reuse, R124 ;  /* 0x0000007c037c7220 */ /* 0x040fe40000410000 */
[C---:B------:R-:W-:Y:S01]  /*11ef0*/  HMMA.16816.F32 R96, R144.reuse, R150, R96 ;  /* 0x000000969060723c */ /* 0x040fe20000001860 */
[----:B------:R-:W4:Y:S02]  /*11f00*/  LDSM.16.MT88.4 R148, [R208+0x2100] ;  /* 0x00210000d094783b */ /* 0x000f240000004200 */
[----:B------:R3:W3:Y:S01]  /*11f10*/  MUFU.EX2 R227, R32 ;  /* 0x0000002000e37308 */ /* 0x0006e20000000800 */
[C---:B------:R-:W-:Y:S02]  /*11f20*/  FMUL.FTZ R125, R3.reuse, R125 ;  /* 0x0000007d037d7220 */ /* 0x040fe40000410000 */
[----:B------:R-:W-:Y:S02]  /*11f30*/  FMUL.FTZ R126, R0, R126 ;  /* 0x0000007e007e7220 */ /* 0x000fe40000410000 */
[----:B-1----:R-:W-:Y:S02]  /*11f40*/  FMUL.FTZ R22, R132, R158 ;  /* 0x0000009e84167220 */ /* 0x002fe40000410000 */
[----:B------:R-:W-:Y:S02]  /*11f50*/  LDSM.16.MT88.4 R156, [R209+0x500] ;  /* 0x00050000d19c783b */ /* 0x000fe40000004200 */
[C---:B------:R-:W-:Y:S01]  /*11f60*/  FMUL.FTZ R127, R0.reuse, R127 ;  /* 0x0000007f007f7220 */ /* 0x040fe20000410000 */
[----:B------:R1:W-:Y:S01]  /*11f70*/  MUFU.EX2 R226, R34 ;  /* 0x0000002200e27308 */ /* 0x0003e20000000800 */
[C---:B------:R-:W-:Y:S01]  /*11f80*/  FMUL.FTZ R128, R3.reuse, R128 ;  /* 0x0000008003807220 */ /* 0x040fe20000410000 */
[-C--:B------:R-:W-:Y:S03]  /*11f90*/  HMMA.16816.F32 R20, R144, R152.reuse, R20 ;  /* 0x000000989014723c */ /* 0x080fe60000001814 */
[C---:B--2---:R-:W-:Y:S02]  /*11fa0*/  FMUL.FTZ R33, R3.reuse, R161 ;  /* 0x000000a103217220 */ /* 0x044fe40000410000 */
[C---:B------:R-:W-:Y:S02]  /*11fb0*/  FMUL.FTZ R129, R3.reuse, R129 ;  /* 0x0000008103817220 */ /* 0x040fe40000410000 */
[----:B------:R-:W-:Y:S01]  /*11fc0*/  FMUL.FTZ R130, R0, R130 ;  /* 0x0000008200827220 */ /* 0x000fe20000410000 */
[C---:B------:R-:W-:Y:S01]  /*11fd0*/  HMMA.16816.F32 R100, R140.reuse, R152, R100 ;  /* 0x000000988c64723c */ /* 0x040fe20000001864 */
[----:B------:R-:W-:Y:S03]  /*11fe0*/  MUFU.EX2 R172, R46 ;  /* 0x0000002e00ac7308 */ /* 0x000fe60000000800 */
[----:B---3--:R-:W-:Y:S02]  /*11ff0*/  FMUL.FTZ R32, R3, R160 ;  /* 0x000000a003207220 */ /* 0x008fe40000410000 */
[--C-:B------:R-:W-:Y:S02]  /*12000*/  FFMA.FTZ R28, R28, c[0x0][0x2d0], -R182.reuse ;  /* 0x0000b4001c1c7a23 */ /* 0x100fe400000108b6 */
[--C-:B------:R-:W-:Y:S03]  /*12010*/  FFMA.FTZ R24, R24, c[0x0][0x2d0], -R182.reuse ;  /* 0x0000b40018187a23 */ /* 0x100fe600000108b6 */
[----:B------:R2:W-:Y:S01]  /*12020*/  MUFU.EX2 R204, R28 ;  /* 0x0000001c00cc7308 */ /* 0x0005e20000000800 */
[--C-:B------:R-:W-:Y:S02]  /*12030*/  FFMA.FTZ R25, R25, c[0x0][0x2d0], -R182.reuse ;  /* 0x0000b40019197a23 */ /* 0x100fe400000108b6 */
[C---:B-1----:R-:W-:Y:S02]  /*12040*/  FMUL.FTZ R34, R0.reuse, R162 ;  /* 0x000000a200227220 */ /* 0x042fe40000410000 */
[----:B------:R-:W-:Y:S02]  /*12050*/  FMUL.FTZ R131, R0, R131 ;  /* 0x0000008300837220 */ /* 0x000fe40000410000 */
[--C-:B------:R-:W-:Y:S02]  /*12060*/  FFMA.FTZ R40, R40, c[0x0][0x2d0], -R182.reuse ;  /* 0x0000b40028287a23 */ /* 0x100fe400000108b6 */
[----:B------:R-:W-:Y:S01]  /*12070*/  FFMA.FTZ R41, R41, c[0x0][0x2d0], -R182 ;  /* 0x0000b40029297a23 */ /* 0x000fe200000108b6 */
[-C--:B------:R-:W-:Y:S01]  /*12080*/  HMMA.16816.F32 R32, R140, R154.reuse, R32 ;  /* 0x0000009a8c20723c */ /* 0x080fe20000001820 */
[----:B------:R-:W-:Y:S02]  /*12090*/  MUFU.EX2 R189, R52 ;  /* 0x0000003400bd7308 */ /* 0x000fe40000000800 */
[--C-:B------:R-:W-:Y:S02]  /*120a0*/  FFMA.FTZ R42, R42, c[0x0][0x2d0], -R137.reuse ;  /* 0x0000b4002a2a7a23 */ /* 0x100fe40000010889 */
[--C-:B------:R-:W-:Y:S02]  /*120b0*/  FFMA.FTZ R43, R43, c[0x0][0x2d0], -R137.reuse ;  /* 0x0000b4002b2b7a23 */ /* 0x100fe40000010889 */
[--C-:B------:R-:W-:Y:S01]  /*120c0*/  FFMA.FTZ R64, R64, c[0x0][0x2d0], -R180.reuse ;  /* 0x0000b40040407a23 */ /* 0x100fe200000108b4 */
[C---:B------:R-:W-:Y:S01]  /*120d0*/  HMMA.16816.F32 R104, R144.reuse, R154, R104 ;  /* 0x0000009a9068723c */ /* 0x040fe20000001868 */
[----:B------:R-:W1:Y:S02]  /*120e0*/  LDSM.16.MT88.4 R152, [R209+0x2100] ;  /* 0x00210000d198783b */ /* 0x000e640000004200 */
[----:B------:R3:W-:Y:S01]  /*120f0*/  MUFU.EX2 R206, R24 ;  /* 0x0000001800ce7308 */ /* 0x0007e20000000800 */
[----:B------:R-:W-:Y:S02]  /*12100*/  FFMA.FTZ R26, R26, c[0x0][0x2d0], -R137 ;  /* 0x0000b4001a1a7a23 */ /* 0x000fe40000010889 */
[----:B------:R-:W-:Y:S02]  /*12110*/  FFMA.FTZ R65, R65, c[0x0][0x2d0], -R180 ;  /* 0x0000b40041417a23 */ /* 0x000fe400000108b4 */
[-C--:B----4-:R-:W-:Y:S04]  /*12120*/  HMMA.16816.F32 R108, R144, R148.reuse, R108 ;  /* 0x00000094906c723c */ /* 0x090fe8000000186c */
[--C-:B------:R-:W-:Y:S01]  /*12130*/  FFMA.FTZ R66, R66, c[0x0][0x2d0], -R181.reuse ;  /* 0x0000b40042427a23 */ /* 0x100fe200000108b5 */
[----:B------:R4:W-:Y:S01]  /*12140*/  MUFU.EX2 R205, R25 ;  /* 0x0000001900cd7308 */ /* 0x0009e20000000800 */
[----:B------:R-:W-:Y:S02]  /*12150*/  FFMA.FTZ R67, R67, c[0x0][0x2d0], -R181 ;  /* 0x0000b40043437a23 */ /* 0x000fe400000108b5 */
[C---:B------:R-:W-:Y:S04]  /*12160*/  HMMA.16816.F32 R112, R140.reuse, R148, R112 ;  /* 0x000000948c70723c */ /* 0x040fe80000001870 */
[--C-:B------:R-:W-:Y:S02]  /*12170*/  FFMA.FTZ R60, R60, c[0x0][0x2d0], -R182.reuse ;  /* 0x0000b4003c3c7a23 */ /* 0x100fe400000108b6 */
[--C-:B------:R-:W-:Y:S01]  /*12180*/  FFMA.FTZ R61, R61, c[0x0][0x2d0], -R182.reuse ;  /* 0x0000b4003d3d7a23 */ /* 0x100fe200000108b6 */
[----:B------:R1:W-:Y:S01]  /*12190*/  MUFU.EX2 R176, R26 ;  /* 0x0000001a00b07308 */ /* 0x0003e20000000800 */
[-C--:B------:R-:W-:Y:S04]  /*121a0*/  HMMA.16816.F32 R116, R140, R150.reuse, R116 ;  /* 0x000000968c74723c */ /* 0x080fe80000001874 */
[----:B------:R-:W-:Y:S02]  /*121b0*/  FFMA.FTZ R29, R29, c[0x0][0x2d0], -R182 ;  /* 0x0000b4001d1d7a23 */ /* 0x000fe400000108b6 */
[--C-:B--2---:R-:W-:Y:S02]  /*121c0*/  FFMA.FTZ R28, R27, c[0x0][0x2d0], -R137.reuse ;  /* 0x0000b4001b1c7a23 */ /* 0x104fe40000010889 */
[C---:B------:R-:W-:Y:S01]  /*121d0*/  HMMA.16816.F32 R120, R144.reuse, R150, R120 ;  /* 0x000000969078723c */ /* 0x040fe20000001878 */
[----:B------:R-:W2:Y:S01]  /*121e0*/  LDSM.16.MT88.4 R148, [R208+0x500] ;  /* 0x00050000d094783b */ /* 0x000ea20000004200 */
[----:B------:R5:W-:Y:S02]  /*121f0*/  MUFU.EX2 R203, R29 ;  /* 0x0000001d00cb7308 */ /* 0x000be40000000800 */
[--C-:B------:R-:W-:Y:S02]  /*12200*/  FFMA.FTZ R30, R30, c[0x0][0x2d0], -R137.reuse ;  /* 0x0000b4001e1e7a23 */ /* 0x100fe40000010889 */
[--C-:B------:R-:W-:Y:S02]  /*12210*/  FFMA.FTZ R31, R31, c[0x0][0x2d0], -R137.reuse ;  /* 0x0000b4001f1f7a23 */ /* 0x100fe40000010889 */
[C---:B---3--:R-:W-:Y:S04]  /*12220*/  FMUL.FTZ R24, R133.reuse, R164 ;  /* 0x000000a485187220 */ /* 0x048fe80000410000 */
[----:B----4-:R-:W-:Y:S01]  /*12230*/  FMUL.FTZ R25, R133, R165 ;  /* 0x000000a585197220 */ /* 0x010fe20000410000 */
[----:B------:R3:W-:Y:S01]  /*12240*/  MUFU.EX2 R164, R30 ;  /* 0x0000001e00a47308 */ /* 0x0007e20000000800 */
[C---:B------:R-:W-:Y:S02]  /*12250*/  FMUL.FTZ R27, R132.reuse, R167 ;  /* 0x000000a7841b7220 */ /* 0x040fe40000410000 */
[----:B-1----:R-:W-:Y:S02]  /*12260*/  FMUL.FTZ R26, R132, R166 ;  /* 0x000000a6841a7220 */ /* 0x002fe40000410000 */
[--C-:B------:R-:W-:Y:S02]  /*12270*/  FFMA.FTZ R62, R62, c[0x0][0x2d0], -R137.reuse ;  /* 0x0000b4003e3e7a23 */ /* 0x100fe40000010889 */
[----:B------:R-:W-:Y:S02]  /*12280*/  FFMA.FTZ R137, R63, c[0x0][0x2d0], -R137 ;  /* 0x0000b4003f897a23 */ /* 0x000fe40000010889 */
[----:B------:R-:W-:Y:S01]  /*12290*/  FFMA.FTZ R3, R3, R247, R236 ;  /* 0x000000f703037223 */ /* 0x000fe200000100ec */
[-C--:B------:R-:W-:Y:S01]  /*122a0*/  HMMA.16816.F32 R24, R144, R152.reuse, R24 ;  /* 0x000000989018723c */ /* 0x080fe20000001818 */
[----:B------:R1:W-:Y:S02]  /*122b0*/  MUFU.EX2 R165, R28 ;  /* 0x0000001c00a57308 */ /* 0x0003e40000000800 */
[----:B-----5:R-:W-:Y:S02]  /*122c0*/  FMUL.FTZ R29, R133, R169 ;  /* 0x000000a9851d7220 */ /* 0x020fe40000410000 */
[----:B------:R-:W-:Y:S02]  /*122d0*/  FFMA.FTZ R0, R0, R248, R184 ;  /* 0x000000f800007223 */ /* 0x000fe400000100b8 */
[----:B------:R-:W-:Y:S01]  /*122e0*/  FADD.FTZ R3, R235, R3 ;  /* 0x00000003eb037221 */ /* 0x000fe20000010000 */
[C---:B------:R-:W-:Y:S03]  /*122f0*/  HMMA.16816.F32 R124, R140.reuse, R152, R124 ;  /* 0x000000988c7c723c */ /* 0x040fe6000000187c */
[----:B------:R4:W-:Y:S01]  /*12300*/  MUFU.EX2 R175, R31 ;  /* 0x0000001f00af7308 */ /* 0x0009e20000000800 */
[----:B------:R-:W-:Y:S02]  /*12310*/  FADD.FTZ R0, R183, R0 ;  /* 0x00000000b7007221 */ /* 0x000fe40000010000 */
[C---:B---3--:R-:W-:Y:S02]  /*12320*/  FMUL.FTZ R30, R132.reuse, R170 ;  /* 0x000000aa841e7220 */ /* 0x048fe40000410000 */
[-C--:B------:R-:W-:Y:S05]  /*12330*/  HMMA.16816.F32 R128, R140, R154.reuse, R128 ;  /* 0x0000009a8c80723c */ /* 0x080fea0000001880 */
[----:B------:R-:W3:Y:S02]  /*12340*/  MUFU.EX2 R207, R138 ;  /* 0x0000008a00cf7308 */ /* 0x000ee40000000800 */
[----:B------:R-:W-:Y:S01]  /*12350*/  F2FP.PACK_AB R140, R231, R232 ;  /* 0x000000e8e78c723e */ /* 0x000fe200000000ff */
[----:B-1----:R-:W-:Y:S01]  /*12360*/  FMUL.FTZ R28, R133, R168 ;  /* 0x000000a8851c7220 */ /* 0x002fe20000410000 */
[----:B------:R-:W-:Y:S03]  /*12370*/  F2FP.PACK_AB R142, R229, R230 ;  /* 0x000000e6e58e723e */ /* 0x000fe600000000ff */
[----:B------:R-:W-:Y:S01]  /*12380*/  FFMA.FTZ R133, R133, R245, R241 ;  /* 0x000000f585857223 */ /* 0x000fe200000100f1 */
[----:B------:R-:W-:Y:S02]  /*12390*/  F2FP.PACK_AB R141, R227, R228 ;  /* 0x000000e4e38d723e */ /* 0x000fe400000000ff */
[----:B------:R1:W-:Y:S01]  /*123a0*/  MUFU.EX2 R138, R47 ;  /* 0x0000002f008a7308 */ /* 0x0003e20000000800 */
[C---:B----4-:R-:W-:Y:S02]  /*123b0*/  FMUL.FTZ R31, R132.reuse, R171 ;  /* 0x000000ab841f7220 */ /* 0x050fe40000410000 */
[----:B------:R-:W-:Y:S07]  /*123c0*/  FFMA.FTZ R132, R132, R246, R237 ;  /* 0x000000f684847223 */ /* 0x000fee00000100ed */
[----:B------:R-:W4:Y:S01]  /*123d0*/  MUFU.EX2 R190, R53 ;  /* 0x0000003500be7308 */ /* 0x000f220000000800 */
[----:B------:R-:W-:Y:S01]  /*123e0*/  HMMA.16816.F32 R28, R144, R154, R28 ;  /* 0x0000009a901c723c */ /* 0x000fe2000000181c */
[----:B------:R-:W5:Y:S03]  /*123f0*/  LDSM.16.MT88.4 R152, [R208+0x1500] ;  /* 0x00150000d098783b */ /* 0x000f660000004200 */
[----:B---3--:R-:W-:Y:S03]  /*12400*/  F2FP.PACK_AB R143, R207, R226 ;  /* 0x000000e2cf8f723e */ /* 0x008fe600000000ff */
[----:B------:R-:W-:Y:S02]  /*12410*/  F2FP.PACK_AB R144, R205, R206 ;  /* 0x000000cecd90723e */ /* 0x000fe400000000ff */
[----:B------:R-:W-:Y:S02]  /*12420*/  MUFU.EX2 R180, R54 ;  /* 0x0000003600b47308 */ /* 0x000fe40000000800 */
[-C--:B--2---:R-:W-:Y:S01]  /*12430*/  HMMA.16816.F32 R4, R140, R148.reuse, R4 ;  /* 0x000000948c04723c */ /* 0x084fe20000001804 */
[----:B-1----:R-:W-:Y:S04]  /*12440*/  LDSM.16.MT88.4 R44, [R209+0x900] ;  /* 0x00090000d12c783b */ /* 0x002fe80000004200 */
[----:B------:R-:W-:Y:S02]  /*12450*/  F2FP.PACK_AB R146, R203, R204 ;  /* 0x000000cccb92723e */ /* 0x000fe400000000ff */
[----:B------:R-:W-:Y:S01]  /*12460*/  F2FP.PACK_AB R145, R165, R176 ;  /* 0x000000b0a591723e */ /* 0x000fe200000000ff */
[----:B------:R-:W1:Y:S01]  /*12470*/  MUFU.EX2 R179, R55 ;  /* 0x0000003700b37308 */ /* 0x000e620000000800 */
[----:B------:R-:W-:Y:S03]  /*12480*/  F2FP.PACK_AB R147, R175, R164 ;  /* 0x000000a4af93723e */ /* 0x000fe600000000ff */
[----:B----4-:R-:W-:Y:S04]  /*12490*/  F2FP.PACK_AB R168, R190, R189 ;  /* 0x000000bdbea8723e */ /* 0x010fe800000000ff */
[C---:B------:R-:W-:Y:S02]  /*124a0*/  HMMA.16816.F32 R8, R144.reuse, R148, R8 ;  /* 0x000000949008723c */ /* 0x040fe40000001808 */
[----:B------:R-:W-:Y:S06]  /*124b0*/  MUFU.EX2 R193, R40 ;  /* 0x0000002800c17308 */ /* 0x000fec0000000800 */
[-C--:B------:R-:W-:Y:S04]  /*124c0*/  HMMA.16816.F32 R12, R144, R150.reuse, R12 ;  /* 0x00000096900c723c */ /* 0x080fe8000000180c */
[----:B------:R-:W2:Y:S04]  /*124d0*/  MUFU.EX2 R194, R41 ;  /* 0x0000002900c27308 */ /* 0x000ea80000000800 */
[C---:B------:R-:W-:Y:S01]  /*124e0*/  HMMA.16816.F32 R16, R140.reuse, R150, R16 ;  /* 0x000000968c10723c */ /* 0x040fe20000001810 */
[----:B------:R-:W3:Y:S03]  /*124f0*/  LDSM.16.MT88.4 R148, [R209+0x1500] ;  /* 0x00150000d194783b */ /* 0x000ee60000004200 */
[----:B-1----:R-:W-:Y:S02]  /*12500*/  F2FP.PACK_AB R169, R179, R180 ;  /* 0x000000b4b3a9723e */ /* 0x002fe400000000ff */
[----:B------:R1:W-:Y:S02]  /*12510*/  MUFU.EX2 R173, R42 ;  /* 0x0000002a00ad7308 */ /* 0x0003e40000000800 */
[-C--:B------:R-:W-:Y:S01]  /*12520*/  HMMA.16816.F32 R68, R140, R156.reuse, R68 ;  /* 0x0000009c8c44723c */ /* 0x080fe20000001844 */
[----:B------:R-:W-:Y:S07]  /*12530*/  LDSM.16.MT88.4 R52, [R209+0x2900] ;  /* 0x00290000d134783b */ /* 0x000fee0000004200 */
[C---:B------:R-:W-:Y:S01]  /*12540*/  HMMA.16816.F32 R72, R144.reuse, R156, R72 ;  /* 0x0000009c9048723c */ /* 0x040fe20000001848 */
[----:B------:R-:W4:Y:S03]  /*12550*/  MUFU.EX2 R174, R43 ;  /* 0x0000002b00ae7308 */ /* 0x000f260000000800 */
[----:B--2---:R-:W-:Y:S04]  /*12560*/  F2FP.PACK_AB R40, R194, R193 ;  /* 0x000000c1c228723e */ /* 0x004fe800000000ff */
[-C--:B------:R-:W-:Y:S03]  /*12570*/  HMMA.16816.F32 R76, R144, R158.reuse, R76 ;  /* 0x0000009e904c723c */ /* 0x080fe6000000184c */
[----:B------:R-:W-:Y:S01]  /*12580*/  MUFU.EX2 R178, R66 ;  /* 0x0000004200b27308 */ /* 0x000fe20000000800 */
[----:B-1----:R-:W-:Y:S04]  /*12590*/  F2FP.PACK_AB R42, R192, R191 ;  /* 0x000000bfc02a723e */ /* 0x002fe800000000ff */
[C---:B------:R-:W-:Y:S01]  /*125a0*/  HMMA.16816.F32 R80, R140.reuse, R158, R80 ;  /* 0x0000009e8c50723c */ /* 0x040fe20000001850 */
[----:B------:R-:W1:Y:S04]  /*125b0*/  LDSM.16.MT88.4 R156, [R208+0x2500] ;  /* 0x00250000d09c783b */ /* 0x000e680000004200 */
[----:B------:R-:W-:Y:S03]  /*125c0*/  MUFU.EX2 R66, R57 ;  /* 0x0000003900427308 */ /* 0x000fe60000000800 */
[-C--:B-----5:R-:W-:Y:S04]  /*125d0*/  HMMA.16816.F32 R84, R140, R152.reuse, R84 ;  /* 0x000000988c54723c */ /* 0x0a0fe80000001854 */
[----:B----4-:R-:W-:Y:S02]  /*125e0*/  F2FP.PACK_AB R41, R174, R173 ;  /* 0x000000adae29723e */ /* 0x010fe400000000ff */
[----:B------:R-:W-:Y:S01]  /*125f0*/  F2FP.PACK_AB R43, R138, R172 ;  /* 0x000000ac8a2b723e */ /* 0x000fe200000000ff */
[----:B------:R-:W2:Y:S01]  /*12600*/  MUFU.EX2 R177, R67 ;  /* 0x0000004300b17308 */ /* 0x000ea20000000800 */
[C---:B------:R-:W-:Y:S08]  /*12610*/  HMMA.16816.F32 R88, R144.reuse, R152, R88 ;  /* 0x000000989058723c */ /* 0x040ff00000001858 */
[-C--:B------:R-:W-:Y:S01]  /*12620*/  HMMA.16816.F32 R92, R144, R154.reuse, R92 ;  /* 0x0000009a905c723c */ /* 0x080fe2000000185c */
[----:B------:R-:W-:Y:S07]  /*12630*/  MUFU.EX2 R67, R56 ;  /* 0x0000003800437308 */ /* 0x000fee0000000800 */
[C---:B------:R-:W-:Y:S01]  /*12640*/  HMMA.16816.F32 R96, R140.reuse, R154, R96 ;  /* 0x0000009a8c60723c */ /* 0x040fe20000001860 */
[----:B------:R-:W-:Y:S02]  /*12650*/  LDSM.16.MT88.4 R152, [R208+0xd00] ;  /* 0x000d0000d098783b */ /* 0x000fe40000004200 */
[----:B------:R-:W-:Y:S01]  /*12660*/  MUFU.EX2 R188, R64 ;  /* 0x0000004000bc7308 */ /* 0x000fe20000000800 */
[----:B--2---:R-:W-:Y:S04]  /*12670*/  F2FP.PACK_AB R171, R177, R178 ;  /* 0x000000b2b1ab723e */ /* 0x004fe800000000ff */
[-C--:B---3--:R-:W-:Y:S05]  /*12680*/  HMMA.16816.F32 R20, R140, R148.reuse, R20 ;  /* 0x000000948c14723c */ /* 0x088fea0000001814 */
[----:B------:R-:W-:Y:S03]  /*12690*/  MUFU.EX2 R64, R61 ;  /* 0x0000003d00407308 */ /* 0x000fe60000000800 */
[C---:B------:R-:W-:Y:S07]  /*126a0*/  HMMA.16816.F32 R100, R144.reuse, R148, R100 ;  /* 0x000000949064723c */ /* 0x040fee0000001864 */
[----:B------:R-:W-:Y:S01]  /*126b0*/  MUFU.EX2 R61, R58 ;  /* 0x0000003a003d7308 */ /* 0x000fe20000000800 */
[-C--:B------:R-:W-:Y:S08]  /*126c0*/  HMMA.16816.F32 R32, R144, R150.reuse, R32 ;  /* 0x000000969020723c */ /* 0x080ff00000001820 */
[C---:B------:R-:W-:Y:S01]  /*126d0*/  HMMA.16816.F32 R104, R140.reuse, R150, R104 ;  /* 0x000000968c68723c */ /* 0x040fe20000001868 */
[----:B------:R-:W2:Y:S07]  /*126e0*/  MUFU.EX2 R187, R65 ;  /* 0x0000004100bb7308 */ /* 0x000eae0000000800 */
[-C--:B-1----:R-:W-:Y:S03]  /*126f0*/  HMMA.16816.F32 R108, R140, R156.reuse, R108 ;  /* 0x0000009c8c6c723c */ /* 0x082fe6000000186c */
[----:B------:R-:W1:Y:S05]  /*12700*/  MUFU.EX2 R65, R60 ;  /* 0x0000003c00417308 */ /* 0x000e6a0000000800 */
[C---:B------:R-:W-:Y:S05]  /*12710*/  HMMA.16816.F32 R112, R144.reuse, R156, R112 ;  /* 0x0000009c9070723c */ /* 0x040fea0000001870 */
[----:B------:R3:W4:Y:S03]  /*12720*/  MUFU.EX2 R60, R59 ;  /* 0x0000003b003c7308 */ /* 0x0007260000000800 */
[-C--:B------:R-:W-:Y:S04]  /*12730*/  HMMA.16816.F32 R116, R144, R158.reuse, R116 ;  /* 0x0000009e9074723c */ /* 0x080fe80000001874 */
[----:B--2---:R-:W-:Y:S03]  /*12740*/  F2FP.PACK_AB R170, R187, R188 ;  /* 0x000000bcbbaa723e */ /* 0x004fe600000000ff */
[----:B------:R-:W-:Y:S01]  /*12750*/  MUFU.EX2 R62, R62 ;  /* 0x0000003e003e7308 */ /* 0x000fe20000000800 */
[C---:B------:R-:W-:Y:S08]  /*12760*/  HMMA.16816.F32 R120, R140.reuse, R158, R120 ;  /* 0x0000009e8c78723c */ /* 0x040ff00000001878 */
[-C--:B------:R-:W-:Y:S01]  /*12770*/  HMMA.16816.F32 R24, R140, R36.reuse, R24 ;  /* 0x000000248c18723c */ /* 0x080fe20000001818 */
[----:B------:R-:W2:Y:S01]  /*12780*/  MUFU.EX2 R137, R137 ;  /* 0x0000008900897308 */ /* 0x000ea20000000800 */
[----:B---3--:R-:W-:Y:S06]  /*12790*/  LDSM.16.MT88.4 R56, [R209+0x1d00] ;  /* 0x001d0000d138783b */ /* 0x008fec0000004200 */
[C---:B------:R-:W-:Y:S07]  /*127a0*/  HMMA.16816.F32 R124, R144.reuse, R36, R124 ;  /* 0x00000024907c723c */ /* 0x040fee000000187c */
[----:B------:R-:W-:Y:S01]  /*127b0*/  F2FP.PACK_AB R36, R201, R202 ;  /* 0x000000cac924723e */ /* 0x000fe200000000ff */
[-C--:B------:R-:W-:Y:S04]  /*127c0*/  HMMA.16816.F32 R128, R144, R38.reuse, R128 ;  /* 0x000000269080723c */ /* 0x080fe80000001880 */
[----:B------:R-:W-:Y:S04]  /*127d0*/  F2FP.PACK_AB R37, R196, R198 ;  /* 0x000000c6c425723e */ /* 0x000fe800000000ff */
        /* <DEDUP_REMOVED lines=36> */
[----:B------:R-:W-:Y:S02]  /*12a20*/  F2FP.PACK_AB R38, R64, R65 ;  /* 0x000000414026723e */ /* 0x000fe400000000ff */
[----:B----4-:R-:W-:Y:S02]  /*12a30*/  F2FP.PACK_AB R37, R60, R61 ;  /* 0x0000003d3c25723e */ /* 0x010fe400000000ff */
[----:B--2---:R-:W-:Y:S07]  /*12a40*/  F2FP.PACK_AB R39, R137, R62 ;  /* 0x0000003e8927723e */ /* 0x004fee00000000ff */
        /* <DEDUP_REMOVED lines=86> */
.L_x_132:
        /* <DEDUP_REMOVED lines=149> */
.L_x_85:
[----:B------:R-:W1:Y:S02]  /*13900*/  S2R R69, SR_CTAID.Y ;  /* 0x0000000000457919 */ /* 0x000e640000002600 */
[----:B-1----:R-:W-:Y:S01]  /*13910*/  SHF.R.S32.HI R57, RZ, 0x1f, R69 ;  /* 0x0000001fff397819 */ /* 0x002fe20000011445 */
[----:B------:R-:W-:Y:S05]  /*13920*/  @P4 BRA `(.L_x_134) ;  /* 0x0000173000004947 */ /* 0x000fea0003800000 */
[----:B------:R-:W2:Y:S01]  /*13930*/  LDL R58, [R1+0x34] ;  /* 0x00003400013a7983 */ /* 0x000ea20000100800 */
[----:B------:R-:W-:-:S02]  /*13940*/  F2FP.PACK_AB R45, R45, R144 ;  /* 0x000000902d2d723e */ /* 0x000fc400000000ff */
[----:B------:R-:W-:Y:S01]  /*13950*/  F2FP.PACK_AB R44, R44, R146 ;  /* 0x000000922c2c723e */ /* 0x000fe200000000ff */
[----:B------:R-:W1:Y:S01]  /*13960*/  S2R R55, SR_TID.X ;  /* 0x0000000000377919 */ /* 0x000e620000002100 */
        /* <DEDUP_REMOVED lines=12> */
[----:B-1----:R-:W-:Y:S02]  /*13a30*/  SHF.R.S32.HI R56, RZ, 0x1f, R55 ;  /* 0x0000001fff387819 */ /* 0x002fe40000011437 */
[----:B------:R-:W-:Y:S02]  /*13a40*/  F2FP.PACK_AB R36, R36, R76 ;  /* 0x0000004c2424723e */ /* 0x000fe400000000ff */
[CC--:B------:R-:W-:Y:S02]  /*13a50*/  LEA.HI R3, R56.reuse, R55.reuse, RZ, 0x2 ;  /* 0x0000003738037211 */ /* 0x0c0fe400078f10ff */
[----:B------:R-:W-:Y:S02]  /*13a60*/  LEA.HI R48, R56, R55, RZ, 0x5 ;  /* 0x0000003738307211 */ /* 0x000fe400078f28ff */
[----:B------:R-:W-:-:S02]  /*13a70*/  SHF.R.S32.HI R52, RZ, 0x2, R3 ;  /* 0x00000002ff347819 */ /* 0x000fc40000011403 */
[----:B------:R-:W-:Y:S02]  /*13a80*/  SHF.R.S32.HI R0, RZ, 0x1f, R3 ;  /* 0x0000001fff007819 */ /* 0x000fe40000011403 */
[----:B------:R-:W-:Y:S02]  /*13a90*/  LOP3.LUT R3, R3, 0xfffffffc, RZ, 0xc0, !PT ;  /* 0xfffffffc03037812 */ /* 0x000fe400078ec0ff */
[----:B------:R-:W-:Y:S02]  /*13aa0*/  LEA.HI R0, R0, R52, RZ, 0x3 ;  /* 0x0000003400007211 */ /* 0x000fe400078f18ff */
[----:B------:R-:W-:Y:S01]  /*13ab0*/  SHF.R.S32.HI R49, RZ, 0x5, R48 ;  /* 0x00000005ff317819 */ /* 0x000fe20000011430 */
[----:B------:R-:W-:Y:S01]  /*13ac0*/  IMAD.IADD R29, R55, 0x1, -R3 ;  /* 0x00000001371d7824 */ /* 0x000fe200078e0a03 */
[----:B------:R-:W-:Y:S02]  /*13ad0*/  LOP3.LUT R0, R0, 0xfffffff8, RZ, 0xc0, !PT ;  /* 0xfffffff800007812 */ /* 0x000fe400078ec0ff */
[----:B------:R-:W-:-:S02]  /*13ae0*/  F2FP.PACK_AB R78, R79, R78 ;  /* 0x0000004e4f4e723e */ /* 0x000fc400000000ff */
[----:B------:R-:W-:Y:S01]  /*13af0*/  F2FP.PACK_AB R35, R35, R84 ;  /* 0x000000542323723e */ /* 0x000fe200000000ff */
[----:B------:R-:W-:Y:S01]  /*13b00*/  IMAD.IADD R2, R52, 0x1, -R0 ;  /* 0x0000000134027824 */ /* 0x000fe200078e0a00 */
[----:B------:R-:W-:Y:S02]  /*13b10*/  F2FP.PACK_AB R34, R34, R86 ;  /* 0x000000562222723e */ /* 0x000fe400000000ff */
[----:B------:R-:W-:Y:S02]  /*13b20*/  F2FP.PACK_AB R32, R32, R96 ;  /* 0x000000602020723e */ /* 0x000fe400000000ff */
[----:B------:R-:W-:Y:S02]  /*13b30*/  LEA.HI R0, R2, R2, RZ, 0x1 ;  /* 0x0000000202007211 */ /* 0x000fe400078f08ff */
[----:B------:R-:W-:Y:S02]  /*13b40*/  F2FP.PACK_AB R31, R31, R98 ;  /* 0x000000621f1f723e */ /* 0x000fe400000000ff */
[----:B------:R-:W-:-:S02]  /*13b50*/  SHF.R.S32.HI R13, RZ, 0x1, R0 ;  /* 0x00000001ff0d7819 */ /* 0x000fc40000011400 */
[----:B------:R-:W-:Y:S02]  /*13b60*/  LOP3.LUT R0, R0, 0x3fffffe, RZ, 0xc0, !PT ;  /* 0x03fffffe00007812 */ /* 0x000fe400078ec0ff */
[C---:B------:R-:W-:Y:S01]  /*13b70*/  LOP3.LUT R3, R13.reuse, 0x1, RZ, 0xc0, !PT ;  /* 0x000000010d037812 */ /* 0x040fe200078ec0ff */
[C---:B------:R-:W-:Y:S01]  /*13b80*/  IMAD.SHL.U32 R4, R13.reuse, 0x40, RZ ;  /* 0x000000400d047824 */ /* 0x040fe200078e00ff */
[----:B------:R-:W-:Y:S01]  /*13b90*/  LOP3.LUT P0, RZ, R13, 0x2, RZ, 0xc0, !PT ;  /* 0x000000020dff7812 */ /* 0x000fe2000780c0ff */
[----:B------:R-:W-:Y:S01]  /*13ba0*/  IMAD.IADD R2, R2, 0x1, -R0 ;  /* 0x0000000102027824 */ /* 0x000fe200078e0a00 */
[----:B------:R-:W-:Y:S01]  /*13bb0*/  ISETP.NE.U32.AND P1, PT, R3, 0x1, PT ;  /* 0x000000010300780c */ /* 0x000fe20003f25070 */
[----:B------:R-:W-:Y:S01]  /*13bc0*/  IMAD R0, R49, 0x100, R29 ;  /* 0x0000010031007824 */ /* 0x000fe200078e021d */
[----:B------:R-:W-:Y:S02]  /*13bd0*/  LOP3.LUT R4, R4, 0xc0, RZ, 0xc0, !PT ;  /* 0x000000c004047812 */ /* 0x000fe400078ec0ff */
[----:B------:R-:W-:Y:S01]  /*13be0*/  F2FP.PACK_AB R33, R33, R88 ;  /* 0x000000582121723e */ /* 0x000fe200000000ff */
[----:B------:R-:W-:Y:S01]  /*13bf0*/  IMAD R0, R2, 0x10, R0 ;  /* 0x0000001002007824 */ /* 0x000fe200078e0200 */
[----:B------:R-:W-:Y:S01]  /*13c00*/  LEA.HI R2, R4, R4, RZ, 0x1d ;  /* 0x0000000404027211 */ /* 0x000fe200078fe8ff */
[----:B------:R-:W-:Y:S01]  /*13c10*/  IMAD.MOV.U32 R4, RZ, RZ, 0x20 ;  /* 0x00000020ff047424 */ /* 0x000fe200078e00ff */
[----:B------:R-:W-:-:S02]  /*13c20*/  F2FP.PACK_AB R90, R91, R90 ;  /* 0x0000005a5b5a723e */ /* 0x000fc400000000ff */
[----:B------:R-:W-:Y:S01]  /*13c30*/  F2FP.PACK_AB R30, R30, R92 ;  /* 0x0000005c1e1e723e */ /* 0x000fe200000000ff */
[----:B------:R-:W-:Y:S01]  /*13c40*/  IMAD.U32 R0, R0, 0x2, R2 ;  /* 0x0000000200007824 */ /* 0x000fe200078e0002 */
[----:B------:R-:W-:Y:S02]  /*13c50*/  SEL R4, R4, 0xffffffe0, !P0 ;  /* 0xffffffe004047807 */ /* 0x000fe40004000000 */
[----:B------:R-:W-:Y:S01]  /*13c60*/  F2FP.PACK_AB R94, R95, R94 ;  /* 0x0000005e5f5e723e */ /* 0x000fe200000000ff */
[----:B------:R-:W-:Y:S01]  /*13c70*/  IMAD.SHL.U32 R0, R0, 0x2, RZ ;  /* 0x0000000200007824 */ /* 0x000fe200078e00ff */
[----:B------:R-:W-:Y:S01]  /*13c80*/  BAR.SYNC.DEFER_BLOCKING 0x1, 0x80 ;  /* 0x0042000000007b1d */ /* 0x000fe20000010000 */
[----:B------:R-:W-:Y:S02]  /*13c90*/  F2FP.PACK_AB R28, R28, R156 ;  /* 0x0000009c1c1c723e */ /* 0x000fe400000000ff */
[----:B------:R-:W-:Y:S02]  /*13ca0*/  F2FP.PACK_AB R27, R27, R158 ;  /* 0x0000009e1b1b723e */ /* 0x000fe400000000ff */
[----:B------:R-:W-:-:S02]  /*13cb0*/  IADD3 R3, R0, 0x80, RZ ;  /* 0x0000008000037810 */ /* 0x000fc40007ffe0ff */
[C---:B------:R-:W-:Y:S02]  /*13cc0*/  IADD3 R2, R0.reuse, 0x70, RZ ;  /* 0x0000007000027810 */ /* 0x040fe40007ffe0ff */
[----:B------:R-:W-:Y:S01]  /*13cd0*/  @P1 IADD3 R2, R3, 0x10, RZ ;  /* 0x0000001003021810 */ /* 0x000fe20007ffe0ff */
[----:B------:R-:W-:Y:S01]  /*13ce0*/  IMAD.IADD R3, R0, 0x1, R4 ;  /* 0x0000000100037824 */ /* 0x000fe200078e0204 */
[----:B------:R-:W-:Y:S02]  /*13cf0*/  F2FP.PACK_AB R25, R25, R104 ;  /* 0x000000681919723e */ /* 0x000fe400000000ff */
[----:B------:R-:W-:Y:S01]  /*13d00*/  F2FP.PACK_AB R24, R24, R106 ;  /* 0x0000006a1818723e */ /* 0x000fe200000000ff */
[----:B------:R-:W-:Y:S01]  /*13d10*/  IMAD.IADD R4, R4, 0x1, R2 ;  /* 0x0000000104047824 */ /* 0x000fe200078e0202 */
[----:B------:R-:W-:Y:S02]  /*13d20*/  F2FP.PACK_AB R26, R26, R100 ;  /* 0x000000641a1a723e */ /* 0x000fe400000000ff */
[----:B------:R-:W-:-:S02]  /*13d30*/  F2FP.PACK_AB R102, R103, R102 ;  /* 0x000000666766723e */ /* 0x000fc400000000ff */
        /* <DEDUP_REMOVED lines=27> */
[----:B------:R-:W-:Y:S03]  /*13ef0*/  STS [R3+0x80], R41 ;  /* 0x0000802903007388 */ /* 0x000fe60000000800 */
[----:B------:R-:W-:Y:S01]  /*13f00*/  ISETP.NE.AND.EX P1, PT, RZ, c[0x0][0x504], PT, P0 ;  /* 0x00014100ff007a0c */ /* 0x000fe20003f25300 */
[----:B------:R-:W-:Y:S01]  /*13f10*/  STS [R3+0x280], R40 ;  /* 0x0002802803007388 */ /* 0x000fe20000000800 */
[----:B------:R-:W-:-:S03]  /*13f20*/  ISETP.NE.U32.AND P0, PT, RZ, c[0x0][0x508], PT ;  /* 0x00014200ff007a0c */ /* 0x000fc60003f05070 */
[----:B------:R-:W-:Y:S01]  /*13f30*/  STS [R4], R38 ;  /* 0x0000002604007388 */ /* 0x000fe20000000800 */
[----:B------:R-:W-:-:S03]  /*13f40*/  ISETP.NE.AND.EX P0, PT, RZ, c[0x0][0x50c], PT, P0 ;  /* 0x00014300ff007a0c */ /* 0x000fc60003f05300 */
        /* <DEDUP_REMOVED lines=52> */
.L_x_135:
[----:B-1----:R-:W-:Y:S01]  /*14290*/  LOP3.LUT R4, R48, 0xffffffe0, RZ, 0xc0, !PT ;  /* 0xffffffe030047812 */ /* 0x002fe200078ec0ff */
[----:B------:R-:W1:Y:S01]  /*142a0*/  S2R R21, SR_CTAID.X ;  /* 0x0000000000157919 */ /* 0x000e620000002500 */
[----:B------:R-:W-:Y:S01]  /*142b0*/  SHF.R.S32.HI R5, RZ, 0x1f, R49 ;  /* 0x0000001fff057819 */ /* 0x000fe20000011431 */
[----:B------:R-:W-:Y:S01]  /*142c0*/  IMAD.MOV.U32 R9, RZ, RZ, c[0x0][0x4e8] ;  /* 0x00013a00ff097624 */ /* 0x000fe200078e00ff */
[----:B------:R-:W-:Y:S01]  /*142d0*/  LEA.HI R0, R29, R29, RZ, 0x1 ;  /* 0x0000001d1d007211 */ /* 0x000fe200078f08ff */
[----:B------:R-:W-:Y:S01]  /*142e0*/  IMAD.IADD R7, R55, 0x1, -R4 ;  /* 0x0000000137077824 */ /* 0x000fe200078e0a04 */
[----:B------:R-:W-:Y:S01]  /*142f0*/  LEA.HI R4, R5, R49, RZ, 0x2 ;  /* 0x0000003105047211 */ /* 0x000fe200078f10ff */
[----:B------:R-:W-:Y:S01]  /*14300*/  IMAD R11, R57, c[0x0][0x3e8], RZ ;  /* 0x0000fa00390b7a24 */ /* 0x000fe200078e02ff */
[C---:B------:R-:W-:Y:S01]  /*14310*/  LOP3.LUT R6, R0.reuse, 0x1ffffffe, RZ, 0xc0, !PT ;  /* 0x1ffffffe00067812 */ /* 0x040fe200078ec0ff */
[----:B------:R-:W-:Y:S01]  /*14320*/  IMAD.SHL.U32 R5, R0, 0x20, RZ ;  /* 0x0000002000057824 */ /* 0x000fe200078e00ff */
[----:B------:R-:W-:Y:S01]  /*14330*/  SHF.R.S32.HI R8, RZ, 0x1f, R7 ;  /* 0x0000001fff087819 */ /* 0x000fe20000011407 */
[C---:B------:R-:W-:Y:S01]  /*14340*/  IMAD R12, R29.reuse, 0x20, R52 ;  /* 0x000000201d0c7824 */ /* 0x040fe200078e0234 */
[----:B------:R-:W-:Y:S01]  /*14350*/  LOP3.LUT R4, R4, 0xffffffc, RZ, 0xc0, !PT ;  /* 0x0ffffffc04047812 */ /* 0x000fe200078ec0ff */
[----:B-----5:R-:W-:Y:S01]  /*14360*/  IMAD R24, R24, c[0x0][0x4e8], RZ ;  /* 0x00013a0018187a24 */ /* 0x020fe200078e02ff */
[----:B------:R-:W-:Y:S01]  /*14370*/  LEA.HI R0, R8, R7, RZ, 0x2 ;  /* 0x0000000708007211 */ /* 0x000fe200078f10ff */
[----:B------:R-:W-:Y:S01]  /*14380*/  BSSY B0, `(.L_x_136) ;  /* 0x0000085000007945 */ /* 0x000fe20003800000 */
[----:B------:R-:W-:Y:S01]  /*14390*/  IADD3 R6, R29, -R6, RZ ;  /* 0x800000061d067210 */ /* 0x000fe20007ffe0ff */
[----:B------:R-:W-:Y:S01]  /*143a0*/  IMAD.IADD R4, R49, 0x1, -R4 ;  /* 0x0000000131047824 */ /* 0x000fe200078e0a04 */
[----:B------:R-:W-:-:S02]  /*143b0*/  LOP3.LUT R5, R5, 0xffffffc0, RZ, 0xc0, !PT ;  /* 0xffffffc005057812 */ /* 0x000fc400078ec0ff */
[----:B------:R-:W-:Y:S02]  /*143c0*/  SHF.R.S32.HI R0, RZ, 0x2, R0 ;  /* 0x00000002ff007819 */ /* 0x000fe40000011400 */
[----:B------:R-:W-:Y:S01]  /*143d0*/  ISETP.NE.AND P2, PT, R9, 0x1, PT ;  /* 0x000000010900780c */ /* 0x000fe20003f45270 */
[----:B------:R-:W-:Y:S01]  /*143e0*/  IMAD R6, R6, 0x8, R5 ;  /* 0x0000000806067824 */ /* 0x000fe200078e0205 */
[----:B------:R-:W-:Y:S01]  /*143f0*/  LEA R16, R4, R0, 0x4 ;  /* 0x0000000004107211 */ /* 0x000fe200078e20ff */
[----:B------:R-:W-:Y:S01]  /*14400*/  IMAD R0, R3, c[0x0][0x3a0], RZ ;  /* 0x0000e80003007a24 */ /* 0x000fe200078e02ff */
[----:B------:R-:W-:Y:S01]  /*14410*/  LEA.HI R10, R52, R52, RZ, 0x1 ;  /* 0x00000034340a7211 */ /* 0x000fe200078f08ff */
[----:B------:R-:W-:Y:S01]  /*14420*/  IMAD.WIDE.U32 R4, R69, c[0x0][0x490], R2 ;  /* 0x0001240045047a25 */ /* 0x000fe200078e0002 */
[----:B------:R-:W-:Y:S02]  /*14430*/  LOP3.LUT P0, RZ, R7, 0x3, RZ, 0xc0, !PT ;  /* 0x0000000307ff7812 */ /* 0x000fe4000780c0ff */
[----:B------:R-:W-:Y:S01]  /*14440*/  LOP3.LUT R10, R10, 0x3fffffe, RZ, 0xc0, !PT ;  /* 0x03fffffe0a0a7812 */ /* 0x000fe200078ec0ff */
[----:B------:R-:W-:Y:S01]  /*14450*/  IMAD.IADD R6, R16, 0x1, R6 ;  /* 0x0000000110067824 */ /* 0x000fe200078e0206 */
[----:B------:R-:W-:Y:S01]  /*14460*/  LEA.HI R13, R56, R55, RZ, 0x3 ;  /* 0x00000037380d7211 */ /* 0x000fe200078f18ff */
[----:B------:R-:W-:-:S02]  /*14470*/  IMAD R8, R2, c[0x0][0x3a4], R0 ;  /* 0x0000e90002087a24 */ /* 0x000fc400078e0200 */
[----:B------:R-:W-:-:S04]  /*14480*/  IMAD.WIDE.U32 R2, R2, c[0x0][0x3a0], RZ ;  /* 0x0000e80002027a25 */ /* 0x000fc800078e00ff */
[----:B-1----:R-:W-:Y:S02]  /*14490*/  IMAD R0, R21, 0x80, R6 ;  /* 0x0000008015007824 */ /* 0x002fe400078e0206 */
[----:B------:R-:W-:Y:S02]  /*144a0*/  IMAD.IADD R3, R3, 0x1, R8 ;  /* 0x0000000103037824 */ /* 0x000fe400078e0208 */
[----:B------:R-:W-:Y:S01]  /*144b0*/  IMAD R9, R57, c[0x0][0x490], RZ ;  /* 0x0001240039097a24 */ /* 0x000fe200078e02ff */
[----:B------:R-:W-:Y:S01]  /*144c0*/  MOV R6, R0 ;  /* 0x0000000000067202 */ /* 0x000fe20000000f00 */
[----:B------:R-:W-:-:S04]  /*144d0*/  @P2 IMAD.HI.U32 R8, R0, c[0x0][0x4ec], RZ ;  /* 0x00013b0000082a27 */ /* 0x000fc800078e00ff */
[----:B------:R-:W-:Y:S01]  /*144e0*/  IMAD.IADD R7, R52, 0x1, -R10 ;  /* 0x0000000134077824 */ /* 0x000fe200078e0a0a */
[----:B------:R-:W-:Y:S01]  /*144f0*/  @P2 SHF.R.U32.HI R6, RZ, c[0x0][0x4f0], R8 ;  /* 0x00013c00ff062a19 */ /* 0x000fe20000011608 */
[----:B------:R-:W-:Y:S02]  /*14500*/  IMAD R9, R69, c[0x0][0x494], R9 ;  /* 0x0001250045097a24 */ /* 0x000fe400078e0209 */
[----:B------:R-:W-:Y:S01]  /*14510*/  IMAD R20, R49, 0x8, R7 ;  /* 0x0000000831147824 */ /* 0x000fe200078e0207 */
[----:B------:R-:W-:Y:S01]  /*14520*/  SHF.R.S32.HI R7, RZ, 0x1f, R58 ;  /* 0x0000001fff077819 */ /* 0x000fe2000001143a */
[----:B------:R-:W-:Y:S01]  /*14530*/  IMAD.WIDE.U32 R2, R69, c[0x0][0x3e8], R2 ;  /* 0x0000fa0045027a25 */ /* 0x000fe200078e0002 */
[----:B------:R-:W-:Y:S02]  /*14540*/  IADD3 R5, R5, R9, RZ ;  /* 0x0000000905057210 */ /* 0x000fe40007ffe0ff */
[----:B------:R-:W-:Y:S01]  /*14550*/  IADD3 R8, -R6, RZ, RZ ;  /* 0x000000ff06087210 */ /* 0x000fe20007ffe1ff */
[----:B------:R-:W-:Y:S01]  /*14560*/  IMAD R12, R21, 0x80, R12 ;  /* 0x00000080150c7824 */ /* 0x000fe200078e020c */
[----:B------:R-:W-:-:S02]  /*14570*/  SEL R9, R58, RZ, !P1 ;  /* 0x000000ff3a097207 */ /* 0x000fc40004800000 */
[----:B------:R-:W-:Y:S01]  /*14580*/  SEL R10, R7, RZ, !P1 ;  /* 0x000000ff070a7207 */ /* 0x000fe20004800000 */
[----:B------:R-:W-:Y:S02]  /*14590*/  IMAD R7, R69, c[0x0][0x3ec], R11 ;  /* 0x0000fb0045077a24 */ /* 0x000fe400078e020b */
[----:B------:R-:W-:Y:S02]  /*145a0*/  IMAD R11, R8, c[0x0][0x4e8], R0 ;  /* 0x00013a00080b7a24 */ /* 0x000fe400078e0200 */
[----:B------:R-:W-:Y:S01]  /*145b0*/  IMAD R0, R10, c[0x0][0x498], RZ ;  /* 0x000126000a007a24 */ /* 0x000fe200078e02ff */
[----:B------:R-:W-:Y:S01]  /*145c0*/  IADD3 R3, R3, R7, RZ ;  /* 0x0000000703037210 */ /* 0x000fe20007ffe0ff */
[----:B------:R-:W-:-:S04]  /*145d0*/  IMAD.WIDE.U32 R4, R9, c[0x0][0x498], R4 ;  /* 0x0001260009047a25 */ /* 0x000fc800078e0004 */
[----:B------:R-:W-:Y:S01]  /*145e0*/  IMAD R7, R9, c[0x0][0x49c], R0 ;  /* 0x0001270009077a24 */ /* 0x000fe200078e0200 */
[----:B------:R-:W-:Y:S01]  /*145f0*/  SHF.R.S32.HI R0, RZ, 0x1f, R6 ;  /* 0x0000001fff007819 */ /* 0x000fe20000011406 */
[----:B------:R-:W-:Y:S01]  /*14600*/  @P2 IMAD.HI.U32 R8, R12, c[0x0][0x4ec], RZ ;  /* 0x00013b000c082a27 */ /* 0x000fe200078e00ff */
[----:B------:R-:W-:-:S03]  /*14610*/  IADD3 R4, P1, R6, R4, RZ ;  /* 0x0000000406047210 */ /* 0x000fc60007f3e0ff */
[----:B------:R-:W-:Y:S01]  /*14620*/  IMAD R6, R10, c[0x0][0x3f0], RZ ;  /* 0x0000fc000a067a24 */ /* 0x000fe200078e02ff */
[----:B------:R-:W-:Y:S01]  /*14630*/  IADD3.X R5, R0, R5, R7, P1, !PT ;  /* 0x0000000500057210 */ /* 0x000fe20000ffe407 */
[----:B------:R-:W-:Y:S01]  /*14640*/  IMAD.SHL.U32 R10, R13, 0x8, RZ ;  /* 0x000000080d0a7824 */ /* 0x000fe200078e00ff */
[----:B------:R-:W-:Y:S01]  /*14650*/  SHF.R.S32.HI R0, RZ, 0x1f, R11 ;  /* 0x0000001fff007819 */ /* 0x000fe2000001140b */
[----:B------:R-:W-:Y:S01]  /*14660*/  IMAD.MOV.U32 R18, RZ, RZ, R12 ;  /* 0x000000ffff127224 */ /* 0x000fe200078e000c */
[----:B------:R-:W-:Y:S01]  /*14670*/  @P2 SHF.R.U32.HI R18, RZ, c[0x0][0x4f0], R8 ;  /* 0x00013c00ff122a19 */ /* 0x000fe20000011608 */
[----:B------:R-:W-:Y:S02]  /*14680*/  IMAD R13, R9, c[0x0][0x3f4], R6 ;  /* 0x0000fd00090d7a24 */ /* 0x000fe400078e0206 */
[----:B------:R-:W-:Y:S01]  /*14690*/  IMAD R7, R0, c[0x0][0x488], RZ ;  /* 0x0001220000077a24 */ /* 0x000fe200078e02ff */
[----:B------:R-:W-:Y:S01]  /*146a0*/  LOP3.LUT R0, R10, 0xc0, RZ, 0xc0, !PT ;  /* 0x000000c00a007812 */ /* 0x000fe200078ec0ff */
[----:B------:R-:W-:-:S02]  /*146b0*/  IMAD.SHL.U32 R6, R29, 0x8, RZ ;  /* 0x000000081d067824 */ /* 0x000fc400078e00ff */
[----:B------:R-:W-:-:S03]  /*146c0*/  IMAD.WIDE.U32 R8, R9, c[0x0][0x3f0], R2 ;  /* 0x0000fc0009087a25 */ /* 0x000fc600078e0002 */
[----:B------:R-:W-:Y:S01]  /*146d0*/  LOP3.LUT R10, R0, 0x18, R6, 0xf8, !PT ;  /* 0x00000018000a7812 */ /* 0x000fe200078ef806 */
[----:B------:R-:W-:-:S04]  /*146e0*/  IMAD.WIDE.U32 R2, R11, c[0x0][0x488], R4 ;  /* 0x000122000b027a25 */ /* 0x000fc800078e0004 */
[----:B------:R-:W-:Y:S01]  /*146f0*/  IMAD R4, R11, c[0x0][0x48c], R7 ;  /* 0x000123000b047a24 */ /* 0x000fe200078e0207 */
[----:B------:R-:W-:Y:S01]  /*14700*/  SHF.R.U32.HI R11, RZ, 0x3, R0 ;  /* 0x00000003ff0b7819 */ /* 0x000fe20000011600 */
[----:B------:R-:W-:Y:S01]  /*14710*/  IMAD.IADD R5, R9, 0x1, R13 ;  /* 0x0000000109057824 */ /* 0x000fe200078e020d */
[----:B------:R-:W-:Y:S01]  /*14720*/  IADD3 R0, -R18, RZ, RZ ;  /* 0x000000ff12007210 */ /* 0x000fe20007ffe1ff */
[----:B------:R-:W-:Y:S01]  /*14730*/  IMAD.IADD R3, R3, 0x1, R4 ;  /* 0x0000000103037824 */ /* 0x000fe200078e0204 */
[----:B------:R-:W-:Y:S02]  /*14740*/  LEA R7, P1, R2, c[0x0][0x450], 0x2 ;  /* 0x0001140002077a11 */ /* 0x000fe400078210ff */
[----:B------:R-:W-:Y:S01]  /*14750*/  LOP3.LUT R19, R10, R11, RZ, 0x3c, !PT ;  /* 0x0000000b0a137212 */ /* 0x000fe200078e3cff */
[----:B------:R-:W-:Y:S01]  /*14760*/  IMAD R9, R0, c[0x0][0x4e8], R12 ;  /* 0x00013a0000097a24 */ /* 0x000fe200078e020c */
[----:B------:R-:W-:Y:S01]  /*14770*/  LEA.HI.X R0, R2, c[0x0][0x454], R3, 0x2, P1 ;  /* 0x0001150002007a11 */ /* 0x000fe200008f1403 */
[----:B------:R-:W-:Y:S01]  /*14780*/  SHFL.IDX PT, R14, R7, RZ, 0x1c1f ;  /* 0x001c1fff070e7589 */ /* 0x000fe200000e0000 */
[----:B------:R-:W-:-:S02]  /*14790*/  SHF.R.S32.HI R10, RZ, 0x1f, R18 ;  /* 0x0000001fff0a7819 */ /* 0x000fc40000011412 */
[----:B------:R-:W-:Y:S01]  /*147a0*/  MOV R4, R8 ;  /* 0x0000000800047202 */ /* 0x000fe20000000f00 */
[----:B------:R-:W1:Y:S01]  /*147b0*/  SHFL.IDX PT, R15, R0, RZ, 0x1c1f ;  /* 0x001c1fff000f7589 */ /* 0x000e6200000e0000 */
[----:B------:R-:W-:Y:S02]  /*147c0*/  IMAD R8, R21, 0x80, R16 ;  /* 0x0000008015087824 */ /* 0x000fe400078e0210 */
[----:B------:R-:W-:Y:S01]  /*147d0*/  IMAD R2, R10, c[0x0][0x3e0], RZ ;  /* 0x0000f8000a027a24 */ /* 0x000fe200078e02ff */
[----:B------:R-:W-:Y:S02]  /*147e0*/  SHFL.IDX PT, R12, R7, 0x1, 0x1c1f ;  /* 0x003c1f00070c7f89 */ /* 0x000fe400000e0000 */
[----:B------:R-:W-:Y:S02]  /*147f0*/  ISETP.GE.OR P3, PT, R8, R24, P0 ;  /* 0x000000180800720c */ /* 0x000fe40000766670 */
        /* <DEDUP_REMOVED lines=15> */
[----:B------:R-:W-:-:S02]  /*148f0*/  ISETP.GE.OR P1, PT, R5, R24, P0 ;  /* 0x000000180500720c */ /* 0x000fc40000726670 */
[----:B------:R-:W-:Y:S01]  /*14900*/  ISETP.GE.OR P0, PT, R8, R24, P0 ;  /* 0x000000180800720c */ /* 0x000fe20000706670 */
[----:B------:R-:W-:Y:S01]  /*14910*/  IMAD R0, R4, c[0x0][0x3d8], RZ ;  /* 0x0000f60004007a24 */ /* 0x000fe200078e02ff */
[----:B------:R-:W-:-:S03]  /*14920*/  LEA R5, R20, R19, 0x5 ;  /* 0x0000001314057211 */ /* 0x000fc600078e28ff */
[----:B------:R-:W-:Y:S02]  /*14930*/  IMAD R4, R9, c[0x0][0x3dc], R0 ;  /* 0x0000f70009047a24 */ /* 0x000fe400078e0200 */
[----:B------:R-:W-:Y:S01]  /*14940*/  IMAD.SHL.U32 R0, R5, 0x2, RZ ;  /* 0x0000000205007824 */ /* 0x000fe200078e00ff */
[----:B------:R-:W-:Y:S01]  /*14950*/  @!P2 ST.E [R12.64], R51 ;  /* 0x000000330c00a985 */ /* 0x000fe2000c101906 */
[----:B------:R-:W-:-:S03]  /*14960*/  IMAD.IADD R3, R3, 0x1, R4 ;  /* 0x0000000103037824 */ /* 0x000fc600078e0204 */
        /* <DEDUP_REMOVED lines=38> */
.L_x_137:
[----:B---3--:R-:W-:Y:S05]  /*14bd0*/  BSYNC B0 ;  /* 0x0000000000007941 */ /* 0x008fea0003800000 */
.L_x_136:
        /* <DEDUP_REMOVED lines=23> */
.L_x_139:
[----:B------:R-:W-:Y:S05]  /*14d50*/  BSYNC B0 ;  /* 0x0000000000007941 */ /* 0x000fea0003800000 */
.L_x_138:
        /* <DEDUP_REMOVED lines=23> */
.L_x_141:
[----:B------:R-:W-:Y:S05]  /*14ed0*/  BSYNC B0 ;  /* 0x0000000000007941 */ /* 0x000fea0003800000 */
.L_x_140:
        /* <DEDUP_REMOVED lines=24> */
.L_x_134:
        /* <DEDUP_REMOVED lines=19> */
.L_x_142:
        /* <DEDUP_REMOVED lines=12> */
[----:B------:R-:W-:Y:S01]  /*15250*/  MOV R0, c[0x0][0x4e8] ;  /* 0x00013a0000007a02 */ /* 0x000fe20000000f00 */
[----:B------:R-:W-:Y:S01]  /*15260*/  IMAD R6, R57, c[0x0][0x490], RZ ;  /* 0x0001240039067a24 */ /* 0x000fe200078e02ff */
[----:B------:R-:W-:Y:S01]  /*15270*/  MOV R2, R4 ;  /* 0x0000000400027202 */ /* 0x000fe20000000f00 */
[----:B------:R-:W-:Y:S01]  /*15280*/  IMAD.MOV.U32 R3, RZ, RZ, R5 ;  /* 0x000000ffff037224 */ /* 0x000fe200078e0005 */
[----:B------:R-:W-:Y:S01]  /*15290*/  ISETP.NE.AND P0, PT, R0, 0x1, PT ;  /* 0x000000010000780c */ /* 0x000fe20003f05270 */
[C---:B------:R-:W-:Y:S01]  /*152a0*/  IMAD R6, R69.reuse, c[0x0][0x494], R6 ;  /* 0x0001250045067a24 */ /* 0x040fe200078e0206 */
[----:B------:R-:W-:Y:S01]  /*152b0*/  MOV R0, R8 ;  /* 0x0000000800007202 */ /* 0x000fe20000000f00 */
[----:B------:R-:W-:-:S05]  /*152c0*/  IMAD.WIDE.U32 R2, R69, c[0x0][0x490], R2 ;  /* 0x0001240045027a25 */ /* 0x000fca00078e0002 */
[----:B------:R-:W-:-:S05]  /*152d0*/  IADD3 R3, R6, R3, RZ ;  /* 0x0000000306037210 */ /* 0x000fca0007ffe0ff */
[----:B------:R-:W-:-:S04]  /*152e0*/  @P0 IMAD.HI.U32 R7, R8, c[0x0][0x4ec], RZ ;  /* 0x00013b0008070a27 */ /* 0x000fc800078e00ff */
[----:B------:R-:W-:Y:S01]  /*152f0*/  IMAD.WIDE.U32 R2, R9, c[0x0][0x498], R2 ;  /* 0x0001260009027a25 */ /* 0x000fe200078e0002 */
[----:B------:R-:W-:-:S03]  /*15300*/  @P0 SHF.R.U32.HI R0, RZ, c[0x0][0x4f0], R7 ;  /* 0x00013c00ff000a19 */ /* 0x000fc60000011607 */
[----:B------:R-:W-:Y:S01]  /*15310*/  IMAD R7, R10, c[0x0][0x498], RZ ;  /* 0x000126000a077a24 */ /* 0x000fe200078e02ff */
[----:B------:R-:W-:Y:S01]  /*15320*/  IADD3 R2, P0, R0, R2, RZ ;  /* 0x0000000200027210 */ /* 0x000fe20007f1e0ff */
[----:B------:R-:W-:Y:S02]  /*15330*/  IMAD.MOV R6, RZ, RZ, -R0 ;  /* 0x000000ffff067224 */ /* 0x000fe400078e0a00 */
[----:B------:R-:W-:Y:S02]  /*15340*/  IMAD R7, R9, c[0x0][0x49c], R7 ;  /* 0x0001270009077a24 */ /* 0x000fe400078e0207 */
[----:B------:R-:W-:Y:S01]  /*15350*/  IMAD R6, R6, c[0x0][0x4e8], R8 ;  /* 0x00013a0006067a24 */ /* 0x000fe200078e0208 */
[----:B------:R-:W-:-:S04]  /*15360*/  SHF.R.S32.HI R8, RZ, 0x1f, R0 ;  /* 0x0000001fff087819 */ /* 0x000fc80000011400 */
[----:B------:R-:W-:Y:S02]  /*15370*/  SHF.R.S32.HI R0, RZ, 0x1f, R6 ;  /* 0x0000001fff007819 */ /* 0x000fe40000011406 */
[----:B------:R-:W-:-:S03]  /*15380*/  IADD3.X R3, R8, R3, R7, P0, !PT ;  /* 0x0000000308037210 */ /* 0x000fc600007fe407 */
[----:B------:R-:W-:Y:S02]  /*15390*/  IMAD R0, R0, c[0x0][0x488], RZ ;  /* 0x0001220000007a24 */ /* 0x000fe400078e02ff */
[----:B------:R-:W-:-:S04]  /*153a0*/  IMAD.WIDE.U32 R2, R6, c[0x0][0x488], R2 ;  /* 0x0001220006027a25 */ /* 0x000fc800078e0002 */
[----:B------:R-:W-:Y:S01]  /*153b0*/  IMAD R0, R6, c[0x0][0x48c], R0 ;  /* 0x0001230006007a24 */ /* 0x000fe200078e0200 */
[----:B------:R-:W-:-:S04]  /*153c0*/  LEA R6, P0, R2, c[0x0][0x450], 0x2 ;  /* 0x0001140002067a11 */ /* 0x000fc800078010ff */
[----:B------:R-:W-:-:S04]  /*153d0*/  IADD3 R0, R3, R0, RZ ;  /* 0x0000000003007210 */ /* 0x000fc80007ffe0ff */
[----:B------:R-:W-:Y:S02]  /*153e0*/  LEA.HI.X R7, R2, c[0x0][0x454], R0, 0x2, P0 ;  /* 0x0001150002077a11 */ /* 0x000fe400000f1400 */
[----:B------:R-:W-:-:S05]  /*153f0*/  MOV R0, 0xff800000 ;  /* 0xff80000000007802 */ /* 0x000fca0000000f00 */
[----:B------:R1:W-:Y:S02]  /*15400*/  STG.E [R6.64], R0 ;  /* 0x0000000006007986 */ /* 0x0003e4000c101906 */
.L_x_144:
[----:B------:R-:W-:Y:S05]  /*15410*/  BSYNC B0 ;  /* 0x0000000000007941 */ /* 0x000fea0003800000 */
.L_x_143:
[----:B------:R-:W2:Y:S01]  /*15420*/  S2R R15, SR_CTAID.X ;  /* 0x00000000000f7919 */ /* 0x000ea20000002500 */
[----:B-1----:R-:W-:Y:S01]  /*15430*/  IMAD R0, R5, c[0x0][0x3a0], RZ ;  /* 0x0000e80005007a24 */ /* 0x002fe200078e02ff */
[----:B------:R-:W-:Y:S01]  /*15440*/  SHF.R.S32.HI R5, RZ, 0x1f, R11 ;  /* 0x0000001fff057819 */ /* 0x000fe2000001140b */
[C---:B------:R-:W-:Y:S01]  /*15450*/  IMAD.WIDE.U32 R2, R4.reuse, c[0x0][0x3a0], RZ ;  /* 0x0000e80004027a25 */ /* 0x040fe200078e00ff */
[----:B------:R-:W-:Y:S01]  /*15460*/  MOV R6, c[0x0][0x4e8] ;  /* 0x00013a0000067a02 */ /* 0x000fe20000000f00 */
[----:B------:R-:W-:Y:S01]  /*15470*/  BSSY B0, `(.L_x_145) ;  /* 0x000003b000007945 */ /* 0x000fe20003800000 */
[----:B------:R-:W-:Y:S01]  /*15480*/  LEA.HI R5, R5, R11, RZ, 0x2 ;  /* 0x0000000b05057211 */ /* 0x000fe200078f10ff */
[----:B------:R-:W-:Y:S01]  /*15490*/  IMAD R0, R4, c[0x0][0x3a4], R0 ;  /* 0x0000e90004007a24 */ /* 0x000fe200078e0200 */
[----:B------:R-:W-:Y:S01]  /*154a0*/  ISETP.NE.AND P0, PT, R6, 0x1, PT ;  /* 0x000000010600780c */ /* 0x000fe20003f05270 */
[----:B------:R-:W-:Y:S01]  /*154b0*/  IMAD R6, R10, c[0x0][0x3f0], RZ ;  /* 0x0000fc000a067a24 */ /* 0x000fe200078e02ff */
[----:B------:R-:W-:Y:S01]  /*154c0*/  LOP3.LUT R4, R5, 0xfffffffc, RZ, 0xc0, !PT ;  /* 0xfffffffc05047812 */ /* 0x000fe200078ec0ff */
[----:B-----5:R-:W-:Y:S01]  /*154d0*/  IMAD R13, R13, c[0x0][0x4e8], RZ ;  /* 0x00013a000d0d7a24 */ /* 0x020fe200078e02ff */
[----:B------:R-:W-:Y:S01]  /*154e0*/  IADD3 R3, R3, R0, RZ ;  /* 0x0000000003037210 */ /* 0x000fe20007ffe0ff */
[----:B------:R-:W-:-:S02]  /*154f0*/  IMAD R0, R57, c[0x0][0x3e8], RZ ;  /* 0x0000fa0039007a24 */ /* 0x000fc400078e02ff */
[----:B------:R-:W-:Y:S01]  /*15500*/  IMAD.IADD R8, R11, 0x1, -R4 ;  /* 0x000000010b087824 */ /* 0x000fe200078e0a04 */
[----:B------:R-:W-:Y:S01]  /*15510*/  SHF.R.S32.HI R11, RZ, 0x2, R5 ;  /* 0x00000002ff0b7819 */ /* 0x000fe20000011405 */
[C---:B------:R-:W-:Y:S02]  /*15520*/  IMAD R0, R69.reuse, c[0x0][0x3ec], R0 ;  /* 0x0000fb0045007a24 */ /* 0x040fe400078e0200 */
[----:B------:R-:W-:Y:S01]  /*15530*/  IMAD.WIDE.U32 R2, R69, c[0x0][0x3e8], R2 ;  /* 0x0000fa0045027a25 */ /* 0x000fe200078e0002 */
[----:B------:R-:W-:-:S03]  /*15540*/  LEA R4, R8, R11, 0x5 ;  /* 0x0000000b08047211 */ /* 0x000fc600078e28ff */
[----:B------:R-:W-:Y:S01]  /*15550*/  IMAD R7, R9, c[0x0][0x3f4], R6 ;  /* 0x0000fd0009077a24 */ /* 0x000fe200078e0206 */
[----:B------:R-:W-:Y:S01]  /*15560*/  IADD3 R3, R0, R3, RZ ;  /* 0x0000000300037210 */ /* 0x000fe20007ffe0ff */
[C---:B--2---:R-:W-:Y:S01]  /*15570*/  IMAD R4, R15.reuse, 0x80, R4 ;  /* 0x000000800f047824 */ /* 0x044fe200078e0204 */
[----:B------:R-:W-:-:S03]  /*15580*/  LEA R11, R15, R11, 0x7 ;  /* 0x0000000b0f0b7211 */ /* 0x000fc600078e38ff */
[----:B------:R-:W-:Y:S01]  /*15590*/  @P0 IMAD.HI.U32 R5, R4, c[0x0][0x4ec], RZ ;  /* 0x00013b0004050a27 */ /* 0x000fe200078e00ff */
[----:B------:R-:W-:-:S03]  /*155a0*/  MOV R0, R4 ;  /* 0x0000000400007202 */ /* 0x000fc60000000f00 */
[----:B------:R-:W-:Y:S01]  /*155b0*/  IMAD.WIDE.U32 R2, R9, c[0x0][0x3f0], R2 ;  /* 0x0000fc0009027a25 */ /* 0x000fe200078e0002 */
[----:B------:R-:W-:-:S04]  /*155c0*/  @P0 SHF.R.U32.HI R0, RZ, c[0x0][0x4f0], R5 ;  /* 0x00013c00ff000a19 */ /* 0x000fc80000011605 */
[--C-:B------:R-:W-:Y:S01]  /*155d0*/  SHF.R.S32.HI R6, RZ, 0x1f, R0.reuse ;  /* 0x0000001fff067819 */ /* 0x100fe20000011400 */
[----:B------:R-:W-:Y:S01]  /*155e0*/  IMAD.MOV R5, RZ, RZ, -R0 ;  /* 0x000000ffff057224 */ /* 0x000fe200078e0a00 */
[----:B------:R-:W-:-:S03]  /*155f0*/  IADD3 R3, R3, R7, RZ ;  /* 0x0000000703037210 */ /* 0x000fc60007ffe0ff */
        /* <DEDUP_REMOVED lines=34> */
.L_x_146:
[----:B------:R-:W-:Y:S05]  /*15820*/  BSYNC B0 ;  /* 0x0000000000007941 */ /* 0x000fea0003800000 */
.L_x_145:
        /* <DEDUP_REMOVED lines=21> */
.L_x_148:
[----:B------:R-:W-:Y:S05]  /*15980*/  BSYNC B0 ;  /* 0x0000000000007941 */ /* 0x000fea0003800000 */
.L_x_147:
        /* <DEDUP_REMOVED lines=21> */
.L_x_150:
[----:B------:R-:W-:Y:S05]  /*15ae0*/  BSYNC B0 ;  /* 0x0000000000007941 */ /* 0x000fea0003800000 */
.L_x_149:
        /* <DEDUP_REMOVED lines=22> */
.L_x_151:
        /* <DEDUP_REMOVED lines=11> */
.L_x_756:


//--------------------- .text._ZN7cutlass13device_kernelIN5flash19enable_sm80_to_sm89INS1_16FlashAttnFwdSm80INS1_25CollectiveMainloopFwdSm80ILi4ELi1ELb0EN4cute5tupleIJNS5_1CILi128EEENS7_ILi48EEENS7_ILi96EEEEEELi96ENS_6half_tEfNS_4arch4Sm80ELb0ELb1ELb0ELb0ELb0ELb0ELb1ELb0EEENS1_21CollectiveEpilogueFwdINS6_IJS8_SA_S9_EEENS6_IJNS7_ILi1EEESI_SI_EEESC_SE_Li128ELb0ELb1ELb0ELb0EEENS1_19SingleTileSchedulerILb0ELb0ELb1ELi128EEEEEEEEEvNT_6ParamsE --------------------------
	.section	.text._ZN7cutlass13device_kernelIN5flash19enable_sm80_to_sm89INS1_16FlashAttnFwdSm80INS1_25CollectiveMainloopFwdSm80ILi4ELi1ELb0EN4cute5tupleIJNS5_1CILi128EEENS7_ILi48EEENS7_ILi96EEEEEELi96ENS_6half_tEfNS_4arch4Sm80ELb0ELb1ELb0ELb0ELb0ELb0ELb1ELb0EEENS1_21CollectiveEpilogueFwdINS6_IJS8_SA_S9_EEENS6_IJNS7_ILi1EEESI_SI_EEESC_SE_Li128ELb0ELb1ELb0ELb0EEENS1_19SingleTileSchedulerILb0ELb0ELb1ELi128EEEEEEEEEvNT_6ParamsE,"ax",@progbits
	.sectioninfo	@"SHI_REGISTERS=255"
	.align	128
.text._ZN7cutlass13device_kernelIN5flash19enable_sm80_to_sm89INS1_16FlashAttnFwdSm80INS1_25CollectiveMainloopFwdSm80ILi4ELi1ELb0EN4cute5tupleIJNS5_1CILi128EEENS7_ILi48EEENS7_ILi96EEEEEELi96ENS_6half_tEfNS_4arch4Sm80ELb0ELb1ELb0ELb0ELb0ELb0ELb1ELb0EEENS1_21CollectiveEpilogueFwdINS6_IJS8_SA_S9_EEENS6_IJNS7_ILi1EEESI_SI_EEESC_SE_Li128ELb0ELb1ELb0ELb0EEENS1_19SingleTileSchedulerILb0ELb0ELb1ELi128EEEEEEEEEvNT_6ParamsE:
        .type           _ZN7cutlass13device_kernelIN5flash19enable_sm80_to_sm89INS1_16FlashAttnFwdSm80INS1_25CollectiveMainloopFwdSm80ILi4ELi1ELb0EN4cute5tupleIJNS5_1CILi128EEENS7_ILi48EEENS7_ILi96EEEEEELi96ENS_6half_tEfNS_4arch4Sm80ELb0ELb1ELb0ELb0ELb0ELb0ELb1ELb0EEENS1_21CollectiveEpilogueFwdINS6_IJS8_SA_S9_EEENS6_IJNS7_ILi1EEESI_SI_EEESC_SE_Li128ELb0ELb1ELb0ELb0EEENS1_19SingleTileSchedulerILb0ELb0ELb1ELi128EEEEEEEEEvNT_6ParamsE,@function
        .size           _ZN7cutlass13device_kernelIN5flash19enable_sm80_to_sm89INS1_16FlashAttnFwdSm80INS1_25CollectiveMainloopFwdSm80ILi4ELi1ELb0EN4cute5tupleIJNS5_1CILi128EEENS7_ILi48EEENS7_ILi96EEEEEELi96ENS_6half_tEfNS_4arch4Sm80ELb0ELb1ELb0ELb0ELb0ELb0ELb1ELb0EEENS1_21CollectiveEpilogueFwdINS6_IJS8_SA_S9_EEENS6_IJNS7_ILi1EEESI_SI_EEESC_SE_Li128ELb0ELb1ELb0ELb0EEENS1_19SingleTileSchedulerILb0ELb0ELb1ELi128EEEEEEEEEvNT_6ParamsE,(.L_x_757 - _ZN7cutlass13device_kernelIN5flash19enable_sm80_to_sm89INS1_16FlashAttnFwdSm80INS1_25CollectiveMainloopFwdSm80ILi4ELi1ELb0EN4cute5tupleIJNS5_1CILi128EEENS7_ILi48EEENS7_ILi96EEEEEELi96ENS_6half_tEfNS_4arch4Sm80ELb0ELb1ELb0ELb0ELb0ELb0ELb1ELb0EEENS1_21CollectiveEpilogueFwdINS6_IJS8_SA_S9_EEENS6_IJNS7_ILi1EEESI_SI_EEESC_SE_Li128ELb0ELb1ELb0ELb0EEENS1_19SingleTileSchedulerILb0ELb0ELb1ELi128EEEEEEEEEvNT_6ParamsE)
        .other          _ZN7cutlass13device_kernelIN5flash19enable_sm80_to_sm89INS1_16FlashAttnFwdSm80INS1_25CollectiveMainloopFwdSm80ILi4ELi1ELb0EN4cute5tupleIJNS5_1CILi128EEENS7_ILi48EEENS7_ILi96EEEEEELi96ENS_6half_tEfNS_4arch4Sm80ELb0ELb1ELb0ELb0ELb0ELb0ELb1ELb0EEENS1_21CollectiveEpilogueFwdINS6_IJS8_SA_S9_EEENS6_IJNS7_ILi1EEESI_SI_EEESC_SE_Li128ELb0ELb1ELb0ELb0EEENS1_19SingleTileSchedulerILb0ELb0ELb1ELi128EEEEEEEEEvNT_6ParamsE,@"STO_CUDA_ENTRY STV_DEFAULT"
_ZN7cutlass13device_kernelIN5flash19enable_sm80_to_sm89INS1_16FlashAttnFwdSm80INS1_25CollectiveMainloopFwdSm80ILi4ELi1ELb0EN4cute5tupleIJNS5_1CILi128EEENS7_ILi48EEENS7_ILi96EEEEEELi96ENS_6half_tEfNS_4arch4Sm80ELb0ELb1ELb0ELb0ELb0ELb0ELb1ELb0EEENS1_21CollectiveEpilogueFwdINS6_IJS8_SA_S9_EEENS6_IJNS7_ILi1EEESI_SI_EEESC_SE_Li128ELb0ELb1ELb0ELb0EEENS1_19SingleTileSchedulerILb0ELb0ELb1ELi128EEEEEEEEEvNT_6ParamsE:
[----:B------:R-:W-:Y:S02]  /*0000*/  MOV R1, c[0x0][0x28] ;  /* 0x00000a0000017a02 */ /* 0x000fe40000000f00 */
[----:B------:R-:W1:Y:S02]  /*0010*/  S2R R0, SR_CTAID.Z ;  /* 0x0000000000007919 */ /* 0x000e640000002700 */
[----:B-1----:R-:W-:-:S13]  /*0020*/  ISETP.GE.AND P0, PT, R0, RZ, PT ;  /* 0x000000ff0000720c */ /* 0x002fda0003f06270 */
[----:B------:R-:W-:Y:S05]  /*0030*/  @!P0 EXIT ;  /* 0x000000000000894d */ /* 0x000fea0003800000 */
[----:B------:R-:W1:Y:S01]  /*0040*/  S2UR UR13, SR_CTAID.X ;  /* 0x00000000000d79c3 */ /* 0x000e620000002500 */
[----:B------:R-:W-:Y:S01]  /*0050*/  ULDC UR7, c[0x0][0x2c4] ;  /* 0x0000b10000077ab9 */ /* 0x000fe20000000800 */
[----:B------:R-:W2:Y:S01]  /*0060*/  S2R R94, SR_TID.X ;  /* 0x00000000005e7919 */ /* 0x000ea20000002100 */
[----:B------:R-:W-:Y:S02]  /*0070*/  UISETP.NE.AND UP2, UPT, UR7, 0x1, UPT ;  /* 0x000000010700788c */ /* 0x000fe4000bf45270 */
[----:B------:R-:W-:Y:S02]  /*0080*/  ULDC.64 UR4, c[0x0][0x2c8] ;  /* 0x0000b20000047ab9 */ /* 0x000fe40000000a00 */
[----:B------:R-:W-:Y:S02]  /*0090*/  UMOV UR8, 0x1 ;  /* 0x0000000100087882 */ /* 0x000fe40000000000 */
[----:B------:R-:W-:Y:S02]  /*00a0*/  ULDC UR6, c[0x0][0x168] ;  /* 0x00005a0000067ab9 */ /* 0x000fe40000000800 */
[----:B------:R-:W-:-:S02]  /*00b0*/  UIADD3 UR6, UR8, -UR6, URZ ;  /* 0x8000000608067290 */ /* 0x000fc4000fffe03f */
[----:B-1----:R-:W-:-:S04]  /*00c0*/  USHF.L.U32 UR13, UR13, 0x7, URZ ;  /* 0x000000070d0d7899 */ /* 0x002fc8000800063f */
[----:B------:R-:W-:Y:S02]  /*00d0*/  @UP2 UIADD3 UR10, UR13, 0x7f, URZ ;  /* 0x0000007f0d0a2890 */ /* 0x000fe4000fffe03f */
[----:B------:R-:W-:Y:S02]  /*00e0*/  UIADD3 UR9, UR13, 0x7f, URZ ;  /* 0x0000007f0d097890 */ /* 0x000fe4000fffe03f */
[----:B------:R-:W-:-:S04]  /*00f0*/  UIMAD.WIDE.U32 UR10, UR10, UR4, URZ ;  /* 0x000000040a0a72a5 */ /* 0x000fc8000f8e003f */
[----:B------:R-:W-:-:S03]  /*0100*/  @UP2 USHF.R.U32.HI UR9, URZ, UR5, UR11 ;  /* 0x000000053f092299 */ /* 0x000fc6000801160b */
[----:B------:R-:W-:Y:S02]  /*0110*/  ULDC.64 UR4, c[0x0][0x328] ;  /* 0x0000ca0000047ab9 */ /* 0x000fe40000000a00 */
[----:B------:R-:W-:-:S03]  /*0120*/  UISETP.LE.AND UP1, UPT, UR8, UR5, UPT ;  /* 0x000000050800728c */ /* 0x000fc6000bf23270 */
[----:B------:R-:W-:Y:S02]  /*0130*/  ULDC UR5, c[0x0][0x1d0] ;  /* 0x0000740000057ab9 */ /* 0x000fe40000000800 */
[----:B------:R-:W-:Y:S01]  /*0140*/  UIADD3 UR5, UR9, UR5, UR6 ;  /* 0x0000000509057290 */ /* 0x000fe2000fffe006 */
[----:B------:R-:W-:-:S03]  /*0150*/  PLOP3.LUT P0, PT, PT, PT, UP1, 0x40, 0x0 ;  /* 0x000000000000781c */ /* 0x000fc60003f0e818 */
[----:B------:R-:W-:-:S06]  /*0160*/  UIADD3 UR4, UR5, UR4, URZ ;  /* 0x0000000405047290 */ /* 0x000fcc000fffe03f */
[----:B------:R-:W-:-:S04]  /*0170*/  MOV R3, UR4 ;  /* 0x0000000400037c02 */ /* 0x000fc80008000f00 */
[----:B------:R-:W-:Y:S05]  /*0180*/  @P0 BRA `(.L_x_152) ;  /* 0x0000013000000947 */ /* 0x000fea0003800000 */
[----:B--2---:R-:W-:Y:S01]  /*0190*/  ISETP.LT.AND P0, PT, RZ, UR5, PT ;  /* 0x00000005ff007c0c */ /* 0x004fe2000bf01270 */
[----:B------:R-:W-:-:S12]  /*01a0*/  UIADD3 UR6, UR5, -0x1, URZ ;  /* 0xffffffff05067890 */ /* 0x000fd8000fffe03f */
[----:B------:R-:W-:Y:S05]  /*01b0*/  @P0 BRA `(.L_x_153) ;  /* 0x0000008000000947 */ /* 0x000fea0003800000 */
[----:B------:R-:W-:Y:S02]  /*01c0*/  ULDC UR4, c[0x0][0x32c] ;  /* 0x0000cb0000047ab9 */ /* 0x000fe40000000800 */
[----:B------:R-:W-:Y:S02]  /*01d0*/  UISETP.NE.AND UP0, UPT, UR8, UR4, UPT ;  /* 0x000000040800728c */ /* 0x000fe4000bf05270 */
[----:B------:R-:W-:-:S03]  /*01e0*/  UIADD3 UR6, -UR5, URZ, URZ ;  /* 0x0000003f05067290 */ /* 0x000fc6000fffe13f */
[----:B------:R-:W-:Y:S02]  /*01f0*/  ULDC.64 UR4, c[0x0][0x330] ;  /* 0x0000cc0000047ab9 */ /* 0x000fe40000000a00 */
[----:B------:R-:W-:-:S04]  /*0200*/  UIMAD.WIDE.U32 UR8, UR6, UR4, URZ ;  /* 0x00000004060872a5 */ /* 0x000fc8000f8e003f */
[----:B------:R-:W-:-:S04]  /*0210*/  @UP0 USHF.R.U32.HI UR6, URZ, UR5, UR9 ;  /* 0x000000053f060299 */ /* 0x000fc80008011609 */
[----:B------:R-:W-:Y:S01]  /*0220*/  ULOP3.LUT UR6, URZ, UR6, URZ, 0x33, !UPT ;  /* 0x000000063f067292 */ /* 0x000fe2000f8e333f */
[----:B------:R-:W-:Y:S05]  /*0230*/  BRA `(.L_x_154) ;  /* 0x0000005000007947 */ /* 0x000fea0003800000 */
.L_x_153:
[----:B------:R-:W-:Y:S02]  /*0240*/  ULDC UR4, c[0x0][0x32c] ;  /* 0x0000cb0000047ab9 */ /* 0x000fe40000000800 */
[----:B------:R-:W-:-:S03]  /*0250*/  UISETP.NE.AND UP0, UPT, UR8, UR4, UPT ;  /* 0x000000040800728c */ /* 0x000fc6000bf05270 */
[----:B------:R-:W-:Y:S02]  /*0260*/  ULDC.64 UR4, c[0x0][0x330] ;  /* 0x0000cc0000047ab9 */ /* 0x000fe40000000a00 */
[----:B------:R-:W-:-:S06]  /*0270*/  UIMAD.WIDE.U32 UR8, UR6, UR4, URZ ;  /* 0x00000004060872a5 */ /* 0x000fcc000f8e003f */
[----:B------:R-:W-:Y:S02]  /*0280*/  @UP0 USHF.R.U32.HI UR6, URZ, UR5, UR9 ;  /* 0x000000053f060299 */ /* 0x000fe40008011609 */
.L_x_154:
[----:B------:R-:W-:Y:S02]  /*0290*/  ULDC UR4, c[0x0][0x32c] ;  /* 0x0000cb0000047ab9 */ /* 0x000fe40000000800 */
[----:B------:R-:W-:-:S06]  /*02a0*/  UIMAD UR4, UR6, UR4, UR4 ;  /* 0x00000004060472a4 */ /* 0x000fcc000f8e0204 */
[----:B------:R-:W-:-:S03]  /*02b0*/  IMNMX R3, R3, UR4, PT ;  /* 0x0000000403037c17 */ /* 0x000fc6000b800200 */
.L_x_152:
[----:B--2---:R-:W-:Y:S01]  /*02c0*/  UMOV UR6, 0x2f ;  /* 0x0000002f00067882 */ /* 0x004fe20000000000 */
[----:B------:R-:W-:Y:S01]  /*02d0*/  IADD3 R3, R3, 0x2f, RZ ;  /* 0x0000002f03037810 */ /* 0x000fe20007ffe0ff */
[----:B------:R-:W-:Y:S01]  /*02e0*/  ULDC UR12, c[0x0][0x1d0] ;  /* 0x00007400000c7ab9 */ /* 0x000fe20000000800 */
[----:B------:R-:W-:Y:S01]  /*02f0*/  PLOP3.LUT P0, PT, PT, PT, UP1, 0x40, 0x0 ;  /* 0x000000000000781c */ /* 0x000fe20003f0e818 */
[----:B------:R-:W-:Y:S02]  /*0300*/  UIADD3 UR6, UR6, UR12, URZ ;  /* 0x0000000c06067290 */ /* 0x000fe4000fffe03f */
[----:B------:R-:W-:Y:S01]  /*0310*/  ULDC.64 UR4, c[0x0][0x2c8] ;  /* 0x0000b20000047ab9 */ /* 0x000fe20000000a00 */
[----:B------:R-:W-:Y:S01]  /*0320*/  IMAD.HI R3, R3, 0x2aaaaaab, RZ ;  /* 0x2aaaaaab03037827 */ /* 0x000fe200078e02ff */
[----:B------:R-:W-:Y:S02]  /*0330*/  UIMAD.WIDE UR8, UR6, 0x2aaaaaab, URZ ;  /* 0x2aaaaaab060878a5 */ /* 0x000fe4000f8e023f */
[----:B------:R-:W-:-:S02]  /*0340*/  UIMAD.WIDE.U32 UR10, UR13, UR4, URZ ;  /* 0x000000040d0a72a5 */ /* 0x000fc4000f8e003f */
[----:B------:R-:W-:Y:S01]  /*0350*/  ULDC UR6, c[0x0][0x168] ;  /* 0x00005a0000067ab9 */ /* 0x000fe20000000800 */
[----:B------:R-:W-:Y:S01]  /*0360*/  SHF.R.U32.HI R2, RZ, 0x1f, R3 ;  /* 0x0000001fff027819 */ /* 0x000fe20000011603 */
[----:B------:R-:W-:Y:S02]  /*0370*/  UIADD3 UR12, UR12, -UR6, URZ ;  /* 0x800000060c0c7290 */ /* 0x000fe4000fffe03f */
[----:B------:R-:W-:Y:S01]  /*0380*/  USHF.R.U32.HI UR6, URZ, 0x1f, UR9 ;  /* 0x0000001f3f067899 */ /* 0x000fe20008011609 */
[----:B------:R-:W-:Y:S01]  /*0390*/  LEA.HI.SX32 R2, R3, R2, 0x1d ;  /* 0x0000000203027211 */ /* 0x000fe200078feaff */
[----:B------:R-:W-:Y:S02]  /*03a0*/  UMOV UR4, UR13 ;  /* 0x0000000d00047c82 */ /* 0x000fe40008000000 */
[----:B------:R-:W-:Y:S02]  /*03b0*/  @UP2 USHF.R.U32.HI UR4, URZ, UR5, UR11 ;  /* 0x000000053f042299 */ /* 0x000fe4000801160b */
[----:B------:R-:W-:-:S02]  /*03c0*/  ULEA.HI.SX32 UR9, UR9, UR6, 0x1d ;  /* 0x0000000609097291 */ /* 0x000fc4000f8fea3f */
[----:B------:R-:W-:Y:S02]  /*03d0*/  UIADD3 UR4, UR12, UR4, URZ ;  /* 0x000000040c047290 */ /* 0x000fe4000fffe03f */
[----:B------:R-:W-:Y:S02]  /*03e0*/  ULDC UR5, c[0x0][0x324] ;  /* 0x0000c90000057ab9 */ /* 0x000fe40000000800 */
[----:B------:R-:W-:Y:S01]  /*03f0*/  UIADD3 UR6, UR4, -UR5, URZ ;  /* 0x8000000504067290 */ /* 0x000fe2000fffe03f */
[----:B------:R-:W-:Y:S01]  /*0400*/  IMNMX R148, R2, UR9, PT ;  /* 0x0000000902947c17 */ /* 0x000fe2000b800200 */
[----:B------:R-:W-:Y:S05]  /*0410*/  @P0 BRA `(.L_x_155) ;  /* 0x0000015000000947 */ /* 0x000fea0003800000 */
[----:B------:R-:W-:Y:S02]  /*0420*/  UMOV UR8, UR4 ;  /* 0x0000000400087c82 */ /* 0x000fe40008000000 */
[----:B------:R-:W-:-:S06]  /*0430*/  UISETP.GT.AND UP0, UPT, UR8, -0x1, UPT ;  /* 0xffffffff0800788c */ /* 0x000fcc000bf04270 */
[----:B------:R-:W-:-:S13]  /*0440*/  PLOP3.LUT P0, PT, PT, PT, UP0, 0x80, 0x0 ;  /* 0x000000000000781c */ /* 0x000fda0003f0f008 */
[----:B------:R-:W-:Y:S05]  /*0450*/  @P0 BRA `(.L_x_156) ;  /* 0x0000008000000947 */ /* 0x000fea0003800000 */
[----:B------:R-:W-:Y:S02]  /*0460*/  ULDC UR4, c[0x0][0x32c] ;  /* 0x0000cb0000047ab9 */ /* 0x000fe40000000800 */
[----:B------:R-:W-:Y:S02]  /*0470*/  UISETP.NE.AND UP0, UPT, UR4, 0x1, UPT ;  /* 0x000000010400788c */ /* 0x000fe4000bf05270 */
[----:B------:R-:W-:Y:S02]  /*0480*/  ULOP3.LUT UR8, URZ, UR8, URZ, 0x33, !UPT ;  /* 0x000000083f087292 */ /* 0x000fe4000f8e333f */
[----:B------:R-:W-:Y:S02]  /*0490*/  ULDC.64 UR4, c[0x0][0x330] ;  /* 0x0000cc0000047ab9 */ /* 0x000fe40000000a00 */
[----:B------:R-:W-:-:S05]  /*04a0*/  UIMAD.WIDE.U32 UR10, UR8, UR4, URZ ;  /* 0x00000004080a72a5 */ /* 0x000fca000f8e003f */
[----:B------:R-:W-:-:S04]  /*04b0*/  @UP0 USHF.R.U32.HI UR8, URZ, UR5, UR11 ;  /* 0x000000053f080299 */ /* 0x000fc8000801160b */
[----:B------:R-:W-:Y:S01]  /*04c0*/  ULOP3.LUT UR8, URZ, UR8, URZ, 0x33, !UPT ;  /* 0x000000083f087292 */ /* 0x000fe2000f8e333f */
[----:B------:R-:W-:Y:S05]  /*04d0*/  BRA `(.L_x_157) ;  /* 0x0000005000007947 */ /* 0x000fea0003800000 */
.L_x_156:
[----:B------:R-:W-:Y:S02]  /*04e0*/  ULDC UR4, c[0x0][0x32c] ;  /* 0x0000cb0000047ab9 */ /* 0x000fe40000000800 */
[----:B------:R-:W-:-:S03]  /*04f0*/  UISETP.NE.AND UP0, UPT, UR4, 0x1, UPT ;  /* 0x000000010400788c */ /* 0x000fc6000bf05270 */
[----:B------:R-:W-:Y:S02]  /*0500*/  ULDC.64 UR4, c[0x0][0x330] ;  /* 0x0000cc0000047ab9 */ /* 0x000fe40000000a00 */
[----:B------:R-:W-:-:S06]  /*0510*/  UIMAD.WIDE.U32 UR10, UR8, UR4, URZ ;  /* 0x00000004080a72a5 */ /* 0x000fcc000f8e003f */
[----:B------:R-:W-:Y:S02]  /*0520*/  @UP0 USHF.R.U32.HI UR8, URZ, UR5, UR11 ;  /* 0x000000053f080299 */ /* 0x000fe4000801160b */
.L_x_157:
[----:B------:R-:W-:Y:S02]  /*0530*/  ULDC UR4, c[0x0][0x32c] ;  /* 0x0000cb0000047ab9 */ /* 0x000fe40000000800 */
[----:B------:R-:W-:-:S04]  /*0540*/  UIMAD UR4, UR8, UR4, URZ ;  /* 0x00000004080472a4 */ /* 0x000fc8000f8e023f */
[----:B------:R-:W-:-:S04]  /*0550*/  UISETP.LT.AND UP0, UPT, UR6, UR4, UPT ;  /* 0x000000040600728c */ /* 0x000fc8000bf01270 */
[----:B------:R-:W-:-:S04]  /*0560*/  USEL UR6, UR6, UR4, !UP0 ;  /* 0x0000000406067287 */ /* 0x000fc8000c000000 */
.L_x_155:
[----:B------:R-:W-:Y:S01]  /*0570*/  UIMAD.WIDE UR4, UR6, 0x2aaaaaab, URZ ;  /* 0x2aaaaaab060478a5 */ /* 0x000fe2000f8e023f */
[----:B------:R-:W-:Y:S01]  /*0580*/  PLOP3.LUT P4, PT, PT, PT, PT, 0x80, 0x0 ;  /* 0x000000000000781c */ /* 0x000fe20003f8f070 */
[----:B------:R-:W-:Y:S01]  /*0590*/  ULDC.64 UR10, c[0x0][0x118] ;  /* 0x00004600000a7ab9 */ /* 0x000fe20000000a00 */
[----:B------:R-:W-:Y:S01]  /*05a0*/  CS2R R8, SRZ ;  /* 0x0000000000087805 */ /* 0x000fe2000001ff00 */
[----:B------:R-:W-:Y:S01]  /*05b0*/  USHF.R.U32.HI UR4, URZ, 0x1f, UR5 ;  /* 0x0000001f3f047899 */ /* 0x000fe20008011605 */
[----:B------:R-:W-:Y:S01]  /*05c0*/  CS2R R6, SRZ ;  /* 0x0000000000067805 */ /* 0x000fe2000001ff00 */
[----:B------:R-:W-:Y:S01]  /*05d0*/  CS2R R92, SRZ ;  /* 0x00000000005c7805 */ /* 0x000fe2000001ff00 */
[----:B------:R-:W-:Y:S01]  /*05e0*/  CS2R R98, SRZ ;  /* 0x0000000000627805 */ /* 0x000fe2000001ff00 */
[----:B------:R-:W-:Y:S01]  /*05f0*/  ULEA.HI.SX32 UR4, UR5, UR4, 0x1d ;  /* 0x0000000405047291 */ /* 0x000fe2000f8fea3f */
[----:B------:R-:W-:Y:S01]  /*0600*/  IMAD.MOV.U32 R96, RZ, RZ, RZ ;  /* 0x000000ffff607224 */ /* 0x000fe200078e00ff */
[----:B------:R-:W-:Y:S01]  /*0610*/  CS2R R90, SRZ ;  /* 0x00000000005a7805 */ /* 0x000fe2000001ff00 */
[----:B------:R-:W-:Y:S01]  /*0620*/  CS2R R88, SRZ ;  /* 0x0000000000587805 */ /* 0x000fe2000001ff00 */
[----:B------:R-:W-:Y:S01]  /*0630*/  UISETP.LT.AND UP0, UPT, URZ, UR4, UPT ;  /* 0x000000043f00728c */ /* 0x000fe2000bf01270 */
[----:B------:R-:W-:Y:S01]  /*0640*/  CS2R R86, SRZ ;  /* 0x0000000000567805 */ /* 0x000fe2000001ff00 */
[----:B------:R-:W-:Y:S01]  /*0650*/  CS2R R84, SRZ ;  /* 0x0000000000547805 */ /* 0x000fe2000001ff00 */
[----:B------:R-:W-:Y:S01]  /*0660*/  CS2R R78, SRZ ;  /* 0x00000000004e7805 */ /* 0x000fe2000001ff00 */
[----:B------:R-:W-:Y:S01]  /*0670*/  USEL UR6, URZ, UR4, !UP0 ;  /* 0x000000043f067287 */ /* 0x000fe2000c000000 */
[----:B------:R-:W-:Y:S01]  /*0680*/  CS2R R76, SRZ ;  /* 0x00000000004c7805 */ /* 0x000fe2000001ff00 */
[----:B------:R-:W-:Y:S01]  /*0690*/  CS2R R82, SRZ ;  /* 0x0000000000527805 */ /* 0x000fe2000001ff00 */
[----:B------:R-:W-:Y:S01]  /*06a0*/  CS2R R80, SRZ ;  /* 0x0000000000507805 */ /* 0x000fe2000001ff00 */
[----:B------:R-:W-:Y:S01]  /*06b0*/  CS2R R74, SRZ ;  /* 0x00000000004a7805 */ /* 0x000fe2000001ff00 */
[----:B------:R-:W-:Y:S01]  /*06c0*/  CS2R R72, SRZ ;  /* 0x0000000000487805 */ /* 0x000fe2000001ff00 */
[----:B------:R-:W-:Y:S01]  /*06d0*/  ISETP.GT.AND P0, PT, R148, UR6, PT ;  /* 0x0000000694007c0c */ /* 0x000fe2000bf04270 */
        /* <DEDUP_REMOVED lines=34> */
[----:B------:R-:W-:Y:S01]  /*0900*/  IMAD.MOV.U32 R12, RZ, RZ, RZ ;  /* 0x000000ffff0c7224 */ /* 0x000fe200078e00ff */
[----:B------:R-:W-:Y:S01]  /*0910*/  CS2R R10, SRZ ;  /* 0x00000000000a7805 */ /* 0x000fe2000001ff00 */
[----:B------:R-:W-:Y:S05]  /*0920*/  @!P0 BRA `(.L_x_158) ;  /* 0x0000fa3000008947 */ /* 0x000fea0003800000 */
[----:B------:R-:W-:-:S04]  /*0930*/  ISETP.NE.U32.AND P3, PT, RZ, c[0x0][0x340], PT ;  /* 0x0000d000ff007a0c */ /* 0x000fc80003f65070 */
[----:B------:R-:W-:-:S13]  /*0940*/  ISETP.NE.AND.EX P3, PT, RZ, c[0x0][0x344], PT, P3 ;  /* 0x0000d100ff007a0c */ /* 0x000fda0003f65330 */
[----:B------:R-:W-:-:S04]  /*0950*/  @P3 IMAD.MOV.U32 R3, RZ, RZ, 0x4 ;  /* 0x00000004ff033424 */ /* 0x000fc800078e00ff */
[----:B------:R-:W-:-:S06]  /*0960*/  @P3 IMAD.WIDE R232, R0, R3, c[0x0][0x340] ;  /* 0x0000d00000e83625 */ /* 0x000fcc00078e0203 */
[----:B------:R-:W2:Y:S01]  /*0970*/  @P3 LDG.E R232, [R232.64] ;  /* 0x0000000ae8e83981 */ /* 0x000ea2000c1e1900 */
[----:B------:R-:W-:Y:S01]  /*0980*/  SHF.R.S32.HI R7, RZ, 0x1f, R94 ;  /* 0x0000001fff077819 */ /* 0x000fe2000001145e */
[----:B------:R-:W-:Y:S01]  /*0990*/  ULDC UR4, c[0x0][0x168] ;  /* 0x00005a0000047ab9 */ /* 0x000fe20000000800 */
[----:B------:R-:W-:Y:S01]  /*09a0*/  PLOP3.LUT P1, PT, PT, PT, UP2, 0x80, 0x0 ;  /* 0x000000000000781c */ /* 0x000fe20003f2f028 */
[----:B------:R-:W1:Y:S01]  /*09b0*/  S2R R16, SR_CTAID.Y ;  /* 0x0000000000107919 */ /* 0x000e620000002600 */
[-C--:B------:R-:W-:Y:S01]  /*09c0*/  LEA.HI R5, R7, R94.reuse, RZ, 0x2 ;  /* 0x0000005e07057211 */ /* 0x080fe200078f10ff */
[----:B------:R-:W-:Y:S01]  /*09d0*/  UIMAD UR4, UR7, UR4, URZ ;  /* 0x00000004070472a4 */ /* 0x000fe2000f8e023f */
[----:B------:R-:W-:Y:S01]  /*09e0*/  PLOP3.LUT P0, PT, PT, PT, UP2, 0x80, 0x0 ;  /* 0x000000000000781c */ /* 0x000fe20003f0f028 */
[----:B------:R-:W-:Y:S01]  /*09f0*/  IMAD.MOV.U32 R99, RZ, RZ, 0x30 ;  /* 0x00000030ff637424 */ /* 0x000fe200078e00ff */
[----:B------:R-:W-:Y:S01]  /*0a00*/  LOP3.LUT R97, R5, 0xfffffffc, RZ, 0xc0, !PT ;  /* 0xfffffffc05617812 */ /* 0x000fe200078ec0ff */
[----:B------:R-:W-:Y:S01]  /*0a10*/  UMOV UR7, 0x5 ;  /* 0x0000000500077882 */ /* 0x000fe20000000000 */
[----:B------:R-:W-:Y:S01]  /*0a20*/  SHF.R.S32.HI R228, RZ, 0x2, R5 ;  /* 0x00000002ffe47819 */ /* 0x000fe20000011405 */
[----:B------:R-:W-:Y:S01]  /*0a30*/  IMAD R93, R148, -0x30, R99 ;  /* 0xffffffd0945d7824 */ /* 0x000fe200078e0263 */
[----:B------:R-:W-:Y:S01]  /*0a40*/  SHF.R.S32.HI R17, RZ, 0x1f, R0 ;  /* 0x0000001fff117819 */ /* 0x000fe20000011400 */
[----:B------:R-:W-:Y:S01]  /*0a50*/  IMAD.IADD R97, R94, 0x1, -R97 ;  /* 0x000000015e617824 */ /* 0x000fe200078e0a61 */
[----:B------:R-:W-:-:S02]  /*0a60*/  LEA.HI R10, R7, R94, RZ, 0x3 ;  /* 0x0000005e070a7211 */ /* 0x000fc400078f18ff */
[----:B------:R-:W-:Y:S01]  /*0a70*/  LEA.HI R5, R5, R228, RZ, 0x1 ;  /* 0x000000e405057211 */ /* 0x000fe200078f08ff */
[C---:B------:R-:W-:Y:S01]  /*0a80*/  IMAD R2, R97.reuse, 0x20, R228 ;  /* 0x0000002061027824 */ /* 0x040fe200078e02e4 */
[----:B------:R-:W-:Y:S01]  /*0a90*/  IADD3 R18, R228, UR13, RZ ;  /* 0x0000000de4127c10 */ /* 0x000fe2000fffe0ff */
[----:B------:R-:W-:Y:S01]  /*0aa0*/  IMAD.SHL.U32 R20, R97, 0x8, RZ ;  /* 0x0000000861147824 */ /* 0x000fe200078e00ff */
[----:B------:R-:W-:Y:S02]  /*0ab0*/  LEA.HI R96, R7, R94, RZ, 0x5 ;  /* 0x0000005e07607211 */ /* 0x000fe400078f28ff */
[----:B------:R-:W-:Y:S02]  /*0ac0*/  IADD3 R2, R2, UR13, RZ ;  /* 0x0000000d02027c10 */ /* 0x000fe4000fffe0ff */
[----:B------:R-:W-:Y:S02]  /*0ad0*/  LOP3.LUT R5, R5, 0x7fffffe, RZ, 0xc0, !PT ;  /* 0x07fffffe05057812 */ /* 0x000fe400078ec0ff */
[----:B------:R-:W-:Y:S01]  /*0ae0*/  SHF.R.S32.HI R95, RZ, 0x5, R96 ;  /* 0x00000005ff5f7819 */ /* 0x000fe20000011460 */
[----:B-1----:R-:W-:Y:S01]  /*0af0*/  IMAD.WIDE.U32 R12, R16, c[0x0][0x1b8], RZ ;  /* 0x00006e00100c7a25 */ /* 0x002fe200078e00ff */
[----:B------:R-:W-:-:S02]  /*0b00*/  SHF.R.S32.HI R11, RZ, 0x1f, R16 ;  /* 0x0000001fff0b7819 */ /* 0x000fc40000011410 */
[----:B------:R-:W-:Y:S01]  /*0b10*/  SHF.R.S32.HI R21, RZ, 0x1f, R20 ;  /* 0x0000001fff157819 */ /* 0x000fe20000011414 */
[----:B------:R-:W-:Y:S01]  /*0b20*/  @P1 IMAD.HI.U32 R4, R2, c[0x0][0x2c8], RZ ;  /* 0x0000b20002041a27 */ /* 0x000fe200078e00ff */
[----:B------:R-:W-:Y:S02]  /*0b30*/  ISETP.GE.AND P5, PT, R20, c[0x0][0x198], PT ;  /* 0x0000660014007a0c */ /* 0x000fe40003fa6270 */
[----:B------:R-:W-:Y:S01]  /*0b40*/  LEA.HI R7, R7, R94, RZ, 0x4 ;  /* 0x0000005e07077211 */ /* 0x000fe200078f20ff */
[----:B------:R-:W-:Y:S01]  /*0b50*/  IMAD R3, R11, c[0x0][0x1b8], RZ ;  /* 0x00006e000b037a24 */ /* 0x000fe200078e02ff */
[----:B------:R-:W-:Y:S01]  /*0b60*/  IADD3 R101, R148, -0x1, RZ ;  /* 0xffffffff94657810 */ /* 0x000fe20007ffe0ff */
[----:B------:R-:W-:Y:S01]  /*0b70*/  IMAD.MOV.U32 R8, RZ, RZ, R2 ;  /* 0x000000ffff087224 */ /* 0x000fe200078e0002 */
[----:B------:R-:W-:Y:S01]  /*0b80*/  @P0 SHF.R.U32.HI R8, RZ, c[0x0][0x2cc], R4 ;  /* 0x0000b300ff080a19 */ /* 0x000fe20000011604 */
[----:B------:R-:W-:Y:S01]  /*0b90*/  IMAD R3, R16, c[0x0][0x1bc], R3 ;  /* 0x00006f0010037a24 */ /* 0x000fe200078e0203 */
[----:B------:R-:W-:Y:S01]  /*0ba0*/  IADD3 R72, R93, c[0x0][0x1d0], -R228 ;  /* 0x000074005d487a10 */ /* 0x000fe20007ffe8e4 */
[----:B------:R-:W-:Y:S01]  /*0bb0*/  IMAD.IADD R218, R228, 0x1, -R5 ;  /* 0x00000001e4da7824 */ /* 0x000fe200078e0a05 */
[----:B------:R-:W-:Y:S01]  /*0bc0*/  SHF.R.S32.HI R6, RZ, 0x1f, R8 ;  /* 0x0000001fff067819 */ /* 0x000fe20000011408 */
[----:B------:R-:W-:Y:S01]  /*0bd0*/  IMAD.IADD R13, R13, 0x1, R3 ;  /* 0x000000010d0d7824 */ /* 0x000fe200078e0203 */
[----:B------:R-:W-:Y:S01]  /*0be0*/  IADD3 R5, R18, 0x20, RZ ;  /* 0x0000002012057810 */ /* 0x000fe20007ffe0ff */
[----:B------:R-:W-:-:S02]  /*0bf0*/  IMAD R3, R17, c[0x0][0x1c0], RZ ;  /* 0x0000700011037a24 */ /* 0x000fc400078e02ff */
[----:B------:R-:W-:Y:S01]  /*0c00*/  IMAD.WIDE.U32 R12, R0, c[0x0][0x1c0], R12 ;  /* 0x00007000000c7a25 */ /* 0x000fe200078e000c */
[----:B------:R-:W-:Y:S02]  /*0c10*/  ISETP.GE.AND P2, PT, R5, UR4, PT ;  /* 0x0000000405007c0c */ /* 0x000fe4000bf46270 */
[----:B------:R-:W-:Y:S01]  /*0c20*/  IADD3 R5, R20, 0x20, RZ ;  /* 0x0000002014057810 */ /* 0x000fe20007ffe0ff */
[----:B------:R-:W-:Y:S02]  /*0c30*/  IMAD R4, R0, c[0x0][0x1c4], R3 ;  /* 0x0000710000047a24 */ /* 0x000fe400078e0203 */
[----:B------:R-:W-:Y:S01]  /*0c40*/  IMAD.MOV R3, RZ, RZ, -R8 ;  /* 0x000000ffff037224 */ /* 0x000fe200078e0a08 */
[----:B------:R-:W-:Y:S01]  /*0c50*/  ISETP.GE.AND P4, PT, R5, c[0x0][0x198], PT ;  /* 0x0000660005007a0c */ /* 0x000fe20003f86270 */
[----:B------:R-:W-:Y:S01]  /*0c60*/  IMAD.IADD R13, R13, 0x1, R4 ;  /* 0x000000010d0d7824 */ /* 0x000fe200078e0204 */
[----:B------:R-:W-:Y:S01]  /*0c70*/  SHF.R.S32.HI R4, RZ, 0x3, R10 ;  /* 0x00000003ff047819 */ /* 0x000fe2000001140a */
[----:B------:R-:W-:-:S02]  /*0c80*/  IMAD R3, R3, c[0x0][0x2c4], R2 ;  /* 0x0000b10003037a24 */ /* 0x000fc400078e0202 */
[----:B------:R-:W-:Y:S01]  /*0c90*/  IMAD R9, R6, c[0x0][0x1b0], RZ ;  /* 0x00006c0006097a24 */ /* 0x000fe200078e02ff */
[----:B------:R-:W-:Y:S01]  /*0ca0*/  IADD3 R6, R20, 0x40, RZ ;  /* 0x0000004014067810 */ /* 0x000fe20007ffe0ff */
[----:B------:R-:W-:Y:S01]  /*0cb0*/  IMAD.WIDE.U32 R12, R8, c[0x0][0x1b0], R12 ;  /* 0x00006c00080c7a25 */ /* 0x000fe200078e000c */
[----:B------:R-:W-:-:S03]  /*0cc0*/  SHF.R.S32.HI R2, RZ, 0x1f, R3 ;  /* 0x0000001fff027819 */ /* 0x000fc60000011403 */
[----:B------:R-:W-:Y:S02]  /*0cd0*/  IMAD R9, R8, c[0x0][0x1b4], R9 ;  /* 0x00006d0008097a24 */ /* 0x000fe400078e0209 */
[----:B------:R-:W-:Y:S02]  /*0ce0*/  IMAD R2, R2, c[0x0][0x1a8], RZ ;  /* 0x00006a0002027a24 */ /* 0x000fe400078e02ff */
[----:B------:R-:W-:Y:S02]  /*0cf0*/  IMAD.IADD R13, R13, 0x1, R9 ;  /* 0x000000010d0d7824 */ /* 0x000fe400078e0209 */
[C---:B------:R-:W-:Y:S02]  /*0d00*/  IMAD R9, R3.reuse, c[0x0][0x1ac], R2 ;  /* 0x00006b0003097a24 */ /* 0x040fe400078e0202 */
[----:B------:R-:W-:-:S04]  /*0d10*/  IMAD.WIDE.U32 R2, R3, c[0x0][0x1a8], R12 ;  /* 0x00006a0003027a25 */ /* 0x000fc800078e000c */
[----:B------:R-:W-:Y:S01]  /*0d20*/  IMAD.IADD R3, R3, 0x1, R9 ;  /* 0x0000000103037824 */ /* 0x000fe200078e0209 */
[----:B------:R-:W-:Y:S01]  /*0d30*/  LEA R13, P0, R2, c[0x0][0x160], 0x1 ;  /* 0x00005800020d7a11 */ /* 0x000fe200078008ff */
[----:B------:R-:W-:Y:S02]  /*0d40*/  IMAD.SHL.U32 R9, R4, 0x40, RZ ;  /* 0x0000004004097824 */ /* 0x000fe400078e00ff */
[----:B------:R-:W-:Y:S01]  /*0d50*/  IMAD R218, R95, 0x8, R218 ;  /* 0x000000085fda7824 */ /* 0x000fe200078e02da */
[----:B------:R-:W-:Y:S01]  /*0d60*/  LEA.HI.X R3, R2, c[0x0][0x164], R3, 0x1, P0 ;  /* 0x0000590002037a11 */ /* 0x000fe200000f0c03 */
[----:B------:R-:W1:Y:S01]  /*0d70*/  SHFL.IDX PT, R14, R13, RZ, 0x1c1f ;  /* 0x001c1fff0d0e7589 */ /* 0x000e6200000e0000 */
[----:B------:R-:W-:Y:S01]  /*0d80*/  LOP3.LUT R9, R9, 0xc0, RZ, 0xc0, !PT ;  /* 0x000000c009097812 */ /* 0x000fe200078ec0ff */
[----:B------:R-:W-:Y:S01]  /*0d90*/  IMAD.WIDE.U32 R78, R101, c[0x0][0x208], RZ ;  /* 0x00008200654e7a25 */ /* 0x000fe200078e00ff */
[----:B------:R-:W-:Y:S01]  /*0da0*/  ISETP.GE.AND P0, PT, R18, UR4, PT ;  /* 0x0000000412007c0c */ /* 0x000fe2000bf06270 */
[----:B------:R-:W3:Y:S01]  /*0db0*/  SHFL.IDX PT, R15, R3, RZ, 0x1c1f ;  /* 0x001c1fff030f7589 */ /* 0x000ee200000e0000 */
[----:B------:R-:W-:-:S02]  /*0dc0*/  LOP3.LUT R2, R9, 0x18, R20, 0xf8, !PT ;  /* 0x0000001809027812 */ /* 0x000fc400078ef814 */
[----:B------:R-:W-:Y:S01]  /*0dd0*/  SHF.R.U32.HI R9, RZ, 0x3, R9 ;  /* 0x00000003ff097819 */ /* 0x000fe20000011609 */
[----:B------:R-:W4:Y:S03]  /*0de0*/  SHFL.IDX PT, R22, R13, 0x1, 0x1c1f ;  /* 0x003c1f000d167f89 */ /* 0x000f2600000e0000 */
[----:B------:R-:W-:Y:S01]  /*0df0*/  LOP3.LUT R9, R2, R9, RZ, 0x3c, !PT ;  /* 0x0000000902097212 */ /* 0x000fe200078e3cff */
[----:B------:R-:W5:Y:S01]  /*0e00*/  SHFL.IDX PT, R23, R3, 0x1, 0x1c1f ;  /* 0x003c1f0003177f89 */ /* 0x000f6200000e0000 */
[C---:B------:R-:W-:Y:S02]  /*0e10*/  IADD3 R2, R18.reuse, 0x40, RZ ;  /* 0x0000004012027810 */ /* 0x040fe40007ffe0ff */
[----:B------:R-:W-:Y:S01]  /*0e20*/  IADD3 R18, R18, 0x60, RZ ;  /* 0x0000006012127810 */ /* 0x000fe20007ffe0ff */
[----:B------:R-:W-:Y:S01]  /*0e30*/  IMAD.U32 R218, R218, 0x20, R9 ;  /* 0x00000020dada7824 */ /* 0x000fe200078e0009 */
[----:B------:R-:W-:-:S02]  /*0e40*/  @!P0 SHF.R.S32.HI R9, RZ, 0x1f, R6 ;  /* 0x0000001fff098819 */ /* 0x000fc40000011406 */
[----:B------:R-:W-:Y:S01]  /*0e50*/  @!P0 SHF.R.S32.HI R8, RZ, 0x1f, R5 ;  /* 0x0000001fff088819 */ /* 0x000fe20000011405 */
[----:B------:R-:W-:Y:S01]  /*0e60*/  IMAD.SHL.U32 R218, R218, 0x2, RZ ;  /* 0x00000002dada7824 */ /* 0x000fe200078e00ff */
[----:B------:R-:W-:Y:S02]  /*0e70*/  ISETP.GE.AND P6, PT, R2, UR4, PT ;  /* 0x0000000402007c0c */ /* 0x000fe4000bfc6270 */
[----:B------:R-:W-:Y:S02]  /*0e80*/  @!P0 LEA.HI R2, R9, R6, RZ, 0x3 ;  /* 0x0000000609028211 */ /* 0x000fe400078f18ff */
[----:B------:R-:W-:Y:S02]  /*0e90*/  @!P0 LEA.HI R8, R8, R5, RZ, 0x3 ;  /* 0x0000000508088211 */ /* 0x000fe400078f18ff */
[----:B-1----:R-:W-:Y:S02]  /*0ea0*/  @!P0 LEA R24, P1, R20, R14, 0x1 ;  /* 0x0000000e14188211 */ /* 0x002fe400078208ff */
[----:B------:R-:W-:-:S02]  /*0eb0*/  @!P0 LOP3.LUT R2, R2, 0xfffffff8, RZ, 0xc0, !PT ;  /* 0xfffffff802028812 */ /* 0x000fc400078ec0ff */
[----:B------:R-:W-:Y:S02]  /*0ec0*/  @!P0 LOP3.LUT R8, R8, 0xfffffff8, RZ, 0xc0, !PT ;  /* 0xfffffff808088812 */ /* 0x000fe400078ec0ff */
[----:B---3--:R-:W-:Y:S01]  /*0ed0*/  @!P0 LEA.HI.X R25, R20, R15, R21, 0x1, P1 ;  /* 0x0000000f14198211 */ /* 0x008fe200008f0c15 */
[----:B------:R-:W-:Y:S01]  /*0ee0*/  @!P0 IMAD.WIDE R28, R2, 0x2, R14 ;  /* 0x00000002021c8825 */ /* 0x000fe200078e020e */
[----:B------:R-:W-:Y:S02]  /*0ef0*/  ISETP.GE.AND P1, PT, R6, c[0x0][0x198], PT ;  /* 0x0000660006007a0c */ /* 0x000fe40003f26270 */
[----:B------:R-:W-:Y:S01]  /*0f00*/  @!P2 SHF.R.S32.HI R2, RZ, 0x1f, R5 ;  /* 0x0000001fff02a819 */ /* 0x000fe20000011405 */
[----:B------:R-:W-:Y:S01]  /*0f10*/  @!P0 IMAD.WIDE R26, R8, 0x2, R14 ;  /* 0x00000002081a8825 */ /* 0x000fe200078e020e */
[----:B------:R-:W-:Y:S01]  /*0f20*/  SHF.R.S32.HI R15, RZ, 0x4, R7 ;  /* 0x00000004ff0f7819 */ /* 0x000fe20000011407 */
[----:B------:R-:W-:Y:S01]  /*0f30*/  SHFL.IDX PT, R8, R13, 0x2, 0x1c1f ;  /* 0x005c1f000d087f89 */ /* 0x000fe200000e0000 */
[----:B------:R-:W-:-:S02]  /*0f40*/  @!P2 SHF.R.S32.HI R9, RZ, 0x1f, R6 ;  /* 0x0000001fff09a819 */ /* 0x000fc40000011406 */
[----:B------:R-:W-:Y:S01]  /*0f50*/  @!P2 LEA.HI R2, R2, R5, RZ, 0x3 ;  /* 0x000000050202a211 */ /* 0x000fe200078f18ff */
[----:B------:R4:W-:Y:S01]  /*0f60*/  @!P0 LDGSTS.E.BYPASS.LTC128B.128 [R218+0x6080], [R24.64], !P5 ;  /* 0x0608000018da8fae */ /* 0x0009e2000e901d4a */
[----:B------:R-:W-:Y:S02]  /*0f70*/  LEA.HI R14, R7, R15, RZ, 0x1 ;  /* 0x0000000f070e7211 */ /* 0x000fe400078f08ff */
[----:B------:R-:W-:Y:S01]  /*0f80*/  @!P2 LEA.HI R12, R9, R6, RZ, 0x3 ;  /* 0x00000006090ca211 */ /* 0x000fe200078f18ff */
[----:B------:R1:W-:Y:S01]  /*0f90*/  @!P0 LDGSTS.E.BYPASS.LTC128B.128 [R218+0x8080], [R26.64], !P4 ;  /* 0x080800001ada8fae */ /* 0x0003e2000e101d4a */
[----:B------:R-:W-:Y:S02]  /*0fa0*/  @!P2 LOP3.LUT R2, R2, 0xfffffff8, RZ, 0xc0, !PT ;  /* 0xfffffff80202a812 */ /* 0x000fe400078ec0ff */
[----:B------:R-:W-:Y:S01]  /*0fb0*/  LOP3.LUT R14, R14, 0xfffffffe, RZ, 0xc0, !PT ;  /* 0xfffffffe0e0e7812 */ /* 0x000fe200078ec0ff */
[----:B------:R-:W3:Y:S01]  /*0fc0*/  SHFL.IDX PT, R9, R3, 0x2, 0x1c1f ;  /* 0x005c1f0003097f89 */ /* 0x000ee200000e0000 */
[----:B------:R-:W-:-:S02]  /*0fd0*/  @!P2 LOP3.LUT R12, R12, 0xfffffff8, RZ, 0xc0, !PT ;  /* 0xfffffff80c0ca812 */ /* 0x000fc400078ec0ff */
[----:B------:R-:W-:Y:S01]  /*0fe0*/  @!P6 SHF.R.S32.HI R19, RZ, 0x1f, R6 ;  /* 0x0000001fff13e819 */ /* 0x000fe20000011406 */
[----:B------:R1:W-:Y:S01]  /*0ff0*/  @!P0 LDGSTS.E.BYPASS.LTC128B.128 [R218+0xa080], [R28.64], !P1 ;  /* 0x0a0800001cda8fae */ /* 0x0003e2000c901d4a */
[----:B------:R-:W-:Y:S02]  /*1000*/  LOP3.LUT R7, R7, 0xfffffff0, RZ, 0xc0, !PT ;  /* 0xfffffff007077812 */ /* 0x000fe400078ec0ff */
[----:B------:R-:W-:-:S04]  /*1010*/  @!P6 LEA.HI R19, R19, R6, RZ, 0x3 ;  /* 0x000000061313e211 */ /* 0x000fc800078f18ff */
[----:B------:R-:W-:Y:S02]  /*1020*/  @!P6 LOP3.LUT R19, R19, 0xfffffff8, RZ, 0xc0, !PT ;  /* 0xfffffff81313e812 */ /* 0x000fe400078ec0ff */
[----:B----4-:R-:W-:-:S04]  /*1030*/  @!P2 LEA R24, P0, R20, R22, 0x1 ;  /* 0x000000161418a211 */ /* 0x010fc800078008ff */
[----:B-----5:R-:W-:Y:S01]  /*1040*/  @!P2 LEA.HI.X R25, R20, R23, R21, 0x1, P0 ;  /* 0x000000171419a211 */ /* 0x020fe200000f0c15 */
[----:B---3--:R-:W-:Y:S01]  /*1050*/  @!P6 IMAD.WIDE R30, R19, 0x2, R8 ;  /* 0x00000002131ee825 */ /* 0x008fe200078e0208 */
[----:B------:R-:W-:Y:S01]  /*1060*/  ISETP.GE.AND P0, PT, R18, UR4, PT ;  /* 0x0000000412007c0c */ /* 0x000fe2000bf06270 */
[----:B------:R-:W-:Y:S02]  /*1070*/  ULDC.64 UR4, c[0x0][0x1e0] ;  /* 0x0000780000047ab9 */ /* 0x000fe40000000a00 */
[----:B------:R3:W-:Y:S01]  /*1080*/  @!P2 LDGSTS.E.BYPASS.LTC128B.128 [R218+0x6880], [R24.64], !P5 ;  /* 0x0688000018daafae */ /* 0x0007e2000e901d4a */
[----:B------:R-:W-:Y:S01]  /*1090*/  USHF.L.U32 UR8, UR4, 0x5, URZ ;  /* 0x0000000504087899 */ /* 0x000fe2000800063f */
[----:B-1----:R-:W-:Y:S01]  /*10a0*/  @!P2 IMAD.WIDE R28, R2, 0x2, R22 ;  /* 0x00000002021ca825 */ /* 0x002fe200078e0216 */
[----:B------:R-:W-:-:S03]  /*10b0*/  USHF.L.U64.HI UR7, UR4, UR7, UR5 ;  /* 0x0000000704077299 */ /* 0x000fc60008010205 */
[----:B------:R-:W-:Y:S01]  /*10c0*/  IMAD.IADD R2, R15, 0x1, -R14 ;  /* 0x000000010f027824 */ /* 0x000fe200078e0a0e */
[----:B------:R1:W-:Y:S01]  /*10d0*/  @!P2 LDGSTS.E.BYPASS.LTC128B.128 [R218+0x8880], [R28.64], !P4 ;  /* 0x088800001cdaafae */ /* 0x0003e2000e101d4a */
[----:B------:R-:W-:Y:S01]  /*10e0*/  @!P2 IMAD.WIDE R22, R12, 0x2, R22 ;  /* 0x000000020c16a825 */ /* 0x000fe200078e0216 */
[----:B------:R-:W-:Y:S02]  /*10f0*/  @!P6 SHF.R.S32.HI R12, RZ, 0x1f, R5 ;  /* 0x0000001fff0ce819 */ /* 0x000fe40000011405 */
[----:B------:R4:W5:Y:S02]  /*1100*/  SHFL.IDX PT, R14, R13, 0x3, 0x1c1f ;  /* 0x007c1f000d0e7f89 */ /* 0x00096400000e0000 */
[----:B------:R-:W-:Y:S02]  /*1110*/  @!P6 LEA.HI R12, R12, R5, RZ, 0x3 ;  /* 0x000000050c0ce211 */ /* 0x000fe400078f18ff */
[----:B------:R5:W5:Y:S04]  /*1120*/  SHFL.IDX PT, R15, R3, 0x3, 0x1c1f ;  /* 0x007c1f00030f7f89 */ /* 0x000b6800000e0000 */
[----:B------:R5:W-:Y:S01]  /*1130*/  @!P2 LDGSTS.E.BYPASS.LTC128B.128 [R218+0xa880], [R22.64], !P1 ;  /* 0x0a88000016daafae */ /* 0x000be2000c901d4a */
[----:B------:R-:W-:-:S04]  /*1140*/  @!P6 LEA R26, P2, R20, R8, 0x1 ;  /* 0x00000008141ae211 */ /* 0x000fc800078408ff */
[----:B------:R-:W-:Y:S02]  /*1150*/  @!P6 LEA.HI.X R27, R20, R9, R21, 0x1, P2 ;  /* 0x00000009141be211 */ /* 0x000fe400010f0c15 */
[----:B---3--:R-:W-:Y:S01]  /*1160*/  @!P6 LOP3.LUT R25, R12, 0xfffffff8, RZ, 0xc0, !PT ;  /* 0xfffffff80c19e812 */ /* 0x008fe200078ec0ff */
[----:B------:R-:W-:Y:S02]  /*1170*/  IMAD.IADD R12, R94, 0x1, -R7 ;  /* 0x000000015e0c7824 */ /* 0x000fe400078e0a07 */
[----:B------:R3:W-:Y:S03]  /*1180*/  @!P6 LDGSTS.E.BYPASS.LTC128B.128 [R218+0x7080], [R26.64], !P5 ;  /* 0x070800001adaefae */ /* 0x0007e6000e901d4a */
[----:B------:R-:W-:Y:S01]  /*1190*/  LEA.HI R103, R12, R12, RZ, 0x1 ;  /* 0x0000000c0c677211 */ /* 0x000fe200078f08ff */
[----:B-1----:R-:W-:Y:S01]  /*11a0*/  @!P6 IMAD.WIDE R28, R25, 0x2, R8 ;  /* 0x00000002191ce825 */ /* 0x002fe200078e0208 */
[----:B----4-:R-:W-:-:S02]  /*11b0*/  SHF.R.S32.HI R13, RZ, 0x1f, R228 ;  /* 0x0000001fff0d7819 */ /* 0x010fc400000114e4 */
[----:B-----5:R-:W-:Y:S01]  /*11c0*/  IADD3 R3, R93, c[0x0][0x1d0], RZ ;  /* 0x000074005d037a10 */ /* 0x020fe20007ffe0ff */
[----:B------:R-:W-:Y:S01]  /*11d0*/  IMAD.WIDE.U32 R24, R228, c[0x0][0x1e0], R20 ;  /* 0x00007800e4187a25 */ /* 0x000fe200078e0014 */
[----:B------:R1:W-:Y:S02]  /*11e0*/  @!P6 LDGSTS.E.BYPASS.LTC128B.128 [R218+0x9080], [R28.64], !P4 ;  /* 0x090800001cdaefae */ /* 0x0003e4000e101d4a */
[----:B------:R-:W-:Y:S01]  /*11f0*/  IMNMX R19, R3, 0x30, PT ;  /* 0x0000003003137817 */ /* 0x000fe20003800200 */
[C---:B------:R-:W-:Y:S01]  /*1200*/  IMAD R9, R13.reuse, c[0x0][0x1e0], RZ ;  /* 0x000078000d097a24 */ /* 0x040fe200078e02ff */
[----:B------:R1:W-:Y:S01]  /*1210*/  @!P6 LDGSTS.E.BYPASS.LTC128B.128 [R218+0xb080], [R30.64], !P1 ;  /* 0x0b0800001edaefae */ /* 0x0003e2000c901d4a */
[C---:B------:R-:W-:Y:S01]  /*1220*/  ISETP.GE.AND P6, PT, R20.reuse, c[0x0][0x1d4], PT ;  /* 0x0000750014007a0c */ /* 0x040fe20003fc6270 */
[----:B------:R-:W-:Y:S01]  /*1230*/  IMAD R13, R13, c[0x0][0x208], RZ ;  /* 0x000082000d0d7a24 */ /* 0x000fe200078e02ff */
[----:B------:R-:W-:Y:S01]  /*1240*/  @!P0 LEA R22, P2, R20, R14, 0x1 ;  /* 0x0000000e14168211 */ /* 0x000fe200078408ff */
[----:B------:R-:W-:Y:S01]  /*1250*/  IMAD.IADD R8, R19, 0x1, -R228 ;  /* 0x0000000113087824 */ /* 0x000fe200078e0ae4 */
[----:B------:R-:W-:Y:S01]  /*1260*/  SEL R73, RZ, 0x1, P6 ;  /* 0x00000001ff497807 */ /* 0x000fe20003000000 */
[----:B------:R-:W-:Y:S01]  /*1270*/  IMAD R9, R228, c[0x0][0x1e4], R9 ;  /* 0x00007900e4097a24 */ /* 0x000fe200078e0209 */
[--C-:B------:R-:W-:Y:S01]  /*1280*/  @!P0 LEA.HI.X R23, R20, R15, R21.reuse, 0x1, P2 ;  /* 0x0000000f14178211 */ /* 0x100fe200010f0c15 */
[----:B------:R-:W-:Y:S01]  /*1290*/  IMAD.WIDE.U32 R20, R228, c[0x0][0x208], R20 ;  /* 0x00008200e4147a25 */ /* 0x000fe200078e0014 */
[----:B------:R-:W-:-:S03]  /*12a0*/  ISETP.GE.AND P2, PT, R8, 0x21, PT ;  /* 0x000000210800780c */ /* 0x000fc60003f46270 */
[----:B------:R-:W-:Y:S01]  /*12b0*/  IMAD.IADD R25, R25, 0x1, R9 ;  /* 0x0000000119197824 */ /* 0x000fe200078e0209 */
[----:B------:R4:W-:Y:S01]  /*12c0*/  @!P0 LDGSTS.E.BYPASS.LTC128B.128 [R218+0x7880], [R22.64], !P5 ;  /* 0x0788000016da8fae */ /* 0x0009e2000e901d4a */
[----:B------:R-:W-:Y:S01]  /*12d0*/  IMAD R9, R11, c[0x0][0x1e8], RZ ;  /* 0x00007a000b097a24 */ /* 0x000fe200078e02ff */
[----:B------:R-:W-:Y:S01]  /*12e0*/  ISETP.GE.AND P5, PT, R5, c[0x0][0x1d4], PT ;  /* 0x0000750005007a0c */ /* 0x000fe20003fa6270 */
[----:B------:R-:W-:-:S03]  /*12f0*/  IMAD.WIDE.U32 R24, R16, c[0x0][0x1e8], R24 ;  /* 0x00007a0010187a25 */ /* 0x000fc600078e0018 */
[----:B------:R-:W-:Y:S01]  /*1300*/  SEL R54, RZ, 0x2, P5 ;  /* 0x00000002ff367807 */ /* 0x000fe20002800000 */
[----:B------:R-:W-:Y:S02]  /*1310*/  IMAD R220, R16, c[0x0][0x1ec], R9 ;  /* 0x00007b0010dc7a24 */ /* 0x000fe400078e0209 */
[----:B------:R-:W-:Y:S02]  /*1320*/  IMAD R11, R11, c[0x0][0x210], RZ ;  /* 0x000084000b0b7a24 */ /* 0x000fe400078e02ff */
[----:B------:R-:W-:Y:S02]  /*1330*/  IMAD.IADD R221, R25, 0x1, R220 ;  /* 0x0000000119dd7824 */ /* 0x000fe400078e02dc */
[----:B------:R-:W-:Y:S02]  /*1340*/  IMAD.MOV.U32 R220, RZ, RZ, R24 ;  /* 0x000000ffffdc7224 */ /* 0x000fe400078e0018 */
[----:B------:R-:W-:Y:S01]  /*1350*/  IMAD.IADD R73, R54, 0x1, R73 ;  /* 0x0000000136497824 */ /* 0x000fe200078e0249 */
[----:B--2---:R-:W-:Y:S01]  /*1360*/  @P3 SHF.R.S32.HI R233, RZ, 0x1f, R232 ;  /* 0x0000001fffe93819 */ /* 0x004fe200000114e8 */
[----:B------:R-:W-:Y:S01]  /*1370*/  @!P3 IMAD.MOV.U32 R233, RZ, RZ, R17 ;  /* 0x000000ffffe9b224 */ /* 0x000fe200078e0011 */
[----:B------:R-:W-:Y:S01]  /*1380*/  LOP3.LUT R17, R10, 0xfffffff8, RZ, 0xc0, !PT ;  /* 0xfffffff80a117812 */ /* 0x000fe200078ec0ff */
[----:B------:R-:W-:Y:S01]  /*1390*/  @!P3 IMAD.MOV.U32 R232, RZ, RZ, R0 ;  /* 0x000000ffffe8b224 */ /* 0x000fe200078e0000 */
[----:B------:R-:W-:Y:S01]  /*13a0*/  ISETP.GE.AND P3, PT, R8, 0x1, PT ;  /* 0x000000010800780c */ /* 0x000fe20003f66270 */
[----:B------:R-:W-:Y:S01]  /*13b0*/  IMAD R223, R233, c[0x0][0x1f0], RZ ;  /* 0x00007c00e9df7a24 */ /* 0x000fe200078e02ff */
[----:B------:R-:W-:Y:S01]  /*13c0*/  @!P0 SHF.R.S32.HI R8, RZ, 0x1f, R5 ;  /* 0x0000001fff088819 */ /* 0x000fe20000011405 */
[----:B------:R-:W-:-:S02]  /*13d0*/  IMAD.IADD R0, R94, 0x1, -R17 ;  /* 0x000000015e007824 */ /* 0x000fc400078e0a11 */
[----:B------:R-:W-:Y:S01]  /*13e0*/  IMAD R223, R232, c[0x0][0x1f4], R223 ;  /* 0x00007d00e8df7a24 */ /* 0x000fe200078e02df */
[----:B------:R-:W-:Y:S01]  /*13f0*/  @!P0 LEA.HI R8, R8, R5, RZ, 0x3 ;  /* 0x0000000508088211 */ /* 0x000fe200078f18ff */
[----:B------:R-:W-:Y:S01]  /*1400*/  IMAD.WIDE.U32 R220, R232, c[0x0][0x1f0], R220 ;  /* 0x00007c00e8dc7a25 */ /* 0x000fe200078e00dc */
[----:B------:R-:W-:Y:S02]  /*1410*/  LEA.HI R10, R0, R0, RZ, 0x1 ;  /* 0x00000000000a7211 */ /* 0x000fe400078f08ff */
[----:B------:R-:W-:Y:S01]  /*1420*/  @!P0 LOP3.LUT R17, R8, 0xfffffff8, RZ, 0xc0, !PT ;  /* 0xfffffff808118812 */ /* 0x000fe200078ec0ff */
[----:B------:R-:W-:Y:S01]  /*1430*/  IMAD.IADD R223, R221, 0x1, R223 ;  /* 0x00000001dddf7824 */ /* 0x000fe200078e02df */
[----:B------:R-:W-:Y:S01]  /*1440*/  LOP3.LUT R9, R10, 0x3fffffe, RZ, 0xc0, !PT ;  /* 0x03fffffe0a097812 */ /* 0x000fe200078ec0ff */
[----:B------:R-:W-:Y:S01]  /*1450*/  IMAD.MOV.U32 R222, RZ, RZ, R220 ;  /* 0x000000ffffde7224 */ /* 0x000fe200078e00dc */
[----:B------:R-:W-:Y:S01]  /*1460*/  SHF.R.S32.HI R8, RZ, 0x1f, R103 ;  /* 0x0000001fff087819 */ /* 0x000fe20000011467 */
[----:B------:R-:W-:Y:S01]  /*1470*/  @!P0 IMAD.WIDE R18, R17, 0x2, R14 ;  /* 0x0000000211128825 */ /* 0x000fe200078e020e */
[----:B------:R-:W-:-:S03]  /*1480*/  @!P0 SHF.R.S32.HI R17, RZ, 0x1f, R6 ;  /* 0x0000001fff118819 */ /* 0x000fc60000011406 */
[----:B------:R-:W-:Y:S01]  /*1490*/  IMAD.IADD R5, R0, 0x1, -R9 ;  /* 0x0000000100057824 */ /* 0x000fe200078e0a09 */
[----:B------:R-:W-:Y:S01]  /*14a0*/  @!P0 LEA.HI R0, R17, R6, RZ, 0x3 ;  /* 0x0000000611008211 */ /* 0x000fe200078f18ff */
[C---:B------:R-:W-:Y:S01]  /*14b0*/  IMAD R9, R99.reuse, c[0x0][0x1e4], RZ ;  /* 0x0000790063097a24 */ /* 0x040fe200078e02ff */
[----:B------:R2:W-:Y:S01]  /*14c0*/  @!P0 LDGSTS.E.BYPASS.LTC128B.128 [R218+0x9880], [R18.64], !P4 ;  /* 0x0988000012da8fae */ /* 0x0005e2000e101d4a */
[----:B------:R-:W-:Y:S01]  /*14d0*/  IMAD.WIDE.U32 R98, R99, c[0x0][0x1e0], RZ ;  /* 0x0000780063627a25 */ /* 0x000fe200078e00ff */
[----:B------:R-:W-:Y:S02]  /*14e0*/  @!P0 LOP3.LUT R0, R0, 0xfffffff8, RZ, 0xc0, !PT ;  /* 0xfffffff800008812 */ /* 0x000fe400078ec0ff */
[----:B------:R-:W-:Y:S01]  /*14f0*/  ISETP.GE.AND P4, PT, R6, c[0x0][0x1d4], PT ;  /* 0x0000750006007a0c */ /* 0x000fe20003f86270 */
[----:B------:R-:W-:Y:S01]  /*1500*/  IMAD.IADD R92, R99, 0x1, R9 ;  /* 0x00000001635c7824 */ /* 0x000fe200078e0209 */
[----:B------:R-:W-:Y:S01]  /*1510*/  SHF.R.S32.HI R9, RZ, 0x1f, R101 ;  /* 0x0000001fff097819 */ /* 0x000fe20000011465 */
[----:B----4-:R-:W-:Y:S01]  /*1520*/  @!P0 IMAD.WIDE R22, R0, 0x2, R14 ;  /* 0x0000000200168825 */ /* 0x010fe200078e020e */
[----:B------:R-:W-:-:S02]  /*1530*/  SHF.R.S32.HI R15, RZ, 0x1, R103 ;  /* 0x00000001ff0f7819 */ /* 0x000fc40000011467 */
[----:B------:R-:W-:Y:S01]  /*1540*/  SHF.R.S32.HI R17, RZ, 0x1f, R12 ;  /* 0x0000001fff117819 */ /* 0x000fe2000001140c */
[----:B------:R-:W-:Y:S01]  /*1550*/  IMAD R6, R92, R101, RZ ;  /* 0x000000655c067224 */ /* 0x000fe200078e02ff */
[----:B------:R4:W-:Y:S01]  /*1560*/  @!P0 LDGSTS.E.BYPASS.LTC128B.128 [R218+0xb880], [R22.64], !P1 ;  /* 0x0b88000016da8fae */ /* 0x0009e2000c901d4a */
[----:B------:R-:W-:Y:S01]  /*1570*/  LEA.HI R8, R8, R15, RZ, 0x2 ;  /* 0x0000000f08087211 */ /* 0x000fe200078f10ff */
[----:B------:R-:W-:Y:S01]  /*1580*/  IMAD R5, R2, 0x8, R5 ;  /* 0x0000000802057824 */ /* 0x000fe200078e0205 */
[----:B------:R-:W-:Y:S01]  /*1590*/  LOP3.LUT R103, R103, 0x7fffffe, RZ, 0xc0, !PT ;  /* 0x07fffffe67677812 */ /* 0x000fe200078ec0ff */
[----:B------:R-:W0:Y:S01]  /*15a0*/  LDGDEPBAR ;  /* 0x00000000000079af */ /* 0x000e220000000000 */
[-C--:B------:R-:W-:Y:S01]  /*15b0*/  IMAD R0, R9, R98.reuse, R6 ;  /* 0x0000006209007224 */ /* 0x080fe200078e0206 */
[----:B------:R-:W-:Y:S01]  /*15c0*/  LOP3.LUT R8, R8, 0xfffffffc, RZ, 0xc0, !PT ;  /* 0xfffffffc08087812 */ /* 0x000fe200078ec0ff */
[----:B------:R-:W-:Y:S01]  /*15d0*/  IMAD.WIDE.U32 R6, R101, R98, R222 ;  /* 0x0000006265067225 */ /* 0x000fe200078e00de */
[----:B------:R-:W-:-:S03]  /*15e0*/  SEL R76, RZ, 0x4, P4 ;  /* 0x00000004ff4c7807 */ /* 0x000fc60002000000 */
[----:B------:R-:W-:Y:S01]  /*15f0*/  IMAD.IADD R0, R7, 0x1, R0 ;  /* 0x0000000107007824 */ /* 0x000fe200078e0200 */
[----:B------:R-:W-:Y:S01]  /*1600*/  BAR.SYNC.DEFER_BLOCKING 0x0 ;  /* 0x0000000000007b1d */ /* 0x000fe20000010000 */
[C---:B------:R-:W-:Y:S01]  /*1610*/  @P2 IADD3 R7, P0, R6.reuse, UR8, RZ ;  /* 0x0000000806072c10 */ /* 0x040fe2000ff1e0ff */
[----:B------:R-:W-:Y:S01]  /*1620*/  IMAD.IADD R8, R15, 0x1, -R8 ;  /* 0x000000010f087824 */ /* 0x000fe200078e0a08 */
[----:B--2---:R-:W-:Y:S01]  /*1630*/  @P3 LEA R18, P1, R6, c[0x0][0x1c8], 0x1 ;  /* 0x0000720006123a11 */ /* 0x004fe200078208ff */
[----:B------:R-:W-:Y:S02]  /*1640*/  IMAD.IADD R103, R12, 0x1, -R103 ;  /* 0x000000010c677824 */ /* 0x000fe400078e0a67 */
[----:B------:R-:W-:Y:S01]  /*1650*/  IMAD R235, R233, c[0x0][0x218], RZ ;  /* 0x00008600e9eb7a24 */ /* 0x000fe200078e02ff */
[----:B------:R-:W-:Y:S01]  /*1660*/  @P3 LEA.HI.X R19, R6, c[0x0][0x1cc], R0, 0x1, P1 ;  /* 0x0000730006133a11 */ /* 0x000fe200008f0c00 */
[----:B------:R-:W-:Y:S01]  /*1670*/  IMAD.IADD R76, R76, 0x1, R73 ;  /* 0x000000014c4c7824 */ /* 0x000fe200078e0249 */
[----:B------:R-:W-:Y:S01]  /*1680*/  @P2 IADD3.X R0, R0, UR7, RZ, P0, !PT ;  /* 0x0000000700002c10 */ /* 0x000fe200087fe4ff */
[----:B------:R-:W-:Y:S01]  /*1690*/  IMAD R235, R232, c[0x0][0x21c], R235 ;  /* 0x00008700e8eb7a24 */ /* 0x000fe200078e02eb */
[----:B------:R-:W-:-:S02]  /*16a0*/  @P2 LEA R14, P0, R7, c[0x0][0x1c8], 0x1 ;  /* 0x00007200070e2a11 */ /* 0x000fc400078008ff */
[----:B------:R-:W-:Y:S01]  /*16b0*/  LEA.HI R6, R17, R12, RZ, 0x3 ;  /* 0x0000000c11067211 */ /* 0x000fe200078f18ff */
[----:B------:R-:W-:Y:S01]  /*16c0*/  IMAD.SHL.U32 R17, R2, 0x8, RZ ;  /* 0x0000000802117824 */ /* 0x000fe200078e00ff */
[----:B------:R-:W-:Y:S01]  /*16d0*/  @P2 LEA.HI.X R15, R7, c[0x0][0x1cc], R0, 0x1, P0 ;  /* 0x00007300070f2a11 */ /* 0x000fe200000f0c00 */
[----:B------:R-:W-:Y:S01]  /*16e0*/  IMAD.SHL.U32 R7, R4, 0x8, RZ ;  /* 0x0000000804077824 */ /* 0x000fe200078e00ff */
[----:B------:R-:W-:Y:S01]  /*16f0*/  SHF.R.S32.HI R0, RZ, 0x1, R10 ;  /* 0x00000001ff007819 */ /* 0x000fe2000001140a */
[----:B------:R-:W-:Y:S01]  /*1700*/  IMAD.SHL.U32 R6, R6, 0x20, RZ ;  /* 0x0000002006067824 */ /* 0x000fe200078e00ff */
[C---:B------:R-:W-:Y:S01]  /*1710*/  LOP3.LUT P1, RZ, R8.reuse, 0x2, RZ, 0xc0, !PT ;  /* 0x0000000208ff7812 */ /* 0x040fe2000782c0ff */
[----:B------:R-:W-:Y:S01]  /*1720*/  IMAD.SHL.U32 R4, R8, 0x40, RZ ;  /* 0x0000004008047824 */ /* 0x000fe200078e00ff */
[C---:B------:R-:W-:Y:S01]  /*1730*/  LOP3.LUT P0, RZ, R0.reuse, 0x2, RZ, 0xc0, !PT ;  /* 0x0000000200ff7812 */ /* 0x040fe2000780c0ff */
[----:B------:R-:W-:Y:S01]  /*1740*/  IMAD.SHL.U32 R10, R0, 0x40, RZ ;  /* 0x00000040000a7824 */ /* 0x000fe200078e00ff */
[----:B------:R-:W-:Y:S01]  /*1750*/  LOP3.LUT R100, R6, 0xffffff00, RZ, 0xc0, !PT ;  /* 0xffffff0006647812 */ /* 0x000fe200078ec0ff */
[----:B------:R-:W-:Y:S01]  /*1760*/  @!PT LDS RZ, [RZ] ;  /* 0x00000000fffff984 */ /* 0x000fe20000000800 */
[----:B------:R-:W-:Y:S01]  /*1770*/  @!PT LDS RZ, [RZ] ;  /* 0x00000000fffff984 */ /* 0x000fe20000000800 */
[----:B------:R-:W-:Y:S01]  /*1780*/  @!PT LDS RZ, [RZ] ;  /* 0x00000000fffff984 */ /* 0x000fe20000000800 */
[----:B------:R2:W-:Y:S01]  /*1790*/  @P3 LDGSTS.E.BYPASS.LTC128B.128 [R218+0x3c80], [R18.64], !P6 ;  /* 0x03c8000012da3fae */ /* 0x0005e2000f101d4a */
[----:B------:R-:W-:Y:S01]  /*17a0*/  LOP3.LUT R4, R4, 0xc0, RZ, 0xc0, !PT ;  /* 0x000000c004047812 */ /* 0x000fe200078ec0ff */
[----:B------:R-:W-:Y:S01]  /*17b0*/  IMAD R8, R9, c[0x0][0x208], RZ ;  /* 0x0000820009087a24 */ /* 0x000fe200078e02ff */
[----:B------:R-:W-:Y:S01]  /*17c0*/  LOP3.LUT R10, R10, 0xc0, RZ, 0xc0, !PT ;  /* 0x000000c00a0a7812 */ /* 0x000fe200078ec0ff */
[----:B------:R2:W-:Y:S01]  /*17d0*/  @P3 LDGSTS.E.BYPASS.LTC128B.128 [R218+0x4880], [R18.64+0x40], !P5 ;  /* 0x0488004012da3fae */ /* 0x0005e2000e901d4a */
[----:B------:R-:W-:-:S02]  /*17e0*/  IMAD.MOV.U32 R0, RZ, RZ, 0x10 ;  /* 0x00000010ff007424 */ /* 0x000fc400078e00ff */
[----:B------:R-:W-:Y:S01]  /*17f0*/  LOP3.LUT R6, R10, 0x8, R7, 0xf8, !PT ;  /* 0x000000080a067812 */ /* 0x000fe200078ef807 */
[----:B------:R2:W-:Y:S01]  /*1800*/  @P3 LDGSTS.E.BYPASS.LTC128B.128 [R218+0x5480], [R18.64+0x80], !P4 ;  /* 0x0548008012da3fae */ /* 0x0005e2000e101d4a */
[----:B------:R-:W-:Y:S01]  /*1810*/  SHF.R.U32.HI R7, RZ, 0x3, R10 ;  /* 0x00000003ff077819 */ /* 0x000fe2000001160a */
[----:B------:R-:W-:Y:S01]  /*1820*/  IMAD R53, R101, c[0x0][0x20c], R8 ;  /* 0x0000830065357a24 */ /* 0x000fe200078e0208 */
[----:B------:R-:W-:Y:S01]  /*1830*/  LOP3.LUT R10, R4, 0x8, R17, 0xf8, !PT ;  /* 0x00000008040a7812 */ /* 0x000fe200078ef811 */
[----:B------:R5:W-:Y:S01]  /*1840*/  @P2 LDGSTS.E.BYPASS.LTC128B.128 [R218+0x4480], [R14.64], !P6 ;  /* 0x044800000eda2fae */ /* 0x000be2000f101d4a */
[----:B------:R-:W-:Y:S01]  /*1850*/  LOP3.LUT R6, R6, R7, RZ, 0x3c, !PT ;  /* 0x0000000706067212 */ /* 0x000fe200078e3cff */
[----:B------:R-:W-:Y:S01]  /*1860*/  IMAD.IADD R53, R79, 0x1, R53 ;  /* 0x000000014f357824 */ /* 0x000fe200078e0235 */
[----:B------:R-:W-:Y:S01]  /*1870*/  ISETP.GT.AND P3, PT, R94, 0x3f, PT ;  /* 0x0000003f5e00780c */ /* 0x000fe20003f64270 */
[----:B------:R5:W-:Y:S01]  /*1880*/  @P2 LDGSTS.E.BYPASS.LTC128B.128 [R218+0x5080], [R14.64+0x40], !P5 ;  /* 0x050800400eda2fae */ /* 0x000be2000e901d4a */
[----:B------:R-:W-:Y:S01]  /*1890*/  SEL R0, R0, 0xfffffff0, !P1 ;  /* 0xfffffff000007807 */ /* 0x000fe20004800000 */
[----:B------:R-:W-:Y:S01]  /*18a0*/  IMAD.U32 R216, R5, 0x20, R6 ;  /* 0x0000002005d87824 */ /* 0x000fe200078e0006 */
[C---:B------:R-:W-:Y:S01]  /*18b0*/  LOP3.LUT P1, RZ, R76.reuse, 0x1, RZ, 0xc0, !PT ;  /* 0x000000014cff7812 */ /* 0x040fe2000782c0ff */
[----:B------:R5:W-:Y:S01]  /*18c0*/  @P2 LDGSTS.E.BYPASS.LTC128B.128 [R218+0x5c80], [R14.64+0x80], !P4 ;  /* 0x05c800800eda2fae */ /* 0x000be2000e101d4a */
[----:B------:R-:W-:Y:S01]  /*18d0*/  IMAD R53, R53, 0x30, RZ ;  /* 0x0000003035357824 */ /* 0x000fe200078e02ff */
[----:B------:R-:W-:Y:S01]  /*18e0*/  LOP3.LUT P2, RZ, R76, 0x4, RZ, 0xc0, !PT ;  /* 0x000000044cff7812 */ /* 0x000fe2000784c0ff */
[----:B------:R-:W-:Y:S01]  /*18f0*/  IMAD.SHL.U32 R216, R216, 0x2, RZ ;  /* 0x00000002d8d87824 */ /* 0x000fe200078e00ff */
[----:B------:R-:W0:Y:S01]  /*1900*/  LDGDEPBAR ;  /* 0x00000000000079af */ /* 0x000e220000000000 */
[----:B------:R-:W-:-:S02]  /*1910*/  ISETP.LT.OR P1, PT, R72, 0x1, !P1 ;  /* 0x000000014800780c */ /* 0x000fc40004f21670 */
[----:B------:R-:W-:Y:S01]  /*1920*/  ISETP.LT.OR P2, PT, R72, 0x1, !P2 ;  /* 0x000000014800780c */ /* 0x000fe20005741670 */
[----:B------:R-:W-:Y:S01]  /*1930*/  @!P3 IMAD.MOV.U32 R77, RZ, RZ, c[0x0][0x20c] ;  /* 0x00008300ff4db624 */ /* 0x000fe200078e00ff */
[----:B------:R-:W-:Y:S01]  /*1940*/  IADD3 R215, R216, 0x3ca0, RZ ;  /* 0x00003ca0d8d77810 */ /* 0x000fe20007ffe0ff */
[----:B--2---:R-:W-:-:S04]  /*1950*/  IMAD R18, R228, c[0x0][0x20c], R13 ;  /* 0x00008300e4127a24 */ /* 0x004fc800078e020d */
[----:B------:R-:W-:Y:S02]  /*1960*/  IMAD.IADD R19, R21, 0x1, R18 ;  /* 0x0000000115137824 */ /* 0x000fe400078e0212 */
[----:B------:R-:W-:Y:S01]  /*1970*/  IMAD.MOV.U32 R18, RZ, RZ, R20 ;  /* 0x000000ffff127224 */ /* 0x000fe200078e0014 */
[----:B-----5:R-:W-:Y:S01]  /*1980*/  SHF.R.U32.HI R15, RZ, 0x3, R4 ;  /* 0x00000003ff0f7819 */ /* 0x020fe20000011604 */
[----:B------:R-:W-:-:S04]  /*1990*/  DEPBAR.LE SB0, 0x1 ;  /* 0x000080400000791a */ /* 0x000fc80000000000 */
[----:B------:R-:W-:-:S04]  /*19a0*/  DEPBAR.LE SB0, 0x0 ;  /* 0x000080000000791a */ /* 0x000fc80000000000 */
[----:B------:R-:W-:Y:S01]  /*19b0*/  BAR.SYNC.DEFER_BLOCKING 0x0 ;  /* 0x0000000000007b1d */ /* 0x000fe20000010000 */
[----:B------:R-:W-:Y:S01]  /*19c0*/  IMAD R4, R95, 0x200, R100 ;  /* 0x000002005f047824 */ /* 0x000fe200078e0264 */
[----:B------:R-:W-:Y:S01]  /*19d0*/  LOP3.LUT R2, R10, R15, RZ, 0x3c, !PT ;  /* 0x0000000f0a027212 */ /* 0x000fe200078e3cff */
[C---:B------:R-:W-:Y:S02]  /*19e0*/  IMAD R10, R16.reuse, c[0x0][0x214], R11 ;  /* 0x00008500100a7a24 */ /* 0x040fe400078e020b */
[----:B------:R-:W-:Y:S02]  /*19f0*/  IMAD R217, R103, 0x20, R4 ;  /* 0x0000002067d97824 */ /* 0x000fe400078e0204 */
[----:B------:R-:W-:-:S04]  /*1a00*/  IMAD.WIDE.U32 R16, R16, c[0x0][0x210], R18 ;  /* 0x0000840010107a25 */ /* 0x000fc800078e0012 */
[----:B------:R-:W-:Y:S02]  /*1a10*/  IMAD.IADD R217, R2, 0x1, R217 ;  /* 0x0000000102d97824 */ /* 0x000fe400078e02d9 */
[----:B------:R-:W-:Y:S02]  /*1a20*/  IMAD.IADD R11, R17, 0x1, R10 ;  /* 0x00000001110b7824 */ /* 0x000fe400078e020a */
[----:B------:R-:W-:Y:S02]  /*1a30*/  IMAD.SHL.U32 R217, R217, 0x2, RZ ;  /* 0x00000002d9d97824 */ /* 0x000fe400078e00ff */
[----:B------:R-:W-:Y:S02]  /*1a40*/  IMAD.MOV.U32 R10, RZ, RZ, R16 ;  /* 0x000000ffff0a7224 */ /* 0x000fe400078e0010 */
[----:B------:R-:W-:Y:S02]  /*1a50*/  IMAD R213, R0, 0x2, R217 ;  /* 0x0000000200d57824 */ /* 0x000fe400078e02d9 */
[----:B------:R-:W-:Y:S01]  /*1a60*/  IMAD.WIDE.U32 R232, R232, c[0x0][0x218], R10 ;  /* 0x00008600e8e87a25 */ /* 0x000fe200078e000a */
[----:B------:R-:W-:Y:S01]  /*1a70*/  IADD3 R10, R216, 0x3c80, RZ ;  /* 0x00003c80d80a7810 */ /* 0x000fe20007ffe0ff */
[----:B------:R-:W-:Y:S02]  /*1a80*/  LDSM.16.M88.4 R48, [R217+0x7080] ;  /* 0x00708000d930783b */ /* 0x000fe40000000200 */
[----:B------:R-:W-:Y:S01]  /*1a90*/  IMAD.IADD R235, R233, 0x1, R235 ;  /* 0x00000001e9eb7824 */ /* 0x000fe200078e02eb */
[----:B------:R-:W-:Y:S01]  /*1aa0*/  @P0 IADD3 R215, R10, -0x20, RZ ;  /* 0xffffffe00ad70810 */ /* 0x000fe20007ffe0ff */
[----:B------:R-:W-:Y:S01]  /*1ab0*/  IMAD.MOV.U32 R234, RZ, RZ, R232 ;  /* 0x000000ffffea7224 */ /* 0x000fe200078e00e8 */
[----:B------:R-:W2:Y:S01]  /*1ac0*/  LDSM.16.M88.4 R64, [R216+0x3c80] ;  /* 0x003c8000d840783b */ /* 0x000ea20000000200 */
[----:B------:R-:W-:Y:S01]  /*1ad0*/  IMAD R103, R103, 0x20, R100 ;  /* 0x0000002067677824 */ /* 0x000fe200078e0264 */
[C---:B------:R-:W-:Y:S01]  /*1ae0*/  IADD3 R211, R215.reuse, 0x400, RZ ;  /* 0x00000400d7d37810 */ /* 0x040fe20007ffe0ff */
[----:B------:R-:W-:Y:S01]  /*1af0*/  IMAD.WIDE.U32 R78, R78, 0x30, R234 ;  /* 0x000000304e4e7825 */ /* 0x000fe200078e00ea */
[----:B------:R-:W1:Y:S01]  /*1b00*/  LDSM.16.M88.4 R56, [R216+0x4080] ;  /* 0x00408000d838783b */ /* 0x000e620000000200 */
[----:B------:R-:W-:-:S02]  /*1b10*/  IADD3 R210, R215, 0x800, RZ ;  /* 0x00000800d7d27810 */ /* 0x000fc40007ffe0ff */
[----:B------:R-:W-:Y:S01]  /*1b20*/  IMAD.IADD R52, R79, 0x1, R53 ;  /* 0x000000014f347824 */ /* 0x000fe200078e0235 */
[----:B------:R-:W5:Y:S01]  /*1b30*/  LDSM.16.M88.4 R44, [R217+0x6080] ;  /* 0x00608000d92c783b */ /* 0x000f620000000200 */
[C---:B------:R-:W-:Y:S01]  /*1b40*/  LEA R74, P0, R78.reuse, c[0x0][0x1f8], 0x1 ;  /* 0x00007e004e4a7a11 */ /* 0x040fe200078008ff */
[----:B------:R-:W-:Y:S01]  /*1b50*/  @!P3 IMAD.MOV.U32 R79, RZ, RZ, c[0x0][0x208] ;  /* 0x00008200ff4fb624 */ /* 0x000fe200078e00ff */
[----:B------:R-:W-:Y:S01]  /*1b60*/  IADD3 R209, R215, 0xc00, RZ ;  /* 0x00000c00d7d17810 */ /* 0x000fe20007ffe0ff */
[----:B------:R-:W3:Y:S01]  /*1b70*/  LDSM.16.M88.4 R4, [R216+0x4480] ;  /* 0x00448000d804783b */ /* 0x000ee20000000200 */
[----:B------:R-:W-:Y:S01]  /*1b80*/  LEA.HI.X R75, R78, c[0x0][0x1fc], R52, 0x1, P0 ;  /* 0x00007f004e4b7a11 */ /* 0x000fe200000f0c34 */
[----:B------:R-:W-:Y:S01]  /*1b90*/  IMAD.IADD R2, R2, 0x1, R103 ;  /* 0x0000000102027824 */ /* 0x000fe200078e0267 */
[----:B------:R-:W-:Y:S01]  /*1ba0*/  @!P3 LEA R104, P0, R79, R74, 0x6 ;  /* 0x0000004a4f68b211 */ /* 0x000fe200078030ff */
[----:B------:R-:W-:Y:S01]  /*1bb0*/  LDSM.16.M88.4 R40, [R213+0x7080] ;  /* 0x00708000d528783b */ /* 0x000fe20000000200 */
[----:B------:R-:W-:-:S02]  /*1bc0*/  IADD3 R208, R215, 0x1000, RZ ;  /* 0x00001000d7d07810 */ /* 0x000fc40007ffe0ff */
[----:B------:R-:W-:Y:S01]  /*1bd0*/  @!P3 LEA.HI.X R105, R79, R75, R77, 0x6, P0 ;  /* 0x0000004b4f69b211 */ /* 0x000fe200000f344d */
[----:B------:R-:W3:Y:S01]  /*1be0*/  LDSM.16.M88.4 R16, [R215+0x400] ;  /* 0x00040000d710783b */ /* 0x000ee20000000200 */
[----:B------:R-:W-:Y:S02]  /*1bf0*/  LOP3.LUT P0, RZ, R76, 0x2, RZ, 0xc0, !PT ;  /* 0x000000024cff7812 */ /* 0x000fe4000780c0ff */
[C---:B------:R-:W-:Y:S01]  /*1c00*/  IADD3 R207, R215.reuse, 0x1400, RZ ;  /* 0x00001400d7cf7810 */ /* 0x040fe20007ffe0ff */
[----:B------:R-:W3:Y:S01]  /*1c10*/  LDSM.16.M88.4 R8, [R215+0x800] ;  /* 0x00080000d708783b */ /* 0x000ee20000000200 */
[----:B------:R-:W-:Y:S02]  /*1c20*/  ISETP.LT.OR P0, PT, R72, 0x1, !P0 ;  /* 0x000000014800780c */ /* 0x000fe40004701670 */
[C---:B------:R-:W-:Y:S01]  /*1c30*/  IADD3 R206, R215.reuse, 0x1800, RZ ;  /* 0x00001800d7ce7810 */ /* 0x040fe20007ffe0ff */
[----:B----4-:R-:W4:Y:S01]  /*1c40*/  LDSM.16.M88.4 R20, [R215] ;  /* 0x00000000d714783b */ /* 0x010f220000000200 */
[----:B------:R-:W-:-:S02]  /*1c50*/  IADD3 R205, R215, 0x1c00, RZ ;  /* 0x00001c00d7cd7810 */ /* 0x000fc40007ffe0ff */
[----:B------:R-:W-:Y:S01]  /*1c60*/  IADD3 R204, R215, 0x2000, RZ ;  /* 0x00002000d7cc7810 */ /* 0x000fe20007ffe0ff */
[C---:B--2---:R-:W-:Y:S08]  /*1c70*/  HMMA.16816.F32 R36, R48.reuse, R64, RZ ;  /* 0x000000403024723c */ /* 0x044ff000000018ff */
[C---:B-1----:R-:W-:Y:S08]  /*1c80*/  HMMA.16816.F32 R28, R48.reuse, R56, RZ ;  /* 0x00000038301c723c */ /* 0x042ff000000018ff */
[C---:B------:R-:W-:Y:S08]  /*1c90*/  HMMA.16816.F32 R32, R48.reuse, R66, RZ ;  /* 0x000000423020723c */ /* 0x040ff000000018ff */
[----:B---3--:R-:W-:Y:S08]  /*1ca0*/  HMMA.16816.F32 R24, R48, R58, RZ ;  /* 0x0000003a3018723c */ /* 0x008ff000000018ff */
[C---:B-----5:R-:W-:Y:S08]  /*1cb0*/  HMMA.16816.F32 R68, R44.reuse, R64, RZ ;  /* 0x000000402c44723c */ /* 0x060ff000000018ff */
[----:B------:R-:W-:Y:S08]  /*1cc0*/  HMMA.16816.F32 R60, R44, R56, RZ ;  /* 0x000000382c3c723c */ /* 0x000ff000000018ff */
[----:B------:R-:W-:Y:S08]  /*1cd0*/  HMMA.16816.F32 R12, R48, R4, RZ ;  /* 0x00000004300c723c */ /* 0x000ff000000018ff */
[C---:B------:R-:W-:Y:S08]  /*1ce0*/  HMMA.16816.F32 R64, R44.reuse, R66, RZ ;  /* 0x000000422c40723c */ /* 0x040ff000000018ff */
[C---:B------:R-:W-:Y:S08]  /*1cf0*/  HMMA.16816.F32 R56, R44.reuse, R58, RZ ;  /* 0x0000003a2c38723c */ /* 0x040ff000000018ff */
[----:B------:R-:W-:Y:S08]  /*1d00*/  HMMA.16816.F32 R52, R44, R4, RZ ;  /* 0x000000042c34723c */ /* 0x000ff000000018ff */
[-C--:B------:R-:W-:Y:S08]  /*1d10*/  HMMA.16816.F32 R48, R48, R6.reuse, RZ ;  /* 0x000000063030723c */ /* 0x080ff000000018ff */
[----:B------:R-:W-:Y:S01]  /*1d20*/  HMMA.16816.F32 R44, R44, R6, RZ ;  /* 0x000000062c2c723c */ /* 0x000fe200000018ff */
[----:B------:R-:W1:Y:S04]  /*1d30*/  LDSM.16.M88.4 R4, [R213+0x6080] ;  /* 0x00608000d504783b */ /* 0x000e680000000200 */
[----:B------:R-:W-:Y:S01]  /*1d40*/  @!PT LDS RZ, [RZ] ;  /* 0x00000000fffff984 */ /* 0x000fe20000000800 */
[----:B------:R-:W-:Y:S01]  /*1d50*/  @!PT LDS RZ, [RZ] ;  /* 0x00000000fffff984 */ /* 0x000fe20000000800 */
[----:B------:R-:W-:Y:S01]  /*1d60*/  @!PT LDS RZ, [RZ] ;  /* 0x00000000fffff984 */ /* 0x000fe20000000800 */
[----:B------:R2:W-:Y:S01]  /*1d70*/  LDGSTS.E.BYPASS.LTC128B.128 [R218+0x1880], [R74.64], !P1 ;  /* 0x018800004ada7fae */ /* 0x0005e2000c901d4a */
[----:B------:R-:W-:-:S02]  /*1d80*/  @!P3 LOP3.LUT P1, RZ, R73, 0x1, RZ, 0xc0, !PT ;  /* 0x0000000149ffb812 */ /* 0x000fc4000782c0ff */
[C---:B------:R-:W-:Y:S01]  /*1d90*/  HMMA.16816.F32 R24, R40.reuse, R18, R24 ;  /* 0x000000122818723c */ /* 0x040fe20000001818 */
[----:B------:R2:W-:Y:S01]  /*1da0*/  LDGSTS.E.BYPASS.LTC128B.128 [R218+0x2480], [R74.64+0x40], !P0 ;  /* 0x024800404ada7fae */ /* 0x0005e2000c101d4a */
[----:B------:R-:W-:Y:S02]  /*1db0*/  @!P3 LOP3.LUT P0, RZ, R73, 0x2, RZ, 0xc0, !PT ;  /* 0x0000000249ffb812 */ /* 0x000fe4000780c0ff */
[C---:B------:R-:W-:Y:S01]  /*1dc0*/  @!P3 ISETP.LT.OR P1, PT, R72.reuse, 0x21, !P1 ;  /* 0x000000214800b80c */ /* 0x040fe20004f21670 */
[----:B------:R2:W-:Y:S01]  /*1dd0*/  LDGSTS.E.BYPASS.LTC128B.128 [R218+0x3080], [R74.64+0x80], !P2 ;  /* 0x030800804ada7fae */ /* 0x0005e2000d101d4a */
[C---:B------:R-:W-:Y:S02]  /*1de0*/  @!P3 ISETP.LT.OR P2, PT, R72.reuse, 0x21, !P0 ;  /* 0x000000214800b80c */ /* 0x040fe40004741670 */
[----:B------:R-:W-:Y:S01]  /*1df0*/  @!P3 ISETP.LT.OR P0, PT, R72, 0x21, P4 ;  /* 0x000000214800b80c */ /* 0x000fe20002701670 */
[C---:B------:R-:W-:Y:S08]  /*1e00*/  HMMA.16816.F32 R12, R40.reuse, R8, R12 ;  /* 0x00000008280c723c */ /* 0x040ff0000000180c */
[----:B------:R3:W-:Y:S01]  /*1e10*/  @!P3 LDGSTS.E.BYPASS.LTC128B.128 [R218+0x2080], [R104.64], !P1 ;  /* 0x0208000068dabfae */ /* 0x0007e2000c901d4a */
[C---:B----4-:R-:W-:Y:S03]  /*1e20*/  HMMA.16816.F32 R36, R40.reuse, R20, R36 ;  /* 0x000000142824723c */ /* 0x050fe60000001824 */
[----:B------:R3:W-:Y:S04]  /*1e30*/  @!P3 LDGSTS.E.BYPASS.LTC128B.128 [R218+0x2c80], [R104.64+0x40], !P2 ;  /* 0x02c8004068dabfae */ /* 0x0007e8000d101d4a */
[----:B------:R3:W-:Y:S01]  /*1e40*/  @!P3 LDGSTS.E.BYPASS.LTC128B.128 [R218+0x3880], [R104.64+0x80], !P0 ;  /* 0x0388008068dabfae */ /* 0x0007e2000c101d4a */
[----:B------:R-:W-:Y:S01]  /*1e50*/  HMMA.16816.F32 R28, R40, R16, R28 ;  /* 0x00000010281c723c */ /* 0x000fe2000000181c */
[----:B------:R-:W-:-:S02]  /*1e60*/  ISETP.GT.AND P0, PT, R101, UR6, PT ;  /* 0x0000000665007c0c */ /* 0x000fc4000bf04270 */
[----:B------:R-:W-:Y:S04]  /*1e70*/  LDSM.16.M88.4 R88, [R217+0x9080] ;  /* 0x00908000d958783b */ /* 0x000fe80000000200 */
[----:B------:R-:W4:Y:S01]  /*1e80*/  LDSM.16.M88.4 R80, [R216+0x4c80] ;  /* 0x004c8000d850783b */ /* 0x000f220000000200 */
[C---:B------:R-:W-:Y:S03]  /*1e90*/  HMMA.16816.F32 R32, R40.reuse, R22, R32 ;  /* 0x000000162820723c */ /* 0x040fe60000001820 */
[----:B------:R-:W5:Y:S04]  /*1ea0*/  LDSM.16.M88.4 R76, [R216+0x5080] ;  /* 0x00508000d84c783b */ /* 0x000f680000000200 */
[----:B------:R-:W3:Y:S01]  /*1eb0*/  LDSM.16.M88.4 R84, [R216+0x4880] ;  /* 0x00488000d854783b */ /* 0x000ee20000000200 */
[----:B------:R-:W-:Y:S03]  /*1ec0*/  HMMA.16816.F32 R48, R40, R10, R48 ;  /* 0x0000000a2830723c */ /* 0x000fe60000001830 */
[----:B--2---:R-:W2:Y:S04]  /*1ed0*/  LDSM.16.M88.4 R72, [R217+0x8080] ;  /* 0x00808000d948783b */ /* 0x004ea80000000200 */
[----:B------:R-:W-:Y:S01]  /*1ee0*/  LDSM.16.M88.4 R40, [R213+0x9080] ;  /* 0x00908000d528783b */ /* 0x000fe20000000200 */
[C---:B-1----:R-:W-:Y:S03]  /*1ef0*/  HMMA.16816.F32 R68, R4.reuse, R20, R68 ;  /* 0x000000140444723c */ /* 0x042fe60000001844 */
[----:B------:R-:W0:Y:S05]  /*1f00*/  LDGDEPBAR ;  /* 0x00000000000079af */ /* 0x000e2a0000000000 */
[C---:B------:R-:W-:Y:S08]  /*1f10*/  HMMA.16816.F32 R60, R4.reuse, R16, R60 ;  /* 0x00000010043c723c */ /* 0x040ff0000000183c */
[C---:B------:R-:W-:Y:S08]  /*1f20*/  HMMA.16816.F32 R52, R4.reuse, R8, R52 ;  /* 0x000000080434723c */ /* 0x040ff00000001834 */
[C---:B------:R-:W-:Y:S01]  /*1f30*/  HMMA.16816.F32 R64, R4.reuse, R22, R64 ;  /* 0x000000160440723c */ /* 0x040fe20000001840 */
[----:B------:R-:W-:Y:S07]  /*1f40*/  LDSM.16.M88.4 R20, [R215+0x1400] ;  /* 0x00140000d714783b */ /* 0x000fee0000000200 */
[C---:B------:R-:W-:Y:S01]  /*1f50*/  HMMA.16816.F32 R56, R4.reuse, R18, R56 ;  /* 0x000000120438723c */ /* 0x040fe20000001838 */
[----:B------:R-:W-:Y:S07]  /*1f60*/  LDSM.16.M88.4 R16, [R215+0xc00] ;  /* 0x000c0000d710783b */ /* 0x000fee0000000200 */
[----:B------:R-:W-:Y:S01]  /*1f70*/  HMMA.16816.F32 R44, R4, R10, R44 ;  /* 0x0000000a042c723c */ /* 0x000fe2000000182c */
[----:B------:R-:W1:Y:S04]  /*1f80*/  LDSM.16.M88.4 R8, [R215+0x1000] ;  /* 0x00100000d708783b */ /* 0x000e680000000200 */
[----:B------:R-:W1:Y:S03]  /*1f90*/  LDSM.16.M88.4 R4, [R213+0x8080] ;  /* 0x00808000d504783b */ /* 0x000e660000000200 */
[C---:B----4-:R-:W-:Y:S08]  /*1fa0*/  HMMA.16816.F32 R24, R88.reuse, R82, R24 ;  /* 0x000000525818723c */ /* 0x050ff00000001818 */
[C---:B-----5:R-:W-:Y:S08]  /*1fb0*/  HMMA.16816.F32 R12, R88.reuse, R76, R12 ;  /* 0x0000004c580c723c */ /* 0x060ff0000000180c */
[C---:B---3--:R-:W-:Y:S08]  /*1fc0*/  HMMA.16816.F32 R36, R88.reuse, R84, R36 ;  /* 0x000000545824723c */ /* 0x048ff00000001824 */
[C---:B------:R-:W-:Y:S08]  /*1fd0*/  HMMA.16816.F32 R28, R88.reuse, R80, R28 ;  /* 0x00000050581c723c */ /* 0x040ff0000000181c */
[C---:B------:R-:W-:Y:S08]  /*1fe0*/  HMMA.16816.F32 R32, R88.reuse, R86, R32 ;  /* 0x000000565820723c */ /* 0x040ff00000001820 */
[----:B------:R-:W-:Y:S01]  /*1ff0*/  HMMA.16816.F32 R48, R88, R78, R48 ;  /* 0x0000004e5830723c */ /* 0x000fe20000001830 */
[----:B------:R-:W-:Y:S07]  /*2000*/  LDSM.16.M88.4 R88, [R217+0xa080] ;  /* 0x00a08000d958783b */ /* 0x000fee0000000200 */
[C---:B--2---:R-:W-:Y:S08]  /*2010*/  HMMA.16816.F32 R68, R72.reuse, R84, R68 ;  /* 0x000000544844723c */ /* 0x044ff00000001844 */
[C---:B------:R-:W-:Y:S01]  /*2020*/  HMMA.16816.F32 R64, R72.reuse, R86, R64 ;  /* 0x000000564840723c */ /* 0x040fe20000001840 */
[----:B------:R-:W-:Y:S07]  /*2030*/  LDSM.16.M88.4 R84, [R217+0xb080] ;  /* 0x00b08000d954783b */ /* 0x000fee0000000200 */
[C---:B------:R-:W-:Y:S08]  /*2040*/  HMMA.16816.F32 R60, R72.reuse, R80, R60 ;  /* 0x00000050483c723c */ /* 0x040ff0000000183c */
[C---:B------:R-:W-:Y:S01]  /*2050*/  HMMA.16816.F32 R56, R72.reuse, R82, R56 ;  /* 0x000000524838723c */ /* 0x040fe20000001838 */
[----:B------:R-:W-:Y:S07]  /*2060*/  LDSM.16.M88.4 R80, [R216+0x5480] ;  /* 0x00548000d850783b */ /* 0x000fee0000000200 */
[C---:B------:R-:W-:Y:S08]  /*2070*/  HMMA.16816.F32 R52, R72.reuse, R76, R52 ;  /* 0x0000004c4834723c */ /* 0x040ff00000001834 */
[----:B------:R-:W-:Y:S01]  /*2080*/  HMMA.16816.F32 R44, R72, R78, R44 ;  /* 0x0000004e482c723c */ /* 0x000fe2000000182c */
[----:B------:R-:W2:Y:S04]  /*2090*/  LDSM.16.M88.4 R76, [R216+0x5880] ;  /* 0x00588000d84c783b */ /* 0x000ea80000000200 */
[----:B------:R-:W3:Y:S03]  /*20a0*/  LDSM.16.M88.4 R72, [R216+0x5c80] ;  /* 0x005c8000d848783b */ /* 0x000ee60000000200 */
[C---:B-1----:R-:W-:Y:S08]  /*20b0*/  HMMA.16816.F32 R24, R40.reuse, R10, R24 ;  /* 0x0000000a2818723c */ /* 0x042ff00000001818 */
[C---:B------:R-:W-:Y:S08]  /*20c0*/  HMMA.16816.F32 R12, R40.reuse, R20, R12 ;  /* 0x00000014280c723c */ /* 0x040ff0000000180c */
[C---:B------:R-:W-:Y:S08]  /*20d0*/  HMMA.16816.F32 R36, R40.reuse, R16, R36 ;  /* 0x000000102824723c */ /* 0x040ff00000001824 */
[C---:B------:R-:W-:Y:S08]  /*20e0*/  HMMA.16816.F32 R32, R40.reuse, R18, R32 ;  /* 0x000000122820723c */ /* 0x040ff00000001820 */
[C---:B------:R-:W-:Y:S08]  /*20f0*/  HMMA.16816.F32 R28, R40.reuse, R8, R28 ;  /* 0x00000008281c723c */ /* 0x040ff0000000181c */
[----:B------:R-:W-:Y:S01]  /*2100*/  HMMA.16816.F32 R48, R40, R22, R48 ;  /* 0x000000162830723c */ /* 0x000fe20000001830 */
[----:B------:R-:W-:Y:S07]  /*2110*/  LDSM.16.M88.4 R40, [R213+0xb080] ;  /* 0x00b08000d528783b */ /* 0x000fee0000000200 */
[C---:B------:R-:W-:Y:S08]  /*2120*/  HMMA.16816.F32 R68, R4.reuse, R16, R68 ;  /* 0x000000100444723c */ /* 0x040ff00000001844 */
[C---:B------:R-:W-:Y:S01]  /*2130*/  HMMA.16816.F32 R64, R4.reuse, R18, R64 ;  /* 0x000000120440723c */ /* 0x040fe20000001840 */
[----:B------:R-:W-:Y:S07]  /*2140*/  LDSM.16.M88.4 R16, [R215+0x1800] ;  /* 0x00180000d710783b */ /* 0x000fee0000000200 */
[C---:B------:R-:W-:Y:S08]  /*2150*/  HMMA.16816.F32 R60, R4.reuse, R8, R60 ;  /* 0x00000008043c723c */ /* 0x040ff0000000183c */
[C---:B------:R-:W-:Y:S01]  /*2160*/  HMMA.16816.F32 R56, R4.reuse, R10, R56 ;  /* 0x0000000a0438723c */ /* 0x040fe20000001838 */
[----:B------:R-:W1:Y:S07]  /*2170*/  LDSM.16.M88.4 R8, [R215+0x1c00] ;  /* 0x001c0000d708783b */ /* 0x000e6e0000000200 */
[C---:B------:R-:W-:Y:S08]  /*2180*/  HMMA.16816.F32 R52, R4.reuse, R20, R52 ;  /* 0x000000140434723c */ /* 0x040ff00000001834 */
[----:B------:R-:W-:Y:S01]  /*2190*/  HMMA.16816.F32 R44, R4, R22, R44 ;  /* 0x00000016042c723c */ /* 0x000fe2000000182c */
[----:B------:R-:W4:Y:S04]  /*21a0*/  LDSM.16.M88.4 R4, [R215+0x2000] ;  /* 0x00200000d704783b */ /* 0x000f280000000200 */
[----:B------:R-:W5:Y:S01]  /*21b0*/  LDSM.16.M88.4 R20, [R213+0xa080] ;  /* 0x00a08000d514783b */ /* 0x000f620000000200 */
[----:B------:R-:W-:-:S04]  /*21c0*/  DEPBAR.LE SB0, 0x0 ;  /* 0x000080000000791a */ /* 0x000fc80000000000 */
[C---:B--2---:R-:W-:Y:S08]  /*21d0*/  HMMA.16816.F32 R24, R84.reuse, R78, R24 ;  /* 0x0000004e5418723c */ /* 0x044ff00000001818 */
[C---:B---3--:R-:W-:Y:S08]  /*21e0*/  HMMA.16816.F32 R12, R84.reuse, R72, R12 ;  /* 0x00000048540c723c */ /* 0x048ff0000000180c */
[C---:B------:R-:W-:Y:S08]  /*21f0*/  HMMA.16816.F32 R36, R84.reuse, R80, R36 ;  /* 0x000000505424723c */ /* 0x040ff00000001824 */
[C---:B------:R-:W-:Y:S08]  /*2200*/  HMMA.16816.F32 R32, R84.reuse, R82, R32 ;  /* 0x000000525420723c */ /* 0x040ff00000001820 */
[C---:B------:R-:W-:Y:S08]  /*2210*/  HMMA.16816.F32 R28, R84.reuse, R76, R28 ;  /* 0x0000004c541c723c */ /* 0x040ff0000000181c */
[----:B------:R-:W-:Y:S08]  /*2220*/  HMMA.16816.F32 R48, R84, R74, R48 ;  /* 0x0000004a5430723c */ /* 0x000ff00000001830 */
[C---:B------:R-:W-:Y:S08]  /*2230*/  HMMA.16816.F32 R68, R88.reuse, R80, R68 ;  /* 0x000000505844723c */ /* 0x040ff00000001844 */
[C---:B------:R-:W-:Y:S08]  /*2240*/  HMMA.16816.F32 R64, R88.reuse, R82, R64 ;  /* 0x000000525840723c */ /* 0x040ff00000001840 */
[C---:B------:R-:W-:Y:S08]  /*2250*/  HMMA.16816.F32 R60, R88.reuse, R76, R60 ;  /* 0x0000004c583c723c */ /* 0x040ff0000000183c */
[C---:B------:R-:W-:Y:S08]  /*2260*/  HMMA.16816.F32 R56, R88.reuse, R78, R56 ;  /* 0x0000004e5838723c */ /* 0x040ff00000001838 */
[C---:B------:R-:W-:Y:S08]  /*2270*/  HMMA.16816.F32 R52, R88.reuse, R72, R52 ;  /* 0x000000485834723c */ /* 0x040ff00000001834 */
[----:B------:R-:W-:Y:S08]  /*2280*/  HMMA.16816.F32 R44, R88, R74, R44 ;  /* 0x0000004a582c723c */ /* 0x000ff0000000182c */
[C---:B-1----:R-:W-:Y:S08]  /*2290*/  HMMA.16816.F32 R72, R40.reuse, R10, R24 ;  /* 0x0000000a2848723c */ /* 0x042ff00000001818 */
[C---:B----4-:R-:W-:Y:S08]  /*22a0*/  HMMA.16816.F32 R24, R40.reuse, R4, R12 ;  /* 0x000000042818723c */ /* 0x050ff0000000180c */
[C---:B------:R-:W-:Y:S08]  /*22b0*/  HMMA.16816.F32 R36, R40.reuse, R16, R36 ;  /* 0x000000102824723c */ /* 0x040ff00000001824 */
[C---:B------:R-:W-:Y:S08]  /*22c0*/  HMMA.16816.F32 R32, R40.reuse, R18, R32 ;  /* 0x000000122820723c */ /* 0x040ff00000001820 */
[C---:B------:R-:W-:Y:S08]  /*22d0*/  HMMA.16816.F32 R28, R40.reuse, R8, R28 ;  /* 0x00000008281c723c */ /* 0x040ff0000000181c */
[----:B------:R-:W-:Y:S08]  /*22e0*/  HMMA.16816.F32 R12, R40, R6, R48 ;  /* 0x00000006280c723c */ /* 0x000ff00000001830 */
[C---:B-----5:R-:W-:Y:S08]  /*22f0*/  HMMA.16816.F32 R68, R20.reuse, R16, R68 ;  /* 0x000000101444723c */ /* 0x060ff00000001844 */
[C---:B------:R-:W-:Y:S08]  /*2300*/  HMMA.16816.F32 R64, R20.reuse, R18, R64 ;  /* 0x000000121440723c */ /* 0x040ff00000001840 */
[C---:B------:R-:W-:Y:S08]  /*2310*/  HMMA.16816.F32 R60, R20.reuse, R8, R60 ;  /* 0x00000008143c723c */ /* 0x040ff0000000183c */
[C---:B------:R-:W-:Y:S08]  /*2320*/  HMMA.16816.F32 R56, R20.reuse, R10, R56 ;  /* 0x0000000a1438723c */ /* 0x040ff00000001838 */
[C---:B------:R-:W-:Y:S08]  /*2330*/  HMMA.16816.F32 R52, R20.reuse, R4, R52 ;  /* 0x000000041434723c */ /* 0x040ff00000001834 */
[----:B------:R-:W-:Y:S01]  /*2340*/  HMMA.16816.F32 R44, R20, R6, R44 ;  /* 0x00000006142c723c */ /* 0x000fe2000000182c */
[----:B------:R-:W-:Y:S06]  /*2350*/  BAR.SYNC.DEFER_BLOCKING 0x0 ;  /* 0x0000000000007b1d */ /* 0x000fec0000010000 */
[----:B------:R-:W-:Y:S05]  /*2360*/  @!P0 BRA `(.L_x_159) ;  /* 0x000001a000008947 */ /* 0x000fea0003800000 */
[----:B------:R-:W-:Y:S02]  /*2370*/  IADD3 R4, -R228, 0x30, RZ ;  /* 0x00000030e4047810 */ /* 0x000fe40007ffe1ff */
[----:B------:R-:W-:-:S02]  /*2380*/  IADD3 R7, R148, -0x2, RZ ;  /* 0xfffffffe94077810 */ /* 0x000fc40007ffe0ff */
[----:B------:R-:W-:Y:S02]  /*2390*/  ISETP.GE.AND P2, PT, R4, 0x21, PT ;  /* 0x000000210400780c */ /* 0x000fe40003f46270 */
[----:B------:R-:W-:Y:S01]  /*23a0*/  SHF.R.S32.HI R5, RZ, 0x1f, R7 ;  /* 0x0000001fff057819 */ /* 0x000fe20000011407 */
[-C--:B------:R-:W-:Y:S02]  /*23b0*/  IMAD R92, R92, R7.reuse, RZ ;  /* 0x000000075c5c7224 */ /* 0x080fe400078e02ff */
[----:B------:R-:W-:-:S04]  /*23c0*/  IMAD.WIDE.U32 R8, R98, R7, RZ ;  /* 0x0000000762087225 */ /* 0x000fc800078e00ff */
[----:B------:R-:W-:-:S04]  /*23d0*/  IMAD R5, R5, R98, R92 ;  /* 0x0000006205057224 */ /* 0x000fc800078e025c */
[----:B------:R-:W-:Y:S01]  /*23e0*/  IMAD.IADD R5, R9, 0x1, R5 ;  /* 0x0000000109057824 */ /* 0x000fe200078e0205 */
[----:B------:R-:W-:-:S04]  /*23f0*/  @P2 IADD3 R7, P1, P0, R220, UR8, R8 ;  /* 0x00000008dc072c10 */ /* 0x000fc8000f83e008 */
[----:B------:R-:W-:Y:S02]  /*2400*/  @P2 IADD3.X R6, R223, UR7, R5, P1, P0 ;  /* 0x00000007df062c10 */ /* 0x000fe40008fe0405 */
[----:B------:R-:W-:-:S13]  /*2410*/  ISETP.GE.AND P1, PT, R4, 0x1, PT ;  /* 0x000000010400780c */ /* 0x000fda0003f26270 */
[----:B------:R-:W-:-:S05]  /*2420*/  @P1 IADD3 R8, P0, R220, R8, RZ ;  /* 0x00000008dc081210 */ /* 0x000fca0007f1e0ff */
[----:B------:R-:W-:Y:S01]  /*2430*/  @P1 IMAD.X R5, R5, 0x1, R223, P0 ;  /* 0x0000000105051824 */ /* 0x000fe200000e06df */
[----:B------:R-:W-:-:S04]  /*2440*/  @P2 LEA R10, P0, R7, c[0x0][0x1c8], 0x1 ;  /* 0x00007200070a2a11 */ /* 0x000fc800078008ff */
[----:B------:R-:W-:Y:S02]  /*2450*/  @P2 LEA.HI.X R11, R7, c[0x0][0x1cc], R6, 0x1, P0 ;  /* 0x00007300070b2a11 */ /* 0x000fe400000f0c06 */
[----:B------:R-:W-:-:S04]  /*2460*/  @P1 LEA R4, P0, R8, c[0x0][0x1c8], 0x1 ;  /* 0x0000720008041a11 */ /* 0x000fc800078008ff */
[----:B------:R-:W-:-:S05]  /*2470*/  @P1 LEA.HI.X R5, R8, c[0x0][0x1cc], R5, 0x1, P0 ;  /* 0x0000730008051a11 */ /* 0x000fca00000f0c05 */
[----:B------:R-:W-:Y:S01]  /*2480*/  @!PT LDS RZ, [RZ] ;  /* 0x00000000fffff984 */ /* 0x000fe20000000800 */
[----:B------:R-:W-:Y:S01]  /*2490*/  @!PT LDS RZ, [RZ] ;  /* 0x00000000fffff984 */ /* 0x000fe20000000800 */
[----:B------:R-:W-:Y:S01]  /*24a0*/  @!PT LDS RZ, [RZ] ;  /* 0x00000000fffff984 */ /* 0x000fe20000000800 */
[----:B------:R1:W-:Y:S04]  /*24b0*/  @P1 LDGSTS.E.BYPASS.LTC128B.128 [R218+0x3c80], [R4.64], !P6 ;  /* 0x03c8000004da1fae */ /* 0x0003e8000f101d4a */
[----:B------:R1:W-:Y:S04]  /*24c0*/  @P1 LDGSTS.E.BYPASS.LTC128B.128 [R218+0x4880], [R4.64+0x40], !P5 ;  /* 0x0488004004da1fae */ /* 0x0003e8000e901d4a */
[----:B------:R1:W-:Y:S04]  /*24d0*/  @P1 LDGSTS.E.BYPASS.LTC128B.128 [R218+0x5480], [R4.64+0x80], !P4 ;  /* 0x0548008004da1fae */ /* 0x0003e8000e101d4a */
[----:B------:R1:W-:Y:S04]  /*24e0*/  @P2 LDGSTS.E.BYPASS.LTC128B.128 [R218+0x4480], [R10.64], !P6 ;  /* 0x044800000ada2fae */ /* 0x0003e8000f101d4a */
[----:B------:R1:W-:Y:S04]  /*24f0*/  @P2 LDGSTS.E.BYPASS.LTC128B.128 [R218+0x5080], [R10.64+0x40], !P5 ;  /* 0x050800400ada2fae */ /* 0x0003e8000e901d4a */
[----:B------:R1:W-:Y:S02]  /*2500*/  @P2 LDGSTS.E.BYPASS.LTC128B.128 [R218+0x5c80], [R10.64+0x80], !P4 ;  /* 0x05c800800ada2fae */ /* 0x0003e4000e101d4a */
.L_x_159:
[----:B-1----:R-:W-:Y:S01]  /*2510*/  LOP3.LUT R5, R96, 0xffffffe0, RZ, 0xc0, !PT ;  /* 0xffffffe060057812 */ /* 0x002fe200078ec0ff */
[----:B------:R-:W-:Y:S01]  /*2520*/  ULDC UR9, c[0x0][0x324] ;  /* 0x0000c90000097ab9 */ /* 0x000fe20000000800 */
[----:B------:R-:W-:Y:S01]  /*2530*/  SHF.R.S32.HI R6, RZ, 0x1f, R95 ;  /* 0x0000001fff067819 */ /* 0x000fe2000001145f */
[----:B------:R-:W-:Y:S01]  /*2540*/  ULOP3.LUT UR9, URZ, UR9, URZ, 0x33, !UPT ;  /* 0x000000093f097292 */ /* 0x000fe2000f8e333f */
[----:B------:R-:W-:Y:S01]  /*2550*/  PLOP3.LUT P1, PT, PT, PT, UP2, 0x80, 0x0 ;  /* 0x000000000000781c */ /* 0x000fe20003f2f028 */
[----:B------:R-:W-:Y:S01]  /*2560*/  IMAD.IADD R94, R94, 0x1, -R5 ;  /* 0x000000015e5e7824 */ /* 0x000fe200078e0a05 */
[----:B------:R-:W-:Y:S01]  /*2570*/  LEA.HI R6, R6, R95, RZ, 0x2 ;  /* 0x0000005f06067211 */ /* 0x000fe200078f10ff */
[----:B------:R-:W0:Y:S01]  /*2580*/  LDGDEPBAR ;  /* 0x00000000000079af */ /* 0x000e220000000000 */
[----:B------:R-:W-:-:S02]  /*2590*/  PLOP3.LUT P0, PT, PT, PT, UP2, 0x80, 0x0 ;  /* 0x000000000000781c */ /* 0x000fc40003f0f028 */
[----:B------:R-:W-:Y:S02]  /*25a0*/  SHF.R.S32.HI R5, RZ, 0x1f, R94 ;  /* 0x0000001fff057819 */ /* 0x000fe4000001145e */
[----:B------:R-:W-:Y:S02]  /*25b0*/  LOP3.LUT R6, R6, 0xffffffc, RZ, 0xc0, !PT ;  /* 0x0ffffffc06067812 */ /* 0x000fe400078ec0ff */
[----:B------:R-:W-:Y:S02]  /*25c0*/  LEA.HI R4, R5, R94, RZ, 0x2 ;  /* 0x0000005e05047211 */ /* 0x000fe400078f10ff */
[----:B------:R-:W-:Y:S01]  /*25d0*/  LEA.HI R5, R97, R97, RZ, 0x1 ;  /* 0x0000006161057211 */ /* 0x000fe200078f08ff */
[----:B------:R-:W-:Y:S01]  /*25e0*/  IMAD.IADD R95, R95, 0x1, -R6 ;  /* 0x000000015f5f7824 */ /* 0x000fe200078e0a06 */
[----:B------:R-:W-:Y:S02]  /*25f0*/  LEA.HI.SX32 R6, R4, UR13, 0x1e ;  /* 0x0000000d04067c11 */ /* 0x000fe4000f8ff2ff */
[C---:B------:R-:W-:Y:S01]  /*2600*/  LOP3.LUT R8, R5.reuse, 0x1ffffffe, RZ, 0xc0, !PT ;  /* 0x1ffffffe05087812 */ /* 0x040fe200078ec0ff */
[----:B------:R-:W-:-:S02]  /*2610*/  IMAD.SHL.U32 R7, R5, 0x20, RZ ;  /* 0x0000002005077824 */ /* 0x000fc400078e00ff */
[----:B------:R-:W-:Y:S02]  /*2620*/  IMAD R6, R95, 0x10, R6 ;  /* 0x000000105f067824 */ /* 0x000fe400078e0206 */
[----:B------:R-:W-:Y:S01]  /*2630*/  IMAD.IADD R8, R97, 0x1, -R8 ;  /* 0x0000000161087824 */ /* 0x000fe200078e0a08 */
[----:B------:R-:W-:-:S05]  /*2640*/  LOP3.LUT R7, R7, 0xffffffc0, RZ, 0xc0, !PT ;  /* 0xffffffc007077812 */ /* 0x000fca00078ec0ff */
[----:B------:R-:W-:-:S04]  /*2650*/  IMAD.IADD R7, R7, 0x1, R6 ;  /* 0x0000000107077824 */ /* 0x000fc800078e0206 */
[----:B------:R-:W-:-:S04]  /*2660*/  IMAD R219, R8, 0x8, R7 ;  /* 0x0000000808db7824 */ /* 0x000fc800078e0207 */
[----:B------:R-:W-:-:S04]  /*2670*/  @P1 IMAD.HI.U32 R5, R219, c[0x0][0x2c8], RZ ;  /* 0x0000b200db051a27 */ /* 0x000fc800078e00ff */
[----:B------:R-:W-:Y:S01]  /*2680*/  IMAD.MOV.U32 R49, RZ, RZ, R219 ;  /* 0x000000ffff317224 */ /* 0x000fe200078e00db */
[----:B------:R-:W-:Y:S02]  /*2690*/  @P0 SHF.R.U32.HI R49, RZ, c[0x0][0x2cc], R5 ;  /* 0x0000b300ff310a19 */ /* 0x000fe40000011605 */
[----:B------:R-:W-:Y:S02]  /*26a0*/  LOP3.LUT R5, R4, 0x7ffffffc, RZ, 0xc0, !PT ;  /* 0x7ffffffc04057812 */ /* 0x000fe400078ec0ff */
[----:B------:R-:W-:Y:S01]  /*26b0*/  PLOP3.LUT P0, PT, PT, PT, UP1, 0x40, 0x0 ;  /* 0x000000000000781c */ /* 0x000fe20003f0e818 */
[----:B------:R-:W1:Y:S02]  /*26c0*/  SHFL.IDX PT, R4, R49, RZ, 0x1c1f ;  /* 0x001c1fff31047589 */ /* 0x000e6400000e0000 */
[----:B------:R-:W-:-:S04]  /*26d0*/  IMAD.IADD R5, R94, 0x1, -R5 ;  /* 0x000000015e057824 */ /* 0x000fc800078e0a05 */
[----:B------:R-:W-:-:S04]  /*26e0*/  IMAD.SHL.U32 R224, R5, 0x2, RZ ;  /* 0x0000000205e07824 */ /* 0x000fc800078e00ff */
[----:B------:R-:W-:Y:S01]  /*26f0*/  IMAD.IADD R48, R93, 0x1, -R224 ;  /* 0x000000015d307824 */ /* 0x000fe200078e0ae0 */
[C---:B------:R-:W-:Y:S02]  /*2700*/  IADD3 R23, -R224.reuse, 0x1, R3 ;  /* 0x00000001e0177810 */ /* 0x040fe40007ffe103 */
[----:B------:R-:W-:Y:S02]  /*2710*/  IADD3 R77, -R224, c[0x0][0x1d0], R93 ;  /* 0x00007400e04d7a10 */ /* 0x000fe40007ffe15d */
[----:B------:R-:W-:-:S04]  /*2720*/  IADD3 R23, R23, -c[0x0][0x168], RZ ;  /* 0x80005a0017177a10 */ /* 0x000fc80007ffe0ff */
[C---:B------:R-:W-:Y:S02]  /*2730*/  IADD3 R78, R23.reuse, c[0x0][0x328], RZ ;  /* 0x0000ca00174e7a10 */ /* 0x040fe40007ffe0ff */
[----:B------:R-:W-:-:S03]  /*2740*/  IADD3 R23, R23, UR9, RZ ;  /* 0x0000000917177c10 */ /* 0x000fc6000fffe0ff */
[--C-:B-1----:R-:W-:Y:S02]  /*2750*/  IMAD.IADD R6, R78, 0x1, R4.reuse ;  /* 0x000000014e067824 */ /* 0x102fe400078e0204 */
[----:B------:R-:W-:-:S03]  /*2760*/  IMAD.IADD R5, R23, 0x1, R4 ;  /* 0x0000000117057824 */ /* 0x000fc600078e0204 */
[----:B------:R-:W-:Y:S01]  /*2770*/  IMNMX R9, R6, R77, PT ;  /* 0x0000004d06097217 */ /* 0x000fe20003800200 */
[----:B------:R-:W-:Y:S05]  /*2780*/  @P0 BRA `(.L_x_160) ;  /* 0x0000015000000947 */ /* 0x000fea0003800000 */
[----:B------:R-:W-:Y:S01]  /*2790*/  IADD3 R4, R4, c[0x0][0x1d0], RZ ;  /* 0x0000740004047a10 */ /* 0x000fe20007ffe0ff */
[----:B------:R-:W-:Y:S03]  /*27a0*/  BSSY B0, `(.L_x_161) ;  /* 0x000000f000007945 */ /* 0x000fe60003800000 */
[----:B------:R-:W-:-:S04]  /*27b0*/  IADD3 R7, R4, -c[0x0][0x168], RZ ;  /* 0x80005a0004077a10 */ /* 0x000fc80007ffe0ff */
[----:B------:R-:W-:-:S13]  /*27c0*/  ISETP.GT.AND P0, PT, R7, -0x1, PT ;  /* 0xffffffff0700780c */ /* 0x000fda0003f04270 */
[----:B------:R-:W-:Y:S05]  /*27d0*/  @P0 BRA `(.L_x_162) ;  /* 0x0000007000000947 */ /* 0x000fea0003800000 */
[----:B------:R-:W-:Y:S01]  /*27e0*/  IMAD.MOV.U32 R3, RZ, RZ, c[0x0][0x32c] ;  /* 0x0000cb00ff037624 */ /* 0x000fe200078e00ff */
[----:B------:R-:W-:-:S04]  /*27f0*/  LOP3.LUT R7, RZ, R7, RZ, 0x33, !PT ;  /* 0x00000007ff077212 */ /* 0x000fc800078e33ff */
[----:B------:R-:W-:-:S13]  /*2800*/  ISETP.NE.AND P0, PT, R3, 0x1, PT ;  /* 0x000000010300780c */ /* 0x000fda0003f05270 */
[----:B------:R-:W-:-:S05]  /*2810*/  @P0 IMAD.HI.U32 R3, R7, c[0x0][0x330], RZ ;  /* 0x0000cc0007030a27 */ /* 0x000fca00078e00ff */
[----:B------:R-:W-:-:S04]  /*2820*/  @P0 SHF.R.U32.HI R7, RZ, c[0x0][0x334], R3 ;  /* 0x0000cd00ff070a19 */ /* 0x000fc80000011603 */
[----:B------:R-:W-:Y:S01]  /*2830*/  LOP3.LUT R7, RZ, R7, RZ, 0x33, !PT ;  /* 0x00000007ff077212 */ /* 0x000fe200078e33ff */
[----:B------:R-:W-:Y:S05]  /*2840*/  BRA `(.L_x_163) ;  /* 0x0000004000007947 */ /* 0x000fea0003800000 */
.L_x_162:
[----:B------:R-:W-:-:S04]  /*2850*/  MOV R3, c[0x0][0x32c] ;  /* 0x0000cb0000037a02 */ /* 0x000fc80000000f00 */
[----:B------:R-:W-:-:S13]  /*2860*/  ISETP.NE.AND P0, PT, R3, 0x1, PT ;  /* 0x000000010300780c */ /* 0x000fda0003f05270 */
[----:B------:R-:W-:-:S05]  /*2870*/  @P0 IMAD.HI.U32 R3, R7, c[0x0][0x330], RZ ;  /* 0x0000cc0007030a27 */ /* 0x000fca00078e00ff */
[----:B------:R-:W-:Y:S02]  /*2880*/  @P0 SHF.R.U32.HI R7, RZ, c[0x0][0x334], R3 ;  /* 0x0000cd00ff070a19 */ /* 0x000fe40000011603 */
.L_x_163:
[----:B------:R-:W-:Y:S05]  /*2890*/  BSYNC B0 ;  /* 0x0000000000007941 */ /* 0x000fea0003800000 */
.L_x_161:
[----:B------:R-:W-:-:S05]  /*28a0*/  IMAD R6, R7, c[0x0][0x32c], R48 ;  /* 0x0000cb0007067a24 */ /* 0x000fca00078e0230 */
[----:B------:R-:W-:Y:S02]  /*28b0*/  IADD3 R4, R6, c[0x0][0x32c], RZ ;  /* 0x0000cb0006047a10 */ /* 0x000fe40007ffe0ff */
[----:B------:R-:W-:Y:S02]  /*28c0*/  IMNMX R5, R5, R6, !PT ;  /* 0x0000000605057217 */ /* 0x000fe40007800200 */
[----:B------:R-:W-:Y:S02]  /*28d0*/  IMNMX R9, R9, R4, PT ;  /* 0x0000000409097217 */ /* 0x000fe40003800200 */
.L_x_160:
[----:B------:R-:W1:Y:S01]  /*28e0*/  SHFL.IDX PT, R4, R49, 0x1, 0x1c1f ;  /* 0x003c1f0031047f89 */ /* 0x000e6200000e0000 */
[----:B------:R-:W-:Y:S01]  /*28f0*/  PLOP3.LUT P0, PT, PT, PT, UP1, 0x40, 0x0 ;  /* 0x000000000000781c */ /* 0x000fe20003f0e818 */
[--C-:B-1----:R-:W-:Y:S02]  /*2900*/  IMAD.IADD R6, R78, 0x1, R4.reuse ;  /* 0x000000014e067824 */ /* 0x102fe400078e0204 */
[----:B------:R-:W-:-:S03]  /*2910*/  IMAD.IADD R3, R23, 0x1, R4 ;  /* 0x0000000117037824 */ /* 0x000fc600078e0204 */
[----:B------:R-:W-:-:S07]  /*2920*/  IMNMX R79, R6, R77, PT ;  /* 0x0000004d064f7217 */ /* 0x000fce0003800200 */
        /* <DEDUP_REMOVED lines=13> */
.L_x_166:
[----:B------:R-:W-:-:S04]  /*2a00*/  MOV R4, c[0x0][0x32c] ;  /* 0x0000cb0000047a02 */ /* 0x000fc80000000f00 */
[----:B------:R-:W-:-:S13]  /*2a10*/  ISETP.NE.AND P0, PT, R4, 0x1, PT ;  /* 0x000000010400780c */ /* 0x000fda0003f05270 */
[----:B------:R-:W-:-:S05]  /*2a20*/  @P0 IMAD.HI.U32 R4, R7, c[0x0][0x330], RZ ;  /* 0x0000cc0007040a27 */ /* 0x000fca00078e00ff */
[----:B------:R-:W-:Y:S02]  /*2a30*/  @P0 SHF.R.U32.HI R7, RZ, c[0x0][0x334], R4 ;  /* 0x0000cd00ff070a19 */ /* 0x000fe40000011604 */
.L_x_167:
[----:B------:R-:W-:Y:S05]  /*2a40*/  BSYNC B0 ;  /* 0x0000000000007941 */ /* 0x000fea0003800000 */
.L_x_165:
[----:B------:R-:W-:-:S05]  /*2a50*/  IMAD R6, R7, c[0x0][0x32c], R48 ;  /* 0x0000cb0007067a24 */ /* 0x000fca00078e0230 */
[----:B------:R-:W-:Y:S02]  /*2a60*/  IADD3 R4, R6, c[0x0][0x32c], RZ ;  /* 0x0000cb0006047a10 */ /* 0x000fe40007ffe0ff */
[----:B------:R-:W-:Y:S02]  /*2a70*/  IMNMX R3, R3, R6, !PT ;  /* 0x0000000603037217 */ /* 0x000fe40007800200 */
[----:B------:R-:W-:Y:S02]  /*2a80*/  IMNMX R79, R79, R4, PT ;  /* 0x000000044f4f7217 */ /* 0x000fe40003800200 */
.L_x_164:
[C---:B------:R-:W-:Y:S02]  /*2a90*/  ISETP.GE.AND P0, PT, R93.reuse, 0x2, PT ;  /* 0x000000025d00780c */ /* 0x040fe40003f06270 */
[----:B------:R-:W-:Y:S02]  /*2aa0*/  ISETP.GE.AND P1, PT, R93, 0x9, PT ;  /* 0x000000095d00780c */ /* 0x000fe40003f26270 */
[----:B------:R-:W-:Y:S02]  /*2ab0*/  P2R R7, PR, RZ, 0x1 ;  /* 0x00000001ff077803 */ /* 0x000fe40000000000 */
[----:B------:R-:W-:-:S02]  /*2ac0*/  ISETP.GT.AND P0, PT, R5, 0x1, !P0 ;  /* 0x000000010500780c */ /* 0x000fc40004704270 */
[----:B------:R-:W-:Y:S02]  /*2ad0*/  P2R R76, PR, RZ, 0x2 ;  /* 0x00000002ff4c7803 */ /* 0x000fe40000000000 */
[----:B------:R-:W-:Y:S02]  /*2ae0*/  ISETP.LT.OR P0, PT, R9, 0x2, P0 ;  /* 0x000000020900780c */ /* 0x000fe40000701670 */
[----:B------:R-:W-:Y:S02]  /*2af0*/  ISETP.GE.AND P2, PT, R93, 0x29, PT ;  /* 0x000000295d00780c */ /* 0x000fe40003f46270 */
[----:B------:R-:W-:Y:S02]  /*2b00*/  FSEL R6, R69, -INF , !P0 ;  /* 0xff80000045067808 */ /* 0x000fe40004000000 */
[----:B------:R-:W-:Y:S02]  /*2b10*/  ISETP.GT.AND P0, PT, R5, 0x8, !P1 ;  /* 0x000000080500780c */ /* 0x000fe40004f04270 */
[----:B------:R-:W-:-:S02]  /*2b20*/  ISETP.GE.AND P1, PT, R93, 0xa, PT ;  /* 0x0000000a5d00780c */ /* 0x000fc40003f26270 */
[----:B------:R-:W-:Y:S02]  /*2b30*/  ISETP.LT.OR P0, PT, R9, 0x9, P0 ;  /* 0x000000090900780c */ /* 0x000fe40000701670 */
[----:B------:R-:W-:Y:S02]  /*2b40*/  P2R R69, PR, RZ, 0x2 ;  /* 0x00000002ff457803 */ /* 0x000fe40000000000 */
[----:B------:R-:W-:Y:S02]  /*2b50*/  FSEL R64, R64, -INF , !P0 ;  /* 0xff80000040407808 */ /* 0x000fe40004000000 */
[----:B------:R-:W-:Y:S02]  /*2b60*/  ISETP.GT.AND P0, PT, R5, 0x9, !P1 ;  /* 0x000000090500780c */ /* 0x000fe40004f04270 */
[----:B------:R-:W-:Y:S02]  /*2b70*/  ISETP.GE.AND P1, PT, R93, 0x11, PT ;  /* 0x000000115d00780c */ /* 0x000fe40003f26270 */
[----:B------:R-:W-:-:S04]  /*2b80*/  ISETP.LT.OR P0, PT, R9, 0xa, P0 ;  /* 0x0000000a0900780c */ /* 0x000fc80000701670 */
[----:B------:R-:W-:Y:S02]  /*2b90*/  FSEL R4, R65, -INF , !P0 ;  /* 0xff80000041047808 */ /* 0x000fe40004000000 */
[----:B------:R-:W-:Y:S02]  /*2ba0*/  ISETP.GT.AND P0, PT, R5, 0x10, !P1 ;  /* 0x000000100500780c */ /* 0x000fe40004f04270 */
[----:B------:R-:W-:Y:S02]  /*2bb0*/  P2R R65, PR, RZ, 0x2 ;  /* 0x00000002ff417803 */ /* 0x000fe40000000000 */
[----:B------:R-:W-:Y:S02]  /*2bc0*/  ISETP.LT.OR P0, PT, R9, 0x11, P0 ;  /* 0x000000110900780c */ /* 0x000fe40000701670 */
[----:B------:R-:W-:Y:S02]  /*2bd0*/  ISETP.GE.AND P1, PT, R93, 0x12, PT ;  /* 0x000000125d00780c */ /* 0x000fe40003f26270 */
[----:B------:R-:W-:-:S02]  /*2be0*/  FSEL R40, R60, -INF , !P0 ;  /* 0xff8000003c287808 */ /* 0x000fc40004000000 */
[----:B------:R-:W-:Y:S02]  /*2bf0*/  ISETP.GT.AND P0, PT, R5, 0x11, !P1 ;  /* 0x000000110500780c */ /* 0x000fe40004f04270 */
[----:B------:R-:W-:Y:S02]  /*2c00*/  P2R R60, PR, RZ, 0x2 ;  /* 0x00000002ff3c7803 */ /* 0x000fe40000000000 */
[----:B------:R-:W-:Y:S02]  /*2c10*/  ISETP.LT.OR P0, PT, R9, 0x12, P0 ;  /* 0x000000120900780c */ /* 0x000fe40000701670 */
[----:B------:R-:W-:Y:S02]  /*2c20*/  ISETP.GE.AND P1, PT, R93, 0x19, PT ;  /* 0x000000195d00780c */ /* 0x000fe40003f26270 */
[----:B------:R-:W-:Y:S02]  /*2c30*/  FSEL R10, R61, -INF , !P0 ;  /* 0xff8000003d0a7808 */ /* 0x000fe40004000000 */
[----:B------:R-:W-:-:S02]  /*2c40*/  ISETP.GT.AND P0, PT, R5, 0x18, !P1 ;  /* 0x000000180500780c */ /* 0x000fc40004f04270 */
[----:B------:R-:W-:Y:S02]  /*2c50*/  P2R R51, PR, RZ, 0x2 ;  /* 0x00000002ff337803 */ /* 0x000fe40000000000 */
[----:B------:R-:W-:Y:S02]  /*2c60*/  ISETP.LT.OR P0, PT, R9, 0x19, P0 ;  /* 0x000000190900780c */ /* 0x000fe40000701670 */
[----:B------:R-:W-:Y:S02]  /*2c70*/  ISETP.GE.AND P1, PT, R93, 0x1a, PT ;  /* 0x0000001a5d00780c */ /* 0x000fe40003f26270 */
[----:B------:R-:W-:Y:S02]  /*2c80*/  FSEL R56, R56, -INF , !P0 ;  /* 0xff80000038387808 */ /* 0x000fe40004000000 */
[----:B------:R-:W-:Y:S02]  /*2c90*/  ISETP.GT.AND P0, PT, R5, 0x19, !P1 ;  /* 0x000000190500780c */ /* 0x000fe40004f04270 */
[----:B------:R-:W-:-:S02]  /*2ca0*/  P2R R50, PR, RZ, 0x2 ;  /* 0x00000002ff327803 */ /* 0x000fc40000000000 */
[----:B------:R-:W-:Y:S02]  /*2cb0*/  ISETP.LT.OR P0, PT, R9, 0x1a, P0 ;  /* 0x0000001a0900780c */ /* 0x000fe40000701670 */
[----:B------:R-:W-:Y:S02]  /*2cc0*/  ISETP.GE.AND P1, PT, R93, 0x21, PT ;  /* 0x000000215d00780c */ /* 0x000fe40003f26270 */
[----:B------:R-:W-:Y:S02]  /*2cd0*/  FSEL R8, R57, -INF , !P0 ;  /* 0xff80000039087808 */ /* 0x000fe40004000000 */
[----:B------:R-:W-:Y:S02]  /*2ce0*/  ISETP.GT.AND P0, PT, R5, 0x20, !P1 ;  /* 0x000000200500780c */ /* 0x000fe40004f04270 */
[----:B------:R-:W-:Y:S02]  /*2cf0*/  P2R R43, PR, RZ, 0x2 ;  /* 0x00000002ff2b7803 */ /* 0x000fe40000000000 */
[----:B------:R-:W-:-:S02]  /*2d00*/  ISETP.LT.OR P0, PT, R9, 0x21, P0 ;  /* 0x000000210900780c */ /* 0x000fc40000701670 */
[----:B------:R-:W-:Y:S02]  /*2d10*/  ISETP.GE.AND P1, PT, R93, 0x22, PT ;  /* 0x000000225d00780c */ /* 0x000fe40003f26270 */
[----:B------:R-:W-:Y:S02]  /*2d20*/  FSEL R22, R52, -INF , !P0 ;  /* 0xff80000034167808 */ /* 0x000fe40004000000 */
[----:B------:R-:W-:Y:S02]  /*2d30*/  ISETP.GT.AND P0, PT, R5, 0x21, !P1 ;  /* 0x000000210500780c */ /* 0x000fe40004f04270 */
[----:B------:R-:W-:Y:S02]  /*2d40*/  P2R R42, PR, RZ, 0x2 ;  /* 0x00000002ff2a7803 */ /* 0x000fe40000000000 */
[----:B------:R-:W-:Y:S02]  /*2d50*/  ISETP.LT.OR P0, PT, R9, 0x22, P0 ;  /* 0x000000220900780c */ /* 0x000fe40000701670 */
[----:B------:R-:W-:-:S02]  /*2d60*/  ISETP.GE.AND P1, PT, R93, 0x1, PT ;  /* 0x000000015d00780c */ /* 0x000fc40003f26270 */
[----:B------:R-:W-:Y:S02]  /*2d70*/  FSEL R21, R53, -INF , !P0 ;  /* 0xff80000035157808 */ /* 0x000fe40004000000 */
[----:B------:R-:W-:-:S04]  /*2d80*/  ISETP.GT.AND P0, PT, R5, 0x28, !P2 ;  /* 0x000000280500780c */ /* 0x000fc80005704270 */
[----:B------:R-:W-:-:S04]  /*2d90*/  ISETP.LT.OR P0, PT, R9, 0x29, P0 ;  /* 0x000000290900780c */ /* 0x000fc80000701670 */
[----:B------:R-:W-:Y:S02]  /*2da0*/  FSEL R20, R44, -INF , !P0 ;  /* 0xff8000002c147808 */ /* 0x000fe40004000000 */
[----:B------:R-:W-:Y:S02]  /*2db0*/  ISETP.GT.AND P0, PT, R5, RZ, !P1 ;  /* 0x000000ff0500720c */ /* 0x000fe40004f04270 */
[----:B------:R-:W-:Y:S02]  /*2dc0*/  P2R R44, PR, RZ, 0x2 ;  /* 0x00000002ff2c7803 */ /* 0x000fe40000000000 */
[----:B------:R-:W-:Y:S02]  /*2dd0*/  ISETP.LT.OR P0, PT, R9, 0x1, P0 ;  /* 0x000000010900780c */ /* 0x000fe40000701670 */
[----:B------:R-:W-:Y:S02]  /*2de0*/  ISETP.GE.AND P1, PT, R93, 0x2a, PT ;  /* 0x0000002a5d00780c */ /* 0x000fe40003f26270 */
[----:B------:R-:W-:-:S02]  /*2df0*/  FSEL R68, R68, -INF , !P0 ;  /* 0xff80000044447808 */ /* 0x000fc40004000000 */
[----:B------:R-:W-:Y:S02]  /*2e00*/  ISETP.GT.AND P0, PT, R5, 0x29, !P1 ;  /* 0x000000290500780c */ /* 0x000fe40004f04270 */
[----:B------:R-:W1:Y:S02]  /*2e10*/  SHFL.IDX PT, R5, R49, 0x2, 0x1c1f ;  /* 0x005c1f0031057f89 */ /* 0x000e6400000e0000 */
[----:B------:R-:W-:-:S04]  /*2e20*/  ISETP.LT.OR P0, PT, R9, 0x2a, P0 ;  /* 0x0000002a0900780c */ /* 0x000fc80000701670 */
[----:B------:R-:W-:Y:S02]  /*2e30*/  FSEL R18, R45, -INF , !P0 ;  /* 0xff8000002d127808 */ /* 0x000fe40004000000 */
        /* <DEDUP_REMOVED lines=17> */
.L_x_170:
[----:B------:R-:W-:-:S04]  /*2f50*/  MOV R5, c[0x0][0x32c] ;  /* 0x0000cb0000057a02 */ /* 0x000fc80000000f00 */
[----:B------:R-:W-:-:S13]  /*2f60*/  ISETP.NE.AND P0, PT, R5, 0x1, PT ;  /* 0x000000010500780c */ /* 0x000fda0003f05270 */
[----:B------:R-:W-:-:S05]  /*2f70*/  @P0 IMAD.HI.U32 R5, R9, c[0x0][0x330], RZ ;  /* 0x0000cc0009050a27 */ /* 0x000fca00078e00ff */
[----:B------:R-:W-:Y:S02]  /*2f80*/  @P0 SHF.R.U32.HI R9, RZ, c[0x0][0x334], R5 ;  /* 0x0000cd00ff090a19 */ /* 0x000fe40000011605 */
.L_x_171:
[----:B------:R-:W-:Y:S05]  /*2f90*/  BSYNC B0 ;  /* 0x0000000000007941 */ /* 0x000fea0003800000 */
.L_x_169:
[----:B------:R-:W-:-:S05]  /*2fa0*/  IMAD R16, R9, c[0x0][0x32c], R48 ;  /* 0x0000cb0009107a24 */ /* 0x000fca00078e0230 */
[----:B------:R-:W-:Y:S02]  /*2fb0*/  IADD3 R5, R16, c[0x0][0x32c], RZ ;  /* 0x0000cb0010057a10 */ /* 0x000fe40007ffe0ff */
[----:B------:R-:W-:Y:S02]  /*2fc0*/  IMNMX R45, R45, R16, !PT ;  /* 0x000000102d2d7217 */ /* 0x000fe40007800200 */
[----:B------:R-:W-:Y:S02]  /*2fd0*/  IMNMX R52, R52, R5, PT ;  /* 0x0000000534347217 */ /* 0x000fe40003800200 */
.L_x_168:
[----:B------:R-:W-:Y:S02]  /*2fe0*/  ISETP.NE.AND P0, PT, R76, RZ, PT ;  /* 0x000000ff4c00720c */ /* 0x000fe40003f05270 */
[----:B------:R-:W-:Y:S02]  /*2ff0*/  P2R R80, PR, RZ, 0x40 ;  /* 0x00000040ff507803 */ /* 0x000fe40000000000 */
[----:B------:R-:W-:Y:S02]  /*3000*/  ISETP.GT.AND P0, PT, R3, 0x8, !P0 ;  /* 0x000000080300780c */ /* 0x000fe40004704270 */
[----:B------:R-:W-:-:S02]  /*3010*/  ISETP.NE.AND P6, PT, R51, RZ, PT ;  /* 0x000000ff3300720c */ /* 0x000fc40003fc5270 */
[----:B------:R-:W-:Y:S02]  /*3020*/  ISETP.LT.OR P0, PT, R79, 0x9, P0 ;  /* 0x000000094f00780c */ /* 0x000fe40000701670 */
[----:B------:R-:W-:Y:S02]  /*3030*/  P2R R61, PR, RZ, 0x20 ;  /* 0x00000020ff3d7803 */ /* 0x000fe40000000000 */
[----:B------:R-:W-:Y:S02]  /*3040*/  FSEL R5, R66, -INF , !P0 ;  /* 0xff80000042057808 */ /* 0x000fe40004000000 */
[----:B------:R-:W-:Y:S02]  /*3050*/  ISETP.NE.AND P0, PT, R69, RZ, PT ;  /* 0x000000ff4500720c */ /* 0x000fe40003f05270 */
[----:B------:R-:W-:Y:S02]  /*3060*/  ISETP.NE.AND P5, PT, R50, RZ, PT ;  /* 0x000000ff3200720c */ /* 0x000fe40003fa5270 */
[----:B------:R-:W-:-:S02]  /*3070*/  ISETP.GT.AND P0, PT, R3, 0x9, !P0 ;  /* 0x000000090300780c */ /* 0x000fc40004704270 */
[----:B------:R-:W-:Y:S02]  /*3080*/  P2R R57, PR, RZ, 0x10 ;  /* 0x00000010ff397803 */ /* 0x000fe40000000000 */
[----:B------:R-:W-:Y:S02]  /*3090*/  ISETP.LT.OR P0, PT, R79, 0xa, P0 ;  /* 0x0000000a4f00780c */ /* 0x000fe40000701670 */
[----:B------:R-:W-:Y:S02]  /*30a0*/  ISETP.NE.AND P4, PT, R43, RZ, PT ;  /* 0x000000ff2b00720c */ /* 0x000fe40003f85270 */
[----:B------:R-:W-:Y:S02]  /*30b0*/  FSEL R67, R67, -INF , !P0 ;  /* 0xff80000043437808 */ /* 0x000fe40004000000 */
[----:B------:R-:W-:Y:S02]  /*30c0*/  ISETP.NE.AND P0, PT, R65, RZ, PT ;  /* 0x000000ff4100720c */ /* 0x000fe40003f05270 */
[----:B------:R-:W-:-:S02]  /*30d0*/  P2R R53, PR, RZ, 0x8 ;  /* 0x00000008ff357803 */ /* 0x000fc40000000000 */
[----:B------:R-:W-:Y:S02]  /*30e0*/  ISETP.GT.AND P0, PT, R3, 0x10, !P0 ;  /* 0x000000100300780c */ /* 0x000fe40004704270 */
[----:B------:R-:W-:Y:S02]  /*30f0*/  ISETP.NE.AND P3, PT, R42, RZ, PT ;  /* 0x000000ff2a00720c */ /* 0x000fe40003f65270 */
[----:B------:R-:W-:-:S04]  /*3100*/  ISETP.LT.OR P0, PT, R79, 0x11, P0 ;  /* 0x000000114f00780c */ /* 0x000fc80000701670 */
[----:B------:R-:W-:Y:S02]  /*3110*/  FSEL R41, R62, -INF , !P0 ;  /* 0xff8000003e297808 */ /* 0x000fe40004000000 */
[----:B------:R-:W-:Y:S02]  /*3120*/  ISETP.NE.AND P0, PT, R60, RZ, PT ;  /* 0x000000ff3c00720c */ /* 0x000fe40003f05270 */
[----:B------:R-:W-:Y:S02]  /*3130*/  P2R R62, PR, RZ, 0x40 ;  /* 0x00000040ff3e7803 */ /* 0x000fe40000000000 */
[----:B------:R-:W-:-:S04]  /*3140*/  ISETP.GT.AND P0, PT, R3, 0x11, !P0 ;  /* 0x000000110300780c */ /* 0x000fc80004704270 */
[----:B------:R-:W-:-:S04]  /*3150*/  ISETP.LT.OR P0, PT, R79, 0x12, P0 ;  /* 0x000000124f00780c */ /* 0x000fc80000701670 */
[----:B------:R-:W-:Y:S02]  /*3160*/  FSEL R11, R63, -INF , !P0 ;  /* 0xff8000003f0b7808 */ /* 0x000fe40004000000 */
[----:B------:R-:W-:Y:S02]  /*3170*/  ISETP.GT.AND P0, PT, R3, 0x18, !P6 ;  /* 0x000000180300780c */ /* 0x000fe40007704270 */
[----:B------:R-:W-:Y:S02]  /*3180*/  ISETP.NE.AND P6, PT, R44, RZ, PT ;  /* 0x000000ff2c00720c */ /* 0x000fe40003fc5270 */
[----:B------:R-:W-:-:S04]  /*3190*/  ISETP.LT.OR P0, PT, R79, 0x19, P0 ;  /* 0x000000194f00780c */ /* 0x000fc80000701670 */
[----:B------:R-:W-:Y:S02]  /*31a0*/  FSEL R9, R58, -INF , !P0 ;  /* 0xff8000003a097808 */ /* 0x000fe40004000000 */
[----:B------:R-:W-:-:S04]  /*31b0*/  ISETP.GT.AND P0, PT, R3, 0x19, !P5 ;  /* 0x000000190300780c */ /* 0x000fc80006f04270 */
        /* <DEDUP_REMOVED lines=8> */
[----:B------:R-:W-:-:S04]  /*3240*/  ISETP.NE.AND P0, PT, R7, RZ, PT ;  /* 0x000000ff0700720c */ /* 0x000fc80003f05270 */
[----:B------:R-:W-:-:S04]  /*3250*/  ISETP.GT.AND P0, PT, R3, 0x1, !P0 ;  /* 0x000000010300780c */ /* 0x000fc80004704270 */
[----:B------:R-:W-:-:S04]  /*3260*/  ISETP.LT.OR P0, PT, R79, 0x2, P0 ;  /* 0x000000024f00780c */ /* 0x000fc80000701670 */
[----:B------:R-:W-:Y:S02]  /*3270*/  FSEL R71, R71, -INF , !P0 ;  /* 0xff80000047477808 */ /* 0x000fe40004000000 */
[----:B------:R-:W-:-:S04]  /*3280*/  ISETP.GT.AND P0, PT, R3, RZ, !P6 ;  /* 0x000000ff0300720c */ /* 0x000fc80007704270 */
        /* <DEDUP_REMOVED lines=8> */
[----:B------:R-:W-:Y:S02]  /*3310*/  ISETP.GT.AND P0, PT, R45, RZ, !P6 ;  /* 0x000000ff2d00720c */ /* 0x000fe40007704270 */
[----:B------:R-:W-:Y:S02]  /*3320*/  ISETP.NE.AND P6, PT, R62, RZ, PT ;  /* 0x000000ff3e00720c */ /* 0x000fe40003fc5270 */
[----:B------:R-:W-:-:S04]  /*3330*/  ISETP.LT.OR P0, PT, R52, 0x1, P0 ;  /* 0x000000013400780c */ /* 0x000fc80000701670 */
[----:B------:R-:W-:Y:S02]  /*3340*/  FSEL R110, R36, -INF , !P0 ;  /* 0xff800000246e7808 */ /* 0x000fe40004000000 */
[----:B------:R-:W-:-:S04]  /*3350*/  ISETP.NE.AND P0, PT, R7, RZ, PT ;  /* 0x000000ff0700720c */ /* 0x000fc80003f05270 */
[----:B------:R-:W-:-:S04]  /*3360*/  ISETP.GT.AND P0, PT, R45, 0x1, !P0 ;  /* 0x000000012d00780c */ /* 0x000fc80004704270 */
        /* <DEDUP_REMOVED lines=18> */
[----:B------:R-:W-:Y:S02]  /*3490*/  ISETP.GT.AND P0, PT, R45, 0x18, !P6 ;  /* 0x000000182d00780c */ /* 0x000fe40007704270 */
[----:B------:R-:W-:Y:S02]  /*34a0*/  ISETP.NE.AND P6, PT, R80, RZ, PT ;  /* 0x000000ff5000720c */ /* 0x000fe40003fc5270 */
        /* <DEDUP_REMOVED lines=17> */
[----:B------:R-:W1:Y:S01]  /*35c0*/  SHFL.IDX PT, R12, R49, 0x3, 0x1c1f ;  /* 0x007c1f00310c7f89 */ /* 0x000e6200000e0000 */
[----:B------:R-:W-:-:S04]  /*35d0*/  ISETP.GT.AND P0, PT, R45, 0x29, !P1 ;  /* 0x000000292d00780c */ /* 0x000fc80004f04270 */
        /* <DEDUP_REMOVED lines=19> */
.L_x_174:
[----:B------:R-:W-:-:S04]  /*3710*/  MOV R12, c[0x0][0x32c] ;  /* 0x0000cb00000c7a02 */ /* 0x000fc80000000f00 */
[----:B------:R-:W-:-:S13]  /*3720*/  ISETP.NE.AND P0, PT, R12, 0x1, PT ;  /* 0x000000010c00780c */ /* 0x000fda0003f05270 */
[----:B------:R-:W-:-:S05]  /*3730*/  @P0 IMAD.HI.U32 R12, R25, c[0x0][0x330], RZ ;  /* 0x0000cc00190c0a27 */ /* 0x000fca00078e00ff */
[----:B------:R-:W-:Y:S02]  /*3740*/  @P0 SHF.R.U32.HI R25, RZ, c[0x0][0x334], R12 ;  /* 0x0000cd00ff190a19 */ /* 0x000fe4000001160c */
.L_x_175:
[----:B------:R-:W-:Y:S05]  /*3750*/  BSYNC B0 ;  /* 0x0000000000007941 */ /* 0x000fea0003800000 */
.L_x_173:
[----:B------:R-:W-:-:S05]  /*3760*/  IMAD R48, R25, c[0x0][0x32c], R48 ;  /* 0x0000cb0019307a24 */ /* 0x000fca00078e0230 */
[----:B------:R-:W-:Y:S02]  /*3770*/  IADD3 R12, R48, c[0x0][0x32c], RZ ;  /* 0x0000cb00300c7a10 */ /* 0x000fe40007ffe0ff */
[----:B------:R-:W-:Y:S02]  /*3780*/  IMNMX R23, R23, R48, !PT ;  /* 0x0000003017177217 */ /* 0x000fe40007800200 */
[----:B------:R-:W-:Y:S02]  /*3790*/  IMNMX R13, R13, R12, PT ;  /* 0x0000000c0d0d7217 */ /* 0x000fe40003800200 */
.L_x_172:
[----:B------:R-:W-:Y:S01]  /*37a0*/  ISETP.NE.AND P0, PT, R76, RZ, PT ;  /* 0x000000ff4c00720c */ /* 0x000fe20003f05270 */
[----:B------:R-:W-:Y:S01]  /*37b0*/  IMAD.SHL.U32 R214, R2, 0x2, RZ ;  /* 0x0000000202d67824 */ /* 0x000fe200078e00ff */
[C---:B------:R-:W-:Y:S01]  /*37c0*/  ISETP.GT.AND P2, PT, R23.reuse, 0x28, !P2 ;  /* 0x000000281700780c */ /* 0x040fe20005744270 */
[----:B------:R-:W-:Y:S01]  /*37d0*/  ULDC.64 UR4, c[0x0][0x2c8] ;  /* 0x0000b20000047ab9 */ /* 0x000fe20000000a00 */
[C---:B------:R-:W-:Y:S01]  /*37e0*/  ISETP.GT.AND P0, PT, R23.reuse, 0x8, !P0 ;  /* 0x000000081700780c */ /* 0x040fe20004704270 */
[----:B------:R-:W-:Y:S01]  /*37f0*/  IMAD R212, R0, 0x2, R214 ;  /* 0x0000000200d47824 */ /* 0x000fe200078e02d6 */
[----:B------:R-:W-:Y:S01]  /*3800*/  ISETP.GT.AND P1, PT, R23, 0x29, !P1 ;  /* 0x000000291700780c */ /* 0x000fe20004f24270 */
[----:B------:R-:W-:Y:S01]  /*3810*/  LDSM.16.MT88.4 R136, [R214+0x1880] ;  /* 0x00188000d688783b */ /* 0x000fe20000004200 */
[C---:B------:R-:W-:Y:S01]  /*3820*/  ISETP.LT.OR P0, PT, R13.reuse, 0x9, P0 ;  /* 0x000000090d00780c */ /* 0x040fe20000701670 */
[----:B------:R-:W-:Y:S01]  /*3830*/  UIMAD.WIDE.U32 UR14, UR13, UR4, URZ ;  /* 0x000000040d0e72a5 */ /* 0x000fe2000f8e003f */
[----:B------:R-:W-:Y:S01]  /*3840*/  ISETP.LT.OR P2, PT, R13, 0x29, P2 ;  /* 0x000000290d00780c */ /* 0x000fe20001741670 */
[----:B------:R-:W-:Y:S01]  /*3850*/  LDSM.16.MT88.4 R112, [R212+0x1880] ;  /* 0x00188000d470783b */ /* 0x000fe20000004200 */
[----:B------:R-:W-:Y:S01]  /*3860*/  FSEL R92, R34, -INF , !P0 ;  /* 0xff800000225c7808 */ /* 0x000fe20004000000 */
[----:B------:R-:W-:Y:S01]  /*3870*/  @UP2 USHF.R.U32.HI UR13, URZ, UR5, UR15 ;  /* 0x000000053f0d2299 */ /* 0x000fe2000801160f */
[----:B------:R-:W-:Y:S01]  /*3880*/  ISETP.NE.AND P0, PT, R69, RZ, PT ;  /* 0x000000ff4500720c */ /* 0x000fe20003f05270 */
[----:B------:R-:W-:Y:S01]  /*3890*/  LDSM.16.MT88.4 R132, [R214+0x2480] ;  /* 0x00248000d684783b */ /* 0x000fe20000004200 */
[----:B------:R-:W-:Y:S01]  /*38a0*/  ISETP.LT.OR P1, PT, R13, 0x2a, P1 ;  /* 0x0000002a0d00780c */ /* 0x000fe20000f21670 */
[----:B------:R-:W-:Y:S01]  /*38b0*/  UIADD3 UR4, UR12, UR13, URZ ;  /* 0x0000000d0c047290 */ /* 0x000fe2000fffe03f */
[----:B------:R-:W-:Y:S01]  /*38c0*/  ISETP.GT.AND P0, PT, R23, 0x9, !P0 ;  /* 0x000000091700780c */ /* 0x000fe20004704270 */
[----:B------:R-:W-:Y:S01]  /*38d0*/  LDSM.16.MT88.4 R76, [R214+0x3080] ;  /* 0x00308000d64c783b */ /* 0x000fe20000004200 */
[----:B------:R-:W-:Y:S01]  /*38e0*/  FSEL R187, R14, -INF , !P2 ;  /* 0xff8000000ebb7808 */ /* 0x000fe20005000000 */
[----:B------:R-:W-:Y:S01]  /*38f0*/  ULDC UR13, c[0x0][0x328] ;  /* 0x0000ca00000d7ab9 */ /* 0x000fe20000000800 */
[----:B------:R-:W-:Y:S01]  /*3900*/  ISETP.LT.OR P0, PT, R13, 0xa, P0 ;  /* 0x0000000a0d00780c */ /* 0x000fe20000701670 */
[----:B------:R-:W-:Y:S01]  /*3910*/  LDSM.16.MT88.4 R156, [R214+0x1c80] ;  /* 0x001c8000d69c783b */ /* 0x000fe20000004200 */
[----:B------:R-:W-:Y:S01]  /*3920*/  FSEL R189, R15, -INF , !P1 ;  /* 0xff8000000fbd7808 */ /* 0x000fe20004800000 */
[----:B------:R-:W-:Y:S01]  /*3930*/  UIADD3 UR13, UR4, UR13, URZ ;  /* 0x0000000d040d7290 */ /* 0x000fe2000fffe03f */
[----:B------:R-:W-:-:S02]  /*3940*/  FSEL R90, R35, -INF , !P0 ;  /* 0xff800000235a7808 */ /* 0x000fc40004000000 */
[----:B------:R-:W-:Y:S01]  /*3950*/  ISETP.NE.AND P0, PT, R65, RZ, PT ;  /* 0x000000ff4100720c */ /* 0x000fe20003f05270 */
[----:B------:R-:W-:Y:S01]  /*3960*/  LDSM.16.MT88.4 R32, [R212+0x3480] ;  /* 0x00348000d420783b */ /* 0x000fe20000004200 */
[----:B------:R-:W-:Y:S02]  /*3970*/  IADD3 R226, R148, -0x2, RZ ;  /* 0xfffffffe94e27810 */ /* 0x000fe40007ffe0ff */
[----:B------:R-:W-:-:S04]  /*3980*/  ISETP.GT.AND P0, PT, R23, 0x10, !P0 ;  /* 0x000000101700780c */ /* 0x000fc80004704270 */
[----:B------:R-:W-:-:S04]  /*3990*/  ISETP.LT.OR P0, PT, R13, 0x11, P0 ;  /* 0x000000110d00780c */ /* 0x000fc80000701670 */
[----:B------:R-:W-:Y:S02]  /*39a0*/  FSEL R88, R30, -INF , !P0 ;  /* 0xff8000001e587808 */ /* 0x000fe40004000000 */
[----:B------:R-:W-:Y:S02]  /*39b0*/  ISETP.NE.AND P0, PT, R60, RZ, PT ;  /* 0x000000ff3c00720c */ /* 0x000fe40003f05270 */
[----:B------:R-:W-:Y:S02]  /*39c0*/  LDSM.16.MT88.4 R60, [R212+0x2480] ;  /* 0x00248000d43c783b */ /* 0x000fe40000004200 */
[----:B------:R-:W-:-:S04]  /*39d0*/  ISETP.GT.AND P0, PT, R23, 0x11, !P0 ;  /* 0x000000111700780c */ /* 0x000fc80004704270 */
[----:B------:R-:W-:-:S04]  /*39e0*/  ISETP.LT.OR P0, PT, R13, 0x12, P0 ;  /* 0x000000120d00780c */ /* 0x000fc80000701670 */
[----:B------:R-:W-:Y:S02]  /*39f0*/  FSEL R72, R31, -INF , !P0 ;  /* 0xff8000001f487808 */ /* 0x000fe40004000000 */
[----:B------:R-:W-:-:S04]  /*3a00*/  ISETP.NE.AND P0, PT, R51, RZ, PT ;  /* 0x000000ff3300720c */ /* 0x000fc80003f05270 */
        /* <DEDUP_REMOVED lines=8> */
[----:B------:R-:W-:Y:S02]  /*3a90*/  ISETP.NE.AND P0, PT, R7, RZ, PT ;  /* 0x000000ff0700720c */ /* 0x000fe40003f05270 */
[----:B------:R-:W-:Y:S02]  /*3aa0*/  FMNMX.FTZ R7, R68, R6, !PT ;  /* 0x0000000644077209 */ /* 0x000fe40007810000 */
[----:B------:R-:W-:Y:S02]  /*3ab0*/  ISETP.GT.AND P0, PT, R23, 0x1, !P0 ;  /* 0x000000011700780c */ /* 0x000fe40004704270 */
[----:B------:R-:W-:Y:S02]  /*3ac0*/  FMNMX.FTZ R7, R64, R7, !PT ;  /* 0x0000000740077209 */ /* 0x000fe40007810000 */
[----:B------:R-:W-:-:S02]  /*3ad0*/  ISETP.LT.OR P0, PT, R13, 0x2, P0 ;  /* 0x000000020d00780c */ /* 0x000fc40000701670 */
[----:B------:R-:W-:Y:S02]  /*3ae0*/  FMNMX.FTZ R7, R4, R7, !PT ;  /* 0x0000000704077209 */ /* 0x000fe40007810000 */
[----:B------:R-:W-:Y:S02]  /*3af0*/  FSEL R94, R39, -INF , !P0 ;  /* 0xff800000275e7808 */ /* 0x000fe40004000000 */
[----:B------:R-:W-:Y:S02]  /*3b00*/  FMNMX.FTZ R7, R40, R7, !PT ;  /* 0x0000000728077209 */ /* 0x000fe40007810000 */
[----:B------:R-:W-:Y:S02]  /*3b10*/  ISETP.NE.AND P0, PT, R44, RZ, PT ;  /* 0x000000ff2c00720c */ /* 0x000fe40003f05270 */
[----:B------:R-:W-:Y:S01]  /*3b20*/  FMNMX.FTZ R7, R10, R7, !PT ;  /* 0x000000070a077209 */ /* 0x000fe20007810000 */
[----:B------:R-:W-:Y:S01]  /*3b30*/  LDSM.16.MT88.4 R44, [R214+0x2880] ;  /* 0x00288000d62c783b */ /* 0x000fe20000004200 */
[----:B------:R-:W-:-:S02]  /*3b40*/  ISETP.GT.AND P0, PT, R23, RZ, !P0 ;  /* 0x000000ff1700720c */ /* 0x000fc40004704270 */
[----:B------:R-:W-:Y:S02]  /*3b50*/  FMNMX.FTZ R7, R56, R7, !PT ;  /* 0x0000000738077209 */ /* 0x000fe40007810000 */
[----:B------:R-:W-:Y:S02]  /*3b60*/  ISETP.LT.OR P0, PT, R13, 0x1, P0 ;  /* 0x000000010d00780c */ /* 0x000fe40000701670 */
[----:B------:R-:W-:Y:S02]  /*3b70*/  FMNMX.FTZ R7, R8, R7, !PT ;  /* 0x0000000708077209 */ /* 0x000fe40007810000 */
[----:B------:R-:W-:Y:S02]  /*3b80*/  FSEL R108, R38, -INF , !P0 ;  /* 0xff800000266c7808 */ /* 0x000fe40004000000 */
[----:B------:R-:W-:Y:S01]  /*3b90*/  FMNMX.FTZ R12, R22, R7, !PT ;  /* 0x00000007160c7209 */ /* 0x000fe20007810000 */
[----:B------:R-:W-:Y:S01]  /*3ba0*/  LDSM.16.MT88.4 R36, [R214+0x3480] ;  /* 0x00348000d624783b */ /* 0x000fe20000004200 */
[----:B------:R-:W-:-:S02]  /*3bb0*/  ISETP.NE.AND P0, PT, R43, RZ, PT ;  /* 0x000000ff2b00720c */ /* 0x000fc40003f05270 */
[----:B------:R-:W-:Y:S02]  /*3bc0*/  FMNMX.FTZ R7, R21, R12, !PT ;  /* 0x0000000c15077209 */ /* 0x000fe40007810000 */
[----:B------:R-:W-:Y:S02]  /*3bd0*/  FMNMX.FTZ R12, R70, R71, !PT ;  /* 0x00000047460c7209 */ /* 0x000fe40007810000 */
[----:B------:R-:W-:Y:S02]  /*3be0*/  FMNMX.FTZ R7, R20, R7, !PT ;  /* 0x0000000714077209 */ /* 0x000fe40007810000 */
[----:B------:R-:W-:Y:S02]  /*3bf0*/  FMNMX.FTZ R12, R5, R12, !PT ;  /* 0x0000000c050c7209 */ /* 0x000fe40007810000 */
[----:B------:R-:W-:Y:S02]  /*3c00*/  FMNMX.FTZ R7, R18, R7, !PT ;  /* 0x0000000712077209 */ /* 0x000fe40007810000 */
[----:B------:R-:W-:-:S02]  /*3c10*/  FMNMX.FTZ R12, R67, R12, !PT ;  /* 0x0000000c430c7209 */ /* 0x000fc40007810000 */
[----:B------:R-:W-:Y:S01]  /*3c20*/  ISETP.GT.AND P0, PT, R23, 0x20, !P0 ;  /* 0x000000201700780c */ /* 0x000fe20004704270 */
[----:B------:R-:W1:Y:S01]  /*3c30*/  SHFL.BFLY PT, R24, R7, 0x2, 0x1f ;  /* 0x0c401f0007187f89 */ /* 0x000e6200000e0000 */
[----:B------:R-:W-:Y:S02]  /*3c40*/  FMNMX.FTZ R12, R41, R12, !PT ;  /* 0x0000000c290c7209 */ /* 0x000fe40007810000 */
[----:B------:R-:W-:Y:S02]  /*3c50*/  ISETP.LT.OR P0, PT, R13, 0x21, P0 ;  /* 0x000000210d00780c */ /* 0x000fe40000701670 */
[----:B------:R-:W-:Y:S02]  /*3c60*/  FMNMX.FTZ R12, R11, R12, !PT ;  /* 0x0000000c0b0c7209 */ /* 0x000fe40007810000 */
[----:B------:R-:W-:Y:S02]  /*3c70*/  FSEL R178, R26, -INF , !P0 ;  /* 0xff8000001ab27808 */ /* 0x000fe40004000000 */
[----:B------:R-:W-:-:S02]  /*3c80*/  FMNMX.FTZ R12, R9, R12, !PT ;  /* 0x0000000c090c7209 */ /* 0x000fc40007810000 */
[----:B------:R-:W-:Y:S02]  /*3c90*/  FMNMX.FTZ R31, R108, R94, !PT ;  /* 0x0000005e6c1f7209 */ /* 0x000fe40007810000 */
[----:B------:R-:W-:Y:S02]  /*3ca0*/  FMNMX.FTZ R12, R59, R12, !PT ;  /* 0x0000000c3b0c7209 */ /* 0x000fe40007810000 */
[----:B------:R-:W-:Y:S02]  /*3cb0*/  FMNMX.FTZ R31, R92, R31, !PT ;  /* 0x0000001f5c1f7209 */ /* 0x000fe40007810000 */
[----:B------:R-:W-:Y:S02]  /*3cc0*/  FMNMX.FTZ R12, R19, R12, !PT ;  /* 0x0000000c130c7209 */ /* 0x000fe40007810000 */
[----:B------:R-:W-:Y:S02]  /*3cd0*/  FMNMX.FTZ R31, R90, R31, !PT ;  /* 0x0000001f5a1f7209 */ /* 0x000fe40007810000 */
[----:B-1----:R-:W-:-:S02]  /*3ce0*/  FMNMX.FTZ R24, R7, R24, !PT ;  /* 0x0000001807187209 */ /* 0x002fc40007810000 */
[----:B------:R-:W-:-:S03]  /*3cf0*/  FMNMX.FTZ R7, R17, R12, !PT ;  /* 0x0000000c11077209 */ /* 0x000fc60007810000 */
[----:B------:R-:W1:Y:S01]  /*3d00*/  SHFL.BFLY PT, R151, R24, 0x1, 0x1f ;  /* 0x0c201f0018977f89 */ /* 0x000e6200000e0000 */
[----:B------:R-:W-:-:S04]  /*3d10*/  FMNMX.FTZ R12, R16, R7, !PT ;  /* 0x00000007100c7209 */ /* 0x000fc80007810000 */
[----:B------:R-:W-:Y:S02]  /*3d20*/  FMNMX.FTZ R7, R3, R12, !PT ;  /* 0x0000000c03077209 */ /* 0x000fe40007810000 */
[----:B-1----:R-:W-:-:S03]  /*3d30*/  FMNMX.FTZ R151, R24, R151, !PT ;  /* 0x0000009718977209 */ /* 0x002fc60007810000 */
[----:B------:R-:W1:Y:S01]  /*3d40*/  SHFL.BFLY PT, R24, R7, 0x2, 0x1f ;  /* 0x0c401f0007187f89 */ /* 0x000e6200000e0000 */
[C---:B------:R-:W-:Y:S01]  /*3d50*/  FSETP.NEU.FTZ.AND P0, PT, R151.reuse, -INF , PT ;  /* 0xff8000009700780b */ /* 0x040fe20003f1d000 */
[----:B------:R-:W-:-:S05]  /*3d60*/  FMUL.FTZ R25, R151, c[0x0][0x2d0] ;  /* 0x0000b40097197a20 */ /* 0x000fca0000410000 */
[----:B------:R-:W-:-:S05]  /*3d70*/  FSEL R25, R25, RZ, P0 ;  /* 0x000000ff19197208 */ /* 0x000fca0000000000 */
[--C-:B------:R-:W-:Y:S02]  /*3d80*/  FFMA.FTZ R155, R56, c[0x0][0x2d0], -R25.reuse ;  /* 0x0000b400389b7a23 */ /* 0x100fe40000010819 */
[--C-:B------:R-:W-:Y:S02]  /*3d90*/  FFMA.FTZ R170, R20, c[0x0][0x2d0], -R25.reuse ;  /* 0x0000b40014aa7a23 */ /* 0x100fe40000010819 */
[--C-:B------:R-:W-:Y:S02]  /*3da0*/  FFMA.FTZ R164, R6, c[0x0][0x2d0], -R25.reuse ;  /* 0x0000b40006a47a23 */ /* 0x100fe40000010819 */
[--C-:B------:R-:W-:Y:S01]  /*3db0*/  FFMA.FTZ R160, R4, c[0x0][0x2d0], -R25.reuse ;  /* 0x0000b40004a07a23 */ /* 0x100fe20000010819 */
[----:B------:R-:W-:Y:S01]  /*3dc0*/  MUFU.EX2 R155, R155 ;  /* 0x0000009b009b7308 */ /* 0x000fe20000000800 */
[--C-:B------:R-:W-:Y:S02]  /*3dd0*/  FFMA.FTZ R173, R21, c[0x0][0x2d0], -R25.reuse ;  /* 0x0000b40015ad7a23 */ /* 0x100fe40000010819 */
[--C-:B------:R-:W-:Y:S01]  /*3de0*/  FFMA.FTZ R169, R68, c[0x0][0x2d0], -R25.reuse ;  /* 0x0000b40044a97a23 */ /* 0x100fe20000010819 */
[----:B-1----:R-:W-:Y:S01]  /*3df0*/  FMNMX.FTZ R24, R7, R24, !PT ;  /* 0x0000001807187209 */ /* 0x002fe20007810000 */
[----:B------:R-:W-:-:S02]  /*3e00*/  FFMA.FTZ R165, R64, c[0x0][0x2d0], -R25 ;  /* 0x0000b40040a57a23 */ /* 0x000fc40000010819 */
[--C-:B------:R-:W-:Y:S01]  /*3e10*/  FFMA.FTZ R163, R40, c[0x0][0x2d0], -R25.reuse ;  /* 0x0000b40028a37a23 */ /* 0x100fe20000010819 */
[----:B------:R-:W-:Y:S01]  /*3e20*/  MUFU.EX2 R164, R164 ;  /* 0x000000a400a47308 */ /* 0x000fe20000000800 */
[----:B------:R-:W1:Y:S01]  /*3e30*/  SHFL.BFLY PT, R149, R24, 0x1, 0x1f ;  /* 0x0c201f0018957f89 */ /* 0x000e6200000e0000 */
[--C-:B------:R-:W-:Y:S02]  /*3e40*/  FFMA.FTZ R154, R10, c[0x0][0x2d0], -R25.reuse ;  /* 0x0000b4000a9a7a23 */ /* 0x100fe40000010819 */
[--C-:B------:R-:W-:Y:S02]  /*3e50*/  FFMA.FTZ R2, R8, c[0x0][0x2d0], -R25.reuse ;  /* 0x0000b40008027a23 */ /* 0x100fe40000010819 */
[--C-:B------:R-:W-:Y:S02]  /*3e60*/  FFMA.FTZ R168, R22, c[0x0][0x2d0], -R25.reuse ;  /* 0x0000b40016a87a23 */ /* 0x100fe40000010819 */
[----:B------:R-:W2:Y:S01]  /*3e70*/  MUFU.EX2 R169, R169 ;  /* 0x000000a900a97308 */ /* 0x000ea20000000800 */
[----:B------:R-:W-:-:S07]  /*3e80*/  FFMA.FTZ R231, R18, c[0x0][0x2d0], -R25 ;  /* 0x0000b40012e77a23 */ /* 0x000fce0000010819 */
[----:B------:R-:W-:Y:S08]  /*3e90*/  MUFU.EX2 R165, R165 ;  /* 0x000000a500a57308 */ /* 0x000ff00000000800 */
[----:B------:R-:W3:Y:S01]  /*3ea0*/  MUFU.EX2 R160, R160 ;  /* 0x000000a000a07308 */ /* 0x000ee20000000800 */
[----:B-1----:R-:W-:Y:S02]  /*3eb0*/  FMNMX.FTZ R149, R24, R149, !PT ;  /* 0x0000009518957209 */ /* 0x002fe40007810000 */
[----:B------:R-:W-:-:S02]  /*3ec0*/  FMNMX.FTZ R24, R110, R111, !PT ;  /* 0x0000006f6e187209 */ /* 0x000fc40007810000 */
[C---:B------:R-:W-:Y:S01]  /*3ed0*/  FSETP.NEU.FTZ.AND P0, PT, R149.reuse, -INF , PT ;  /* 0xff8000009500780b */ /* 0x040fe20003f1d000 */
[----:B------:R-:W-:Y:S01]  /*3ee0*/  FMUL.FTZ R12, R149, c[0x0][0x2d0] ;  /* 0x0000b400950c7a20 */ /* 0x000fe20000410000 */
[----:B------:R-:W-:Y:S01]  /*3ef0*/  FMNMX.FTZ R24, R109, R24, !PT ;  /* 0x000000186d187209 */ /* 0x000fe20007810000 */
[----:B------:R-:W-:Y:S01]  /*3f00*/  MUFU.EX2 R163, R163 ;  /* 0x000000a300a37308 */ /* 0x000fe20000000800 */
[----:B--2---:R-:W-:Y:S01]  /*3f10*/  F2FP.PACK_AB R96, R164, R169 ;  /* 0x000000a9a460723e */ /* 0x004fe200000000ff */
[----:B------:R-:W-:Y:S01]  /*3f20*/  FADD.FTZ R164, R169, R164 ;  /* 0x000000a4a9a47221 */ /* 0x000fe20000010000 */
[----:B------:R-:W-:Y:S02]  /*3f30*/  FMNMX.FTZ R24, R95, R24, !PT ;  /* 0x000000185f187209 */ /* 0x000fe40007810000 */
[----:B------:R-:W-:Y:S02]  /*3f40*/  FSEL R12, R12, RZ, P0 ;  /* 0x000000ff0c0c7208 */ /* 0x000fe40000000000 */
[----:B------:R-:W-:Y:S01]  /*3f50*/  FMNMX.FTZ R24, R93, R24, !PT ;  /* 0x000000185d187209 */ /* 0x000fe20007810000 */
[----:B------:R-:W1:Y:S01]  /*3f60*/  MUFU.EX2 R154, R154 ;  /* 0x0000009a009a7308 */ /* 0x000e620000000800 */
[----:B------:R-:W-:Y:S01]  /*3f70*/  ISETP.NE.AND P0, PT, R42, RZ, PT ;  /* 0x000000ff2a00720c */ /* 0x000fe20003f05270 */
[--C-:B------:R-:W-:Y:S01]  /*3f80*/  FFMA.FTZ R167, R5, c[0x0][0x2d0], -R12.reuse ;  /* 0x0000b40005a77a23 */ /* 0x100fe2000001080c */
[----:B------:R-:W-:Y:S01]  /*3f90*/  FMNMX.FTZ R24, R91, R24, !PT ;  /* 0x000000185b187209 */ /* 0x000fe20007810000 */
[----:B------:R-:W-:Y:S01]  /*3fa0*/  LDSM.16.MT88.4 R4, [R212+0x3080] ;  /* 0x00308000d404783b */ /* 0x000fe20000004200 */
[----:B------:R-:W-:Y:S01]  /*3fb0*/  ISETP.GT.AND P0, PT, R23, 0x21, !P0 ;  /* 0x000000211700780c */ /* 0x000fe20004704270 */
[--C-:B------:R-:W-:Y:S01]  /*3fc0*/  FFMA.FTZ R0, R59, c[0x0][0x2d0], -R12.reuse ;  /* 0x0000b4003b007a23 */ /* 0x100fe2000001080c */
[----:B------:R-:W-:Y:S01]  /*3fd0*/  FMNMX.FTZ R24, R89, R24, !PT ;  /* 0x0000001859187209 */ /* 0x000fe20007810000 */
[--C-:B------:R-:W-:Y:S01]  /*3fe0*/  FFMA.FTZ R171, R70, c[0x0][0x2d0], -R12.reuse ;  /* 0x0000b40046ab7a23 */ /* 0x100fe2000001080c */
[----:B------:R-:W-:Y:S01]  /*3ff0*/  ISETP.LT.OR P0, PT, R13, 0x22, P0 ;  /* 0x000000220d00780c */ /* 0x000fe20000701670 */
[--C-:B------:R-:W-:Y:S01]  /*4000*/  FFMA.FTZ R166, R71, c[0x0][0x2d0], -R12.reuse ;  /* 0x0000b40047a67a23 */ /* 0x100fe2000001080c */
[----:B------:R-:W-:Y:S01]  /*4010*/  FMNMX.FTZ R29, R73, R24, !PT ;  /* 0x00000018491d7209 */ /* 0x000fe20007810000 */
[--C-:B------:R-:W-:Y:S01]  /*4020*/  FFMA.FTZ R162, R67, c[0x0][0x2d0], -R12.reuse ;  /* 0x0000b40043a27a23 */ /* 0x100fe2000001080c */
[----:B------:R-:W-:Y:S01]  /*4030*/  FSEL R186, R27, -INF , !P0 ;  /* 0xff8000001bba7808 */ /* 0x000fe20004000000 */
[----:B------:R-:W-:Y:S01]  /*4040*/  MUFU.EX2 R171, R171 ;  /* 0x000000ab00ab7308 */ /* 0x000fe20000000800 */
[----:B------:R-:W-:Y:S01]  /*4050*/  FMNMX.FTZ R24, R180, R29, !PT ;  /* 0x0000001db4187209 */ /* 0x000fe20007810000 */
[--C-:B------:R-:W-:Y:S01]  /*4060*/  FFMA.FTZ R161, R41, c[0x0][0x2d0], -R12.reuse ;  /* 0x0000b40029a17a23 */ /* 0x100fe2000001080c */
[----:B---3--:R-:W-:Y:S01]  /*4070*/  F2FP.PACK_AB R98, R160, R165 ;  /* 0x000000a5a062723e */ /* 0x008fe200000000ff */
[----:B------:R-:W-:Y:S01]  /*4080*/  LDSM.16.MT88.4 R40, [R212+0x2880] ;  /* 0x00288000d428783b */ /* 0x000fe20000004200 */
[----:B------:R-:W-:Y:S01]  /*4090*/  FMNMX.FTZ R24, R179, R24, !PT ;  /* 0x00000018b3187209 */ /* 0x000fe20007810000 */
[--C-:B------:R-:W-:Y:S01]  /*40a0*/  FFMA.FTZ R150, R11, c[0x0][0x2d0], -R12.reuse ;  /* 0x0000b4000b967a23 */ /* 0x100fe2000001080c */
[----:B-1----:R-:W-:Y:S01]  /*40b0*/  F2FP.PACK_AB R8, R154, R163 ;  /* 0x000000a39a08723e */ /* 0x002fe200000000ff */
[----:B------:R-:W1:Y:S01]  /*40c0*/  MUFU.EX2 R166, R166 ;  /* 0x000000a600a67308 */ /* 0x000e620000000800 */
[----:B------:R-:W-:Y:S01]  /*40d0*/  FMNMX.FTZ R29, R177, R24, !PT ;  /* 0x00000018b11d7209 */ /* 0x000fe20007810000 */
[--C-:B------:R-:W-:Y:S01]  /*40e0*/  FFMA.FTZ R153, R9, c[0x0][0x2d0], -R12.reuse ;  /* 0x0000b40009997a23 */ /* 0x100fe2000001080c */
[----:B------:R-:W-:Y:S01]  /*40f0*/  LDSM.16.MT88.4 R24, [R212+0x2080] ;  /* 0x00208000d418783b */ /* 0x000fe20000004200 */
[--C-:B------:R-:W-:Y:S01]  /*4100*/  FFMA.FTZ R229, R3, c[0x0][0x2d0], -R12.reuse ;  /* 0x0000b40003e57a23 */ /* 0x100fe2000001080c */
[----:B------:R-:W-:Y:S01]  /*4110*/  FMNMX.FTZ R56, R176, R29, !PT ;  /* 0x0000001db0387209 */ /* 0x000fe20007810000 */
[--C-:B------:R-:W-:Y:S01]  /*4120*/  FFMA.FTZ R172, R19, c[0x0][0x2d0], -R12.reuse ;  /* 0x0000b40013ac7a23 */ /* 0x100fe2000001080c */
[----:B------:R-:W-:Y:S01]  /*4130*/  FMNMX.FTZ R29, R88, R31, !PT ;  /* 0x0000001f581d7209 */ /* 0x000fe20007810000 */
[----:B------:R-:W-:Y:S01]  /*4140*/  MUFU.EX2 R167, R167 ;  /* 0x000000a700a77308 */ /* 0x000fe20000000800 */
[--C-:B------:R-:W-:Y:S01]  /*4150*/  FFMA.FTZ R175, R17, c[0x0][0x2d0], -R12.reuse ;  /* 0x0000b40011af7a23 */ /* 0x100fe2000001080c */
[----:B------:R-:W2:Y:S01]  /*4160*/  SHFL.BFLY PT, R21, R56, 0x2, 0x1f ;  /* 0x0c401f0038157f89 */ /* 0x000ea200000e0000 */
[----:B------:R-:W-:Y:S01]  /*4170*/  FMNMX.FTZ R29, R72, R29, !PT ;  /* 0x0000001d481d7209 */ /* 0x000fe20007810000 */
[----:B------:R-:W-:-:S02]  /*4180*/  FFMA.FTZ R174, R16, c[0x0][0x2d0], -R12 ;  /* 0x0000b40010ae7a23 */ /* 0x000fc4000001080c */
[----:B------:R-:W-:Y:S01]  /*4190*/  LDSM.16.MT88.4 R16, [R212+0x2c80] ;  /* 0x002c8000d410783b */ /* 0x000fe20000004200 */
[----:B------:R-:W-:Y:S01]  /*41a0*/  FMNMX.FTZ R20, R74, R29, !PT ;  /* 0x0000001d4a147209 */ /* 0x000fe20007810000 */
[----:B------:R-:W3:Y:S01]  /*41b0*/  MUFU.EX2 R162, R162 ;  /* 0x000000a200a27308 */ /* 0x000ee20000000800 */
[----:B-1----:R-:W-:Y:S01]  /*41c0*/  F2FP.PACK_AB R97, R166, R171 ;  /* 0x000000aba661723e */ /* 0x002fe200000000ff */
[----:B------:R-:W-:Y:S01]  /*41d0*/  LDSM.16.MT88.4 R28, [R214+0x2080] ;  /* 0x00208000d61c783b */ /* 0x000fe20000004200 */
[----:B------:R-:W-:Y:S01]  /*41e0*/  FMNMX.FTZ R23, R75, R20, !PT ;  /* 0x000000144b177209 */ /* 0x000fe20007810000 */
[----:B------:R-:W-:Y:S02]  /*41f0*/  FADD.FTZ R166, R171, R166 ;  /* 0x000000a6aba67221 */ /* 0x000fe40000010000 */
[----:B------:R-:W-:Y:S01]  /*4200*/  FADD.FTZ R165, R165, R164 ;  /* 0x000000a4a5a57221 */ /* 0x000fe20000010000 */
[----:B------:R-:W-:Y:S01]  /*4210*/  FMNMX.FTZ R13, R178, R23, !PT ;  /* 0x00000017b20d7209 */ /* 0x000fe20007810000 */
[----:B------:R-:W1:Y:S02]  /*4220*/  MUFU.EX2 R2, R2 ;  /* 0x0000000200027308 */ /* 0x000e640000000800 */
[----:B------:R-:W-:Y:S01]  /*4230*/  FADD.FTZ R160, R160, R165 ;  /* 0x000000a5a0a07221 */ /* 0x000fe20000010000 */
[----:B------:R-:W-:-:S02]  /*4240*/  FMNMX.FTZ R152, R186, R13, !PT ;  /* 0x0000000dba987209 */ /* 0x000fc40007810000 */
[----:B------:R-:W-:Y:S01]  /*4250*/  LDSM.16.MT88.4 R12, [R214+0x3880] ;  /* 0x00388000d60c783b */ /* 0x000fe20000004200 */
[----:B------:R-:W-:Y:S01]  /*4260*/  FADD.FTZ R163, R163, R160 ;  /* 0x000000a0a3a37221 */ /* 0x000fe20000010000 */
[----:B------:R-:W-:Y:S01]  /*4270*/  FMNMX.FTZ R152, R187, R152, !PT ;  /* 0x00000098bb987209 */ /* 0x000fe20007810000 */
[----:B------:R-:W-:Y:S01]  /*4280*/  MUFU.EX2 R161, R161 ;  /* 0x000000a100a17308 */ /* 0x000fe20000000800 */
[----:B---3--:R-:W-:Y:S01]  /*4290*/  F2FP.PACK_AB R99, R162, R167 ;  /* 0x000000a7a263723e */ /* 0x008fe200000000ff */
[----:B------:R-:W-:Y:S01]  /*42a0*/  FADD.FTZ R167, R167, R166 ;  /* 0x000000a6a7a77221 */ /* 0x000fe20000010000 */
[----:B------:R-:W-:Y:S01]  /*42b0*/  FMNMX.FTZ R152, R189, R152, !PT ;  /* 0x00000098bd987209 */ /* 0x000fe20007810000 */
[----:B------:R-:W-:Y:S01]  /*42c0*/  FADD.FTZ R154, R154, R163 ;  /* 0x000000a39a9a7221 */ /* 0x000fe20000010000 */
[----:B--2---:R-:W-:Y:S01]  /*42d0*/  FMNMX.FTZ R56, R56, R21, !PT ;  /* 0x0000001538387209 */ /* 0x004fe20007810000 */
[----:B------:R-:W-:Y:S01]  /*42e0*/  FADD.FTZ R162, R162, R167 ;  /* 0x000000a7a2a27221 */ /* 0x000fe20000010000 */
[----:B------:R-:W-:Y:S01]  /*42f0*/  LDSM.16.MT88.4 R20, [R214+0x2c80] ;  /* 0x002c8000d614783b */ /* 0x000fe20000004200 */
[----:B------:R-:W-:Y:S01]  /*4300*/  HMMA.16816.F32 R144, R96, R136, RZ ;  /* 0x000000886090723c */ /* 0x000fe200000018ff */
[----:B------:R-:W2:Y:S01]  /*4310*/  MUFU.EX2 R150, R150 ;  /* 0x0000009600967308 */ /* 0x000ea20000000800 */
[----:B-1----:R-:W-:Y:S01]  /*4320*/  F2FP.PACK_AB R10, R2, R155 ;  /* 0x0000009b020a723e */ /* 0x002fe200000000ff */
[----:B------:R-:W1:Y:S01]  /*4330*/  SHFL.BFLY PT, R59, R152, 0x2, 0x1f ;  /* 0x0c401f00983b7f89 */ /* 0x000e6200000e0000 */
[----:B------:R-:W-:-:S03]  /*4340*/  FADD.FTZ R155, R155, R154 ;  /* 0x0000009a9b9b7221 */ /* 0x000fc60000010000 */
[----:B------:R-:W3:Y:S01]  /*4350*/  SHFL.BFLY PT, R57, R56, 0x1, 0x1f ;  /* 0x0c201f0038397f89 */ /* 0x000ee200000e0000 */
[----:B------:R-:W-:Y:S01]  /*4360*/  HMMA.16816.F32 R104, R96, R112, RZ ;  /* 0x000000706068723c */ /* 0x000fe200000018ff */
[----:B------:R-:W-:Y:S01]  /*4370*/  MUFU.EX2 R153, R153 ;  /* 0x0000009900997308 */ /* 0x000fe20000000800 */
[----:B------:R-:W-:-:S06]  /*4380*/  FADD.FTZ R155, R2, R155 ;  /* 0x0000009b029b7221 */ /* 0x000fcc0000010000 */
[----:B------:R-:W-:Y:S01]  /*4390*/  HMMA.16816.F32 R120, R96, R132, RZ ;  /* 0x000000846078723c */ /* 0x000fe200000018ff */
[----:B------:R-:W4:Y:S01]  /*43a0*/  MUFU.EX2 R0, R0 ;  /* 0x0000000000007308 */ /* 0x000f220000000800 */
[----:B--2---:R-:W-:Y:S01]  /*43b0*/  F2FP.PACK_AB R9, R150, R161 ;  /* 0x000000a19609723e */ /* 0x004fe200000000ff */
[----:B------:R-:W-:-:S04]  /*43c0*/  FADD.FTZ R161, R161, R162 ;  /* 0x000000a2a1a17221 */ /* 0x000fc80000010000 */
[----:B------:R-:W-:Y:S01]  /*43d0*/  FADD.FTZ R150, R150, R161 ;  /* 0x000000a196967221 */ /* 0x000fe20000010000 */
[----:B------:R-:W-:Y:S01]  /*43e0*/  HMMA.16816.F32 R52, R96, R60, RZ ;  /* 0x0000003c6034723c */ /* 0x000fe200000018ff */
[----:B------:R-:W-:Y:S01]  /*43f0*/  MUFU.EX2 R168, R168 ;  /* 0x000000a800a87308 */ /* 0x000fe20000000800 */
[----:B-1----:R-:W-:Y:S02]  /*4400*/  FMNMX.FTZ R152, R152, R59, !PT ;  /* 0x0000003b98987209 */ /* 0x002fe40007810000 */
[----:B---3--:R-:W-:-:S03]  /*4410*/  FMNMX.FTZ R3, R56, R57, !PT ;  /* 0x0000003938037209 */ /* 0x008fc60007810000 */
[----:B------:R-:W1:Y:S01]  /*4420*/  SHFL.BFLY PT, R125, R152, 0x1, 0x1f ;  /* 0x0c201f00987d7f89 */ /* 0x000e6200000e0000 */
[----:B------:R-:W-:Y:S01]  /*4430*/  HMMA.16816.F32 R68, R96, R76, RZ ;  /* 0x0000004c6044723c */ /* 0x000fe200000018ff */
[----:B----4-:R-:W-:Y:S01]  /*4440*/  F2FP.PACK_AB R11, R0, R153 ;  /* 0x00000099000b723e */ /* 0x010fe200000000ff */
[----:B------:R-:W2:Y:S01]  /*4450*/  MUFU.EX2 R173, R173 ;  /* 0x000000ad00ad7308 */ /* 0x000ea20000000800 */
[C---:B------:R-:W-:Y:S01]  /*4460*/  FMUL.FTZ R200, R3.reuse, c[0x0][0x2d0] ;  /* 0x0000b40003c87a20 */ /* 0x040fe20000410000 */
[----:B------:R-:W-:Y:S01]  /*4470*/  FSETP.NEU.FTZ.AND P0, PT, R3, -INF , PT ;  /* 0xff8000000300780b */ /* 0x000fe20003f1d000 */
[----:B------:R-:W-:-:S03]  /*4480*/  FADD.FTZ R153, R153, R150 ;  /* 0x0000009699997221 */ /* 0x000fc60000010000 */
[----:B------:R-:W-:Y:S01]  /*4490*/  HMMA.16816.F32 R84, R96, R4, RZ ;  /* 0x000000046054723c */ /* 0x000fe200000018ff */
[----:B------:R-:W-:Y:S01]  /*44a0*/  FSEL R200, R200, RZ, P0 ;  /* 0x000000ffc8c87208 */ /* 0x000fe20000000000 */
[----:B------:R-:W-:Y:S01]  /*44b0*/  MUFU.EX2 R170, R170 ;  /* 0x000000aa00aa7308 */ /* 0x000fe20000000800 */
[----:B------:R-:W-:-:S03]  /*44c0*/  FADD.FTZ R153, R0, R153 ;  /* 0x0000009900997221 */ /* 0x000fc60000010000 */
[--C-:B------:R-:W-:Y:S02]  /*44d0*/  FFMA.FTZ R181, R110, c[0x0][0x2d0], -R200.reuse ;  /* 0x0000b4006eb57a23 */ /* 0x100fe400000108c8 */
[C---:B------:R-:W-:Y:S01]  /*44e0*/  HMMA.16816.F32 R100, R96.reuse, R138, RZ ;  /* 0x0000008a6064723c */ /* 0x040fe200000018ff */
[--C-:B------:R-:W-:Y:S01]  /*44f0*/  FFMA.FTZ R182, R111, c[0x0][0x2d0], -R200.reuse ;  /* 0x0000b4006fb67a23 */ /* 0x100fe200000108c8 */
[----:B------:R-:W3:Y:S01]  /*4500*/  MUFU.EX2 R231, R231 ;  /* 0x000000e700e77308 */ /* 0x000ee20000000800 */
[--C-:B------:R-:W-:Y:S01]  /*4510*/  FFMA.FTZ R183, R109, c[0x0][0x2d0], -R200.reuse ;  /* 0x0000b4006db77a23 */ /* 0x100fe200000108c8 */
[----:B--2---:R-:W-:Y:S01]  /*4520*/  F2FP.PACK_AB R56, R173, R168 ;  /* 0x000000a8ad38723e */ /* 0x004fe200000000ff */
[--C-:B------:R-:W-:Y:S01]  /*4530*/  FFMA.FTZ R184, R95, c[0x0][0x2d0], -R200.reuse ;  /* 0x0000b4005fb87a23 */ /* 0x100fe200000108c8 */
[----:B-1----:R-:W-:Y:S02]  /*4540*/  FMNMX.FTZ R152, R152, R125, !PT ;  /* 0x0000007d98987209 */ /* 0x002fe40007810000 */
[----:B------:R-:W-:Y:S01]  /*4550*/  HMMA.16816.F32 R116, R96, R114, RZ ;  /* 0x000000726074723c */ /* 0x000fe200000018ff */
[----:B------:R-:W-:Y:S01]  /*4560*/  FFMA.FTZ R192, R93, c[0x0][0x2d0], -R200 ;  /* 0x0000b4005dc07a23 */ /* 0x000fe200000108c8 */
[----:B------:R-:W-:Y:S01]  /*4570*/  MUFU.EX2 R181, R181 ;  /* 0x000000b500b57308 */ /* 0x000fe20000000800 */
[C---:B------:R-:W-:Y:S01]  /*4580*/  FSETP.NEU.FTZ.AND P0, PT, R152.reuse, -INF , PT ;  /* 0xff8000009800780b */ /* 0x040fe20003f1d000 */
[----:B------:R-:W-:-:S02]  /*4590*/  FMUL.FTZ R201, R152, c[0x0][0x2d0] ;  /* 0x0000b40098c97a20 */ /* 0x000fc40000410000 */
[--C-:B------:R-:W-:Y:S02]  /*45a0*/  FFMA.FTZ R195, R91, c[0x0][0x2d0], -R200.reuse ;  /* 0x0000b4005bc37a23 */ /* 0x100fe400000108c8 */
[C---:B------:R-:W-:Y:S01]  /*45b0*/  HMMA.16816.F32 R128, R96.reuse, R134, RZ ;  /* 0x000000866080723c */ /* 0x040fe200000018ff */
[----:B------:R-:W-:Y:S01]  /*45c0*/  FSEL R201, R201, RZ, P0 ;  /* 0x000000ffc9c97208 */ /* 0x000fe20000000000 */
[----:B------:R-:W1:Y:S01]  /*45d0*/  MUFU.EX2 R182, R182 ;  /* 0x000000b600b67308 */ /* 0x000e620000000800 */
[----:B---3--:R-:W-:Y:S01]  /*45e0*/  F2FP.PACK_AB R58, R231, R170 ;  /* 0x000000aae73a723e */ /* 0x008fe200000000ff */
[----:B------:R-:W-:Y:S01]  /*45f0*/  FFMA.FTZ R194, R89, c[0x0][0x2d0], -R200 ;  /* 0x0000b40059c27a23 */ /* 0x000fe200000108c8 */
[----:B------:R-:W-:Y:S01]  /*4600*/  PLOP3.LUT P0, PT, PT, PT, UP1, 0x40, 0x0 ;  /* 0x000000000000781c */ /* 0x000fe20003f0e818 */
[--C-:B------:R-:W-:Y:S02]  /*4610*/  FFMA.FTZ R185, R108, c[0x0][0x2d0], -R201.reuse ;  /* 0x0000b4006cb97a23 */ /* 0x100fe400000108c9 */
[----:B------:R-:W-:Y:S01]  /*4620*/  HMMA.16816.F32 R64, R96, R62, RZ ;  /* 0x0000003e6040723c */ /* 0x000fe200000018ff */
[--C-:B------:R-:W-:Y:S01]  /*4630*/  FFMA.FTZ R188, R94, c[0x0][0x2d0], -R201.reuse ;  /* 0x0000b4005ebc7a23 */ /* 0x100fe200000108c9 */
[----:B------:R-:W-:Y:S01]  /*4640*/  MUFU.EX2 R183, R183 ;  /* 0x000000b700b77308 */ /* 0x000fe20000000800 */
[----:B------:R-:W-:-:S02]  /*4650*/  FFMA.FTZ R191, R92, c[0x0][0x2d0], -R201 ;  /* 0x0000b4005cbf7a23 */ /* 0x000fc400000108c9 */
[--C-:B------:R-:W-:Y:S02]  /*4660*/  FFMA.FTZ R190, R90, c[0x0][0x2d0], -R201.reuse ;  /* 0x0000b4005abe7a23 */ /* 0x100fe400000108c9 */
[----:B------:R-:W-:Y:S01]  /*4670*/  FFMA.FTZ R193, R73, c[0x0][0x2d0], -R200 ;  /* 0x0000b40049c17a23 */ /* 0x000fe200000108c8 */
[C---:B------:R-:W-:Y:S01]  /*4680*/  HMMA.16816.F32 R80, R96.reuse, R78, RZ ;  /* 0x0000004e6050723c */ /* 0x040fe200000018ff */
[--C-:B------:R-:W-:Y:S01]  /*4690*/  FFMA.FTZ R199, R88, c[0x0][0x2d0], -R201.reuse ;  /* 0x0000b40058c77a23 */ /* 0x100fe200000108c9 */
[----:B------:R-:W2:Y:S01]  /*46a0*/  MUFU.EX2 R184, R184 ;  /* 0x000000b800b87308 */ /* 0x000ea20000000800 */
[----:B-1----:R-:W-:Y:S01]  /*46b0*/  F2FP.PACK_AB R92, R182, R181 ;  /* 0x000000b5b65c723e */ /* 0x002fe200000000ff */
[--C-:B------:R-:W-:Y:S02]  /*46c0*/  FFMA.FTZ R196, R72, c[0x0][0x2d0], -R201.reuse ;  /* 0x0000b40048c47a23 */ /* 0x100fe400000108c9 */
[--C-:B------:R-:W-:Y:S02]  /*46d0*/  FFMA.FTZ R197, R74, c[0x0][0x2d0], -R201.reuse ;  /* 0x0000b4004ac57a23 */ /* 0x100fe400000108c9 */
[----:B------:R-:W-:Y:S01]  /*46e0*/  HMMA.16816.F32 R96, R96, R6, RZ ;  /* 0x000000066060723c */ /* 0x000fe200000018ff */
[----:B------:R-:W-:Y:S01]  /*46f0*/  FFMA.FTZ R198, R75, c[0x0][0x2d0], -R201 ;  /* 0x0000b4004bc67a23 */ /* 0x000fe200000108c9 */
[----:B------:R-:W-:Y:S01]  /*4700*/  MUFU.EX2 R185, R185 ;  /* 0x000000b900b97308 */ /* 0x000fe20000000800 */
[----:B------:R-:W-:-:S02]  /*4710*/  FADD.FTZ R182, R181, R182 ;  /* 0x000000b6b5b67221 */ /* 0x000fc40000010000 */
[----:B------:R-:W-:Y:S02]  /*4720*/  FFMA.FTZ R227, R176, c[0x0][0x2d0], -R200 ;  /* 0x0000b400b0e37a23 */ /* 0x000fe400000108c8 */
[----:B------:R-:W-:Y:S01]  /*4730*/  FFMA.FTZ R225, R189, c[0x0][0x2d0], -R201 ;  /* 0x0000b400bde17a23 */ /* 0x000fe200000108c9 */
[C---:B------:R-:W-:Y:S01]  /*4740*/  HMMA.16816.F32 R144, R8.reuse, R156, R144 ;  /* 0x0000009c0890723c */ /* 0x040fe20000001890 */
[----:B------:R-:W-:Y:S01]  /*4750*/  FADD.FTZ R168, R168, R155 ;  /* 0x0000009ba8a87221 */ /* 0x000fe20000010000 */
[----:B------:R-:W1:Y:S01]  /*4760*/  MUFU.EX2 R188, R188 ;  /* 0x000000bc00bc7308 */ /* 0x000e620000000800 */
[C---:B--2---:R-:W-:Y:S01]  /*4770*/  F2FP.PACK_AB R94, R184.reuse, R183 ;  /* 0x000000b7b85e723e */ /* 0x044fe200000000ff */
[----:B------:R-:W-:Y:S02]  /*4780*/  FADD.FTZ R183, R183, R182 ;  /* 0x000000b6b7b77221 */ /* 0x000fe40000010000 */
[----:B------:R-:W-:Y:S02]  /*4790*/  FADD.FTZ R173, R173, R168 ;  /* 0x000000a8adad7221 */ /* 0x000fe40000010000 */
[----:B------:R-:W-:Y:S01]  /*47a0*/  HMMA.16816.F32 R104, R8, R48, R104 ;  /* 0x000000300868723c */ /* 0x000fe20000001868 */
[----:B------:R-:W-:Y:S01]  /*47b0*/  FADD.FTZ R183, R184, R183 ;  /* 0x000000b7b8b77221 */ /* 0x000fe20000010000 */
[----:B------:R-:W-:Y:S01]  /*47c0*/  MUFU.EX2 R191, R191 ;  /* 0x000000bf00bf7308 */ /* 0x000fe20000000800 */
[----:B------:R-:W-:-:S04]  /*47d0*/  FADD.FTZ R170, R170, R173 ;  /* 0x000000adaaaa7221 */ /* 0x000fc80000010000 */
[----:B------:R-:W-:Y:S01]  /*47e0*/  FADD.FTZ R231, R231, R170 ;  /* 0x000000aae7e77221 */ /* 0x000fe20000010000 */
[----:B------:R-:W-:Y:S02]  /*47f0*/  HMMA.16816.F32 R120, R8, R44, R120 ;  /* 0x0000002c0878723c */ /* 0x000fe40000001878 */
[----:B------:R-:W2:Y:S01]  /*4800*/  MUFU.EX2 R190, R190 ;  /* 0x000000be00be7308 */ /* 0x000ea20000000800 */
[----:B-1----:R-:W-:Y:S01]  /*4810*/  F2FP.PACK_AB R93, R188, R185 ;  /* 0x000000b9bc5d723e */ /* 0x002fe200000000ff */
[----:B------:R-:W-:-:S04]  /*4820*/  FADD.FTZ R188, R185, R188 ;  /* 0x000000bcb9bc7221 */ /* 0x000fc80000010000 */
[C---:B------:R-:W-:Y:S02]  /*4830*/  HMMA.16816.F32 R52, R8.reuse, R40, R52 ;  /* 0x000000280834723c */ /* 0x040fe40000001834 */
[----:B------:R-:W-:Y:S06]  /*4840*/  MUFU.EX2 R172, R172 ;  /* 0x000000ac00ac7308 */ /* 0x000fec0000000800 */
[----:B------:R-:W-:Y:S02]  /*4850*/  HMMA.16816.F32 R68, R8, R36, R68 ;  /* 0x000000240844723c */ /* 0x000fe40000001844 */
[----:B------:R-:W1:Y:S01]  /*4860*/  MUFU.EX2 R175, R175 ;  /* 0x000000af00af7308 */ /* 0x000e620000000800 */
[----:B--2---:R-:W-:Y:S01]  /*4870*/  F2FP.PACK_AB R95, R190, R191 ;  /* 0x000000bfbe5f723e */ /* 0x004fe200000000ff */
[----:B------:R-:W-:-:S04]  /*4880*/  FADD.FTZ R191, R191, R188 ;  /* 0x000000bcbfbf7221 */ /* 0x000fc80000010000 */
[C---:B------:R-:W-:Y:S01]  /*4890*/  HMMA.16816.F32 R84, R8.reuse, R32, R84 ;  /* 0x000000200854723c */ /* 0x040fe20000001854 */
[----:B------:R-:W-:Y:S01]  /*48a0*/  FADD.FTZ R190, R190, R191 ;  /* 0x000000bfbebe7221 */ /* 0x000fe20000010000 */
[----:B------:R-:W-:Y:S06]  /*48b0*/  MUFU.EX2 R174, R174 ;  /* 0x000000ae00ae7308 */ /* 0x000fec0000000800 */
[----:B------:R-:W-:Y:S02]  /*48c0*/  HMMA.16816.F32 R100, R8, R158, R100 ;  /* 0x0000009e0864723c */ /* 0x000fe40000001864 */
[----:B------:R-:W2:Y:S01]  /*48d0*/  MUFU.EX2 R229, R229 ;  /* 0x000000e500e57308 */ /* 0x000ea20000000800 */
[----:B-1----:R-:W-:Y:S01]  /*48e0*/  F2FP.PACK_AB R57, R175, R172 ;  /* 0x000000acaf39723e */ /* 0x002fe200000000ff */
[----:B------:R-:W-:-:S04]  /*48f0*/  FADD.FTZ R172, R172, R153 ;  /* 0x00000099acac7221 */ /* 0x000fc80000010000 */
[C---:B------:R-:W-:Y:S01]  /*4900*/  HMMA.16816.F32 R116, R8.reuse, R50, R116 ;  /* 0x000000320874723c */ /* 0x040fe20000001874 */
[----:B------:R-:W-:Y:S01]  /*4910*/  FADD.FTZ R175, R175, R172 ;  /* 0x000000acafaf7221 */ /* 0x000fe20000010000 */
[----:B------:R-:W-:Y:S06]  /*4920*/  MUFU.EX2 R192, R192 ;  /* 0x000000c000c07308 */ /* 0x000fec0000000800 */
[----:B------:R-:W-:Y:S01]  /*4930*/  HMMA.16816.F32 R128, R8, R46, R128 ;  /* 0x0000002e0880723c */ /* 0x000fe20000001880 */
[----:B--2---:R-:W-:Y:S01]  /*4940*/  F2FP.PACK_AB R59, R229, R174 ;  /* 0x000000aee53b723e */ /* 0x004fe200000000ff */
[----:B------:R-:W1:Y:S01]  /*4950*/  MUFU.EX2 R195, R195 ;  /* 0x000000c300c37308 */ /* 0x000e620000000800 */
[----:B------:R-:W-:-:S05]  /*4960*/  FADD.FTZ R174, R174, R175 ;  /* 0x000000afaeae7221 */ /* 0x000fca0000010000 */
[C---:B------:R-:W-:Y:S01]  /*4970*/  HMMA.16816.F32 R64, R8.reuse, R42, R64 ;  /* 0x0000002a0840723c */ /* 0x040fe20000001840 */
[----:B------:R-:W-:Y:S01]  /*4980*/  FADD.FTZ R229, R229, R174 ;  /* 0x000000aee5e57221 */ /* 0x000fe20000010000 */
[----:B------:R-:W-:Y:S06]  /*4990*/  MUFU.EX2 R194, R194 ;  /* 0x000000c200c27308 */ /* 0x000fec0000000800 */
[C---:B------:R-:W-:Y:S02]  /*49a0*/  HMMA.16816.F32 R80, R8.reuse, R38, R80 ;  /* 0x000000260850723c */ /* 0x040fe40000001850 */
[----:B------:R-:W-:Y:S06]  /*49b0*/  MUFU.EX2 R193, R193 ;  /* 0x000000c100c17308 */ /* 0x000fec0000000800 */
[----:B------:R-:W-:Y:S01]  /*49c0*/  HMMA.16816.F32 R96, R8, R34, R96 ;  /* 0x000000220860723c */ /* 0x000fe20000001860 */
[----:B------:R-:W2:Y:S01]  /*49d0*/  LDSM.16.MT88.4 R8, [R212+0x3880] ;  /* 0x00388000d408783b */ /* 0x000ea20000004200 */
[----:B------:R-:W-:Y:S06]  /*49e0*/  MUFU.EX2 R199, R199 ;  /* 0x000000c700c77308 */ /* 0x000fec0000000800 */
[C---:B------:R-:W-:Y:S02]  /*49f0*/  HMMA.16816.F32 R108, R92.reuse, R112, RZ ;  /* 0x000000705c6c723c */ /* 0x040fe400000018ff */
[----:B------:R-:W3:Y:S06]  /*4a00*/  MUFU.EX2 R196, R196 ;  /* 0x000000c400c47308 */ /* 0x000eec0000000800 */
[C---:B------:R-:W-:Y:S02]  /*4a10*/  HMMA.16816.F32 R124, R92.reuse, R132, RZ ;  /* 0x000000845c7c723c */ /* 0x040fe400000018ff */
[----:B------:R-:W-:Y:S06]  /*4a20*/  MUFU.EX2 R197, R197 ;  /* 0x000000c500c57308 */ /* 0x000fec0000000800 */
[----:B------:R-:W-:Y:S02]  /*4a30*/  HMMA.16816.F32 R88, R92, R4, RZ ;  /* 0x000000045c58723c */ /* 0x000fe400000018ff */
[----:B------:R-:W4:Y:S05]  /*4a40*/  MUFU.EX2 R198, R198 ;  /* 0x000000c600c67308 */ /* 0x000f2a0000000800 */
[----:B-1----:R-:W-:Y:S01]  /*4a50*/  F2FP.PACK_AB R4, R195, R192 ;  /* 0x000000c0c304723e */ /* 0x002fe200000000ff */
[----:B------:R-:W-:Y:S01]  /*4a60*/  HMMA.16816.F32 R144, R56, R28, R144 ;  /* 0x0000001c3890723c */ /* 0x000fe20000001890 */
[----:B---3--:R-:W-:Y:S01]  /*4a70*/  F2FP.PACK_AB R5, R196, R199 ;  /* 0x000000c7c405723e */ /* 0x008fe200000000ff */
[----:B------:R-:W-:Y:S01]  /*4a80*/  FADD.FTZ R192, R192, R183 ;  /* 0x000000b7c0c07221 */ /* 0x000fe20000010000 */
[----:B------:R-:W-:Y:S01]  /*4a90*/  MUFU.EX2 R227, R227 ;  /* 0x000000e300e37308 */ /* 0x000fe20000000800 */
[----:B------:R-:W-:-:S02]  /*4aa0*/  FADD.FTZ R199, R199, R190 ;  /* 0x000000bec7c77221 */ /* 0x000fc40000010000 */
[----:B------:R-:W-:Y:S02]  /*4ab0*/  FADD.FTZ R195, R195, R192 ;  /* 0x000000c0c3c37221 */ /* 0x000fe40000010000 */
[C---:B------:R-:W-:Y:S01]  /*4ac0*/  HMMA.16816.F32 R104, R56.reuse, R24, R104 ;  /* 0x000000183868723c */ /* 0x040fe20000001868 */
[----:B------:R-:W-:Y:S02]  /*4ad0*/  FADD.FTZ R196, R196, R199 ;  /* 0x000000c7c4c47221 */ /* 0x000fe40000010000 */
[----:B------:R-:W-:Y:S05]  /*4ae0*/  MUFU.EX2 R225, R225 ;  /* 0x000000e100e17308 */ /* 0x000fea0000000800 */
[C---:B------:R-:W-:Y:S08]  /*4af0*/  HMMA.16816.F32 R120, R56.reuse, R20, R120 ;  /* 0x000000143878723c */ /* 0x040ff00000001878 */
[C---:B------:R-:W-:Y:S08]  /*4b00*/  HMMA.16816.F32 R52, R56.reuse, R16, R52 ;  /* 0x000000103834723c */ /* 0x040ff00000001834 */
[C---:B------:R-:W-:Y:S08]  /*4b10*/  HMMA.16816.F32 R68, R56.reuse, R12, R68 ;  /* 0x0000000c3844723c */ /* 0x040ff00000001844 */
[C---:B--2---:R-:W-:Y:S08]  /*4b20*/  HMMA.16816.F32 R84, R56.reuse, R8, R84 ;  /* 0x000000083854723c */ /* 0x044ff00000001854 */
[C---:B------:R-:W-:Y:S08]  /*4b30*/  HMMA.16816.F32 R100, R56.reuse, R30, R100 ;  /* 0x0000001e3864723c */ /* 0x040ff00000001864 */
[C---:B------:R-:W-:Y:S08]  /*4b40*/  HMMA.16816.F32 R116, R56.reuse, R26, R116 ;  /* 0x0000001a3874723c */ /* 0x040ff00000001874 */
[C---:B------:R-:W-:Y:S08]  /*4b50*/  HMMA.16816.F32 R128, R56.reuse, R22, R128 ;  /* 0x000000163880723c */ /* 0x040ff00000001880 */
[C---:B------:R-:W-:Y:S08]  /*4b60*/  HMMA.16816.F32 R64, R56.reuse, R18, R64 ;  /* 0x000000123840723c */ /* 0x040ff00000001840 */
[C---:B------:R-:W-:Y:S08]  /*4b70*/  HMMA.16816.F32 R80, R56.reuse, R14, R80 ;  /* 0x0000000e3850723c */ /* 0x040ff00000001850 */
[----:B------:R-:W-:Y:S08]  /*4b80*/  HMMA.16816.F32 R96, R56, R10, R96 ;  /* 0x0000000a3860723c */ /* 0x000ff00000001860 */
[C---:B------:R-:W-:Y:S08]  /*4b90*/  HMMA.16816.F32 R56, R92.reuse, R60, RZ ;  /* 0x0000003c5c38723c */ /* 0x040ff000000018ff */
[C---:B------:R-:W-:Y:S08]  /*4ba0*/  HMMA.16816.F32 R72, R92.reuse, R76, RZ ;  /* 0x0000004c5c48723c */ /* 0x040ff000000018ff */
[C---:B------:R-:W-:Y:S08]  /*4bb0*/  HMMA.16816.F32 R140, R92.reuse, R136, RZ ;  /* 0x000000885c8c723c */ /* 0x040ff000000018ff */
[C---:B------:R-:W-:Y:S08]  /*4bc0*/  HMMA.16816.F32 R136, R92.reuse, R138, RZ ;  /* 0x0000008a5c88723c */ /* 0x040ff000000018ff */
[C---:B------:R-:W-:Y:S08]  /*4bd0*/  HMMA.16816.F32 R112, R92.reuse, R114, RZ ;  /* 0x000000725c70723c */ /* 0x040ff000000018ff */
[C---:B------:R-:W-:Y:S08]  /*4be0*/  HMMA.16816.F32 R132, R92.reuse, R134, RZ ;  /* 0x000000865c84723c */ /* 0x040ff000000018ff */
[C---:B------:R-:W-:Y:S08]  /*4bf0*/  HMMA.16816.F32 R60, R92.reuse, R62, RZ ;  /* 0x0000003e5c3c723c */ /* 0x040ff000000018ff */
[C---:B------:R-:W-:Y:S08]  /*4c00*/  HMMA.16816.F32 R76, R92.reuse, R78, RZ ;  /* 0x0000004e5c4c723c */ /* 0x040ff000000018ff */
[----:B------:R-:W-:Y:S07]  /*4c10*/  HMMA.16816.F32 R92, R92, R6, RZ ;  /* 0x000000065c5c723c */ /* 0x000fee00000018ff */
[----:B------:R-:W-:Y:S01]  /*4c20*/  F2FP.PACK_AB R6, R193, R194 ;  /* 0x000000c2c106723e */ /* 0x000fe200000000ff */
[----:B------:R-:W-:Y:S01]  /*4c30*/  FADD.FTZ R194, R194, R195 ;  /* 0x000000c3c2c27221 */ /* 0x000fe20000010000 */
[----:B----4-:R-:W-:Y:S01]  /*4c40*/  F2FP.PACK_AB R7, R198, R197 ;  /* 0x000000c5c607723e */ /* 0x010fe200000000ff */
[----:B------:R-:W-:-:S02]  /*4c50*/  FADD.FTZ R197, R197, R196 ;  /* 0x000000c4c5c57221 */ /* 0x000fc40000010000 */
[----:B------:R-:W-:Y:S02]  /*4c60*/  FADD.FTZ R193, R193, R194 ;  /* 0x000000c2c1c17221 */ /* 0x000fe40000010000 */
[----:B------:R-:W-:Y:S02]  /*4c70*/  FADD.FTZ R197, R198, R197 ;  /* 0x000000c5c6c57221 */ /* 0x000fe40000010000 */
[C---:B------:R-:W-:Y:S07]  /*4c80*/  HMMA.16816.F32 R108, R4.reuse, R48, R108 ;  /* 0x00000030046c723c */ /* 0x040fee000000186c */
[--C-:B------:R-:W-:Y:S01]  /*4c90*/  FFMA.FTZ R48, R180, c[0x0][0x2d0], -R200.reuse ;  /* 0x0000b400b4307a23 */ /* 0x100fe200000108c8 */
[C---:B------:R-:W-:Y:S05]  /*4ca0*/  HMMA.16816.F32 R124, R4.reuse, R44, R124 ;  /* 0x0000002c047c723c */ /* 0x040fea000000187c */
[----:B------:R-:W-:Y:S02]  /*4cb0*/  MUFU.EX2 R48, R48 ;  /* 0x0000003000307308 */ /* 0x000fe40000000800 */
[----:B------:R-:W-:Y:S01]  /*4cc0*/  FFMA.FTZ R45, R179, c[0x0][0x2d0], -R200 ;  /* 0x0000b400b32d7a23 */ /* 0x000fe200000108c8 */
[C---:B------:R-:W-:Y:S05]  /*4cd0*/  HMMA.16816.F32 R88, R4.reuse, R32, R88 ;  /* 0x000000200458723c */ /* 0x040fea0000001858 */
[----:B------:R-:W1:Y:S02]  /*4ce0*/  MUFU.EX2 R45, R45 ;  /* 0x0000002d002d7308 */ /* 0x000e640000000800 */
[--C-:B------:R-:W-:Y:S01]  /*4cf0*/  FFMA.FTZ R32, R178, c[0x0][0x2d0], -R201.reuse ;  /* 0x0000b400b2207a23 */ /* 0x100fe200000108c9 */
[----:B------:R-:W-:Y:S01]  /*4d00*/  HMMA.16816.F32 R56, R4, R40, R56 ;  /* 0x000000280438723c */ /* 0x000fe20000001838 */
[----:B------:R-:W-:-:S04]  /*4d10*/  FFMA.FTZ R33, R186, c[0x0][0x2d0], -R201 ;  /* 0x0000b400ba217a23 */ /* 0x000fc800000108c9 */
[----:B------:R-:W-:Y:S02]  /*4d20*/  MUFU.EX2 R32, R32 ;  /* 0x0000002000207308 */ /* 0x000fe40000000800 */
[----:B------:R-:W-:Y:S01]  /*4d30*/  FFMA.FTZ R40, R177, c[0x0][0x2d0], -R200 ;  /* 0x0000b400b1287a23 */ /* 0x000fe200000108c8 */
[C---:B------:R-:W-:Y:S05]  /*4d40*/  HMMA.16816.F32 R72, R4.reuse, R36, R72 ;  /* 0x000000240448723c */ /* 0x040fea0000001848 */
[----:B------:R-:W2:Y:S02]  /*4d50*/  MUFU.EX2 R33, R33 ;  /* 0x0000002100217308 */ /* 0x000ea40000000800 */
[----:B------:R-:W-:Y:S01]  /*4d60*/  FFMA.FTZ R36, R187, c[0x0][0x2d0], -R201 ;  /* 0x0000b400bb247a23 */ /* 0x000fe200000108c9 */
[C---:B------:R-:W-:Y:S05]  /*4d70*/  HMMA.16816.F32 R140, R4.reuse, R156, R140 ;  /* 0x0000009c048c723c */ /* 0x040fea000000188c */
[----:B------:R-:W3:Y:S03]  /*4d80*/  MUFU.EX2 R40, R40 ;  /* 0x0000002800287308 */ /* 0x000ee60000000800 */
[C---:B------:R-:W-:Y:S05]  /*4d90*/  HMMA.16816.F32 R136, R4.reuse, R158, R136 ;  /* 0x0000009e0488723c */ /* 0x040fea0000001888 */
[----:B------:R-:W4:Y:S03]  /*4da0*/  MUFU.EX2 R36, R36 ;  /* 0x0000002400247308 */ /* 0x000f260000000800 */
[C---:B------:R-:W-:Y:S08]  /*4db0*/  HMMA.16816.F32 R112, R4.reuse, R50, R112 ;  /* 0x000000320470723c */ /* 0x040ff00000001870 */
[C---:B------:R-:W-:Y:S08]  /*4dc0*/  HMMA.16816.F32 R132, R4.reuse, R46, R132 ;  /* 0x0000002e0484723c */ /* 0x040ff00000001884 */
[C---:B------:R-:W-:Y:S08]  /*4dd0*/  HMMA.16816.F32 R60, R4.reuse, R42, R60 ;  /* 0x0000002a043c723c */ /* 0x040ff0000000183c */
[C---:B------:R-:W-:Y:S08]  /*4de0*/  HMMA.16816.F32 R76, R4.reuse, R38, R76 ;  /* 0x00000026044c723c */ /* 0x040ff0000000184c */
[----:B------:R-:W-:Y:S07]  /*4df0*/  HMMA.16816.F32 R92, R4, R34, R92 ;  /* 0x00000022045c723c */ /* 0x000fee000000185c */
[----:B-1----:R-:W-:Y:S01]  /*4e00*/  F2FP.PACK_AB R4, R45, R48 ;  /* 0x000000302d04723e */ /* 0x002fe200000000ff */
[----:B------:R-:W-:Y:S01]  /*4e10*/  FADD.FTZ R48, R48, R193 ;  /* 0x000000c130307221 */ /* 0x000fe20000010000 */
[----:B--2---:R-:W-:Y:S01]  /*4e20*/  F2FP.PACK_AB R5, R33, R32 ;  /* 0x000000202105723e */ /* 0x004fe200000000ff */
[----:B------:R-:W-:Y:S01]  /*4e30*/  FADD.FTZ R32, R32, R197 ;  /* 0x000000c520207221 */ /* 0x000fe20000010000 */
[----:B---3--:R-:W-:Y:S01]  /*4e40*/  F2FP.PACK_AB R6, R227, R40 ;  /* 0x00000028e306723e */ /* 0x008fe200000000ff */
[----:B------:R-:W-:Y:S01]  /*4e50*/  FADD.FTZ R45, R45, R48 ;  /* 0x000000302d2d7221 */ /* 0x000fe20000010000 */
[----:B----4-:R-:W-:Y:S01]  /*4e60*/  F2FP.PACK_AB R7, R225, R36 ;  /* 0x00000024e107723e */ /* 0x010fe200000000ff */
[----:B------:R-:W-:-:S02]  /*4e70*/  FADD.FTZ R33, R33, R32 ;  /* 0x0000002021217221 */ /* 0x000fc40000010000 */
[----:B------:R-:W-:Y:S02]  /*4e80*/  FADD.FTZ R40, R40, R45 ;  /* 0x0000002d28287221 */ /* 0x000fe40000010000 */
[----:B------:R-:W-:Y:S02]  /*4e90*/  FADD.FTZ R36, R36, R33 ;  /* 0x0000002124247221 */ /* 0x000fe40000010000 */
[----:B------:R-:W-:Y:S01]  /*4ea0*/  HMMA.16816.F32 R140, R4, R28, R140 ;  /* 0x0000001c048c723c */ /* 0x000fe2000000188c */
[----:B------:R-:W-:Y:S02]  /*4eb0*/  FADD.FTZ R227, R227, R40 ;  /* 0x00000028e3e37221 */ /* 0x000fe40000010000 */
[----:B------:R-:W-:-:S05]  /*4ec0*/  FADD.FTZ R225, R225, R36 ;  /* 0x00000024e1e17221 */ /* 0x000fca0000010000 */
[C---:B------:R-:W-:Y:S08]  /*4ed0*/  HMMA.16816.F32 R136, R4.reuse, R30, R136 ;  /* 0x0000001e0488723c */ /* 0x040ff00000001888 */
        /* <DEDUP_REMOVED lines=9> */
[----:B------:R-:W-:Y:S01]  /*4f70*/  HMMA.16816.F32 R92, R4, R10, R92 ;  /* 0x0000000a045c723c */ /* 0x000fe2000000185c */
[----:B------:R-:W-:Y:S07]  /*4f80*/  @P0 BRA `(.L_x_176) ;  /* 0x0000015000000947 */ /* 0x000fee0003800000 */
[----:B------:R-:W-:Y:S01]  /*4f90*/  ISETP.LT.AND P0, PT, RZ, UR4, PT ;  /* 0x00000004ff007c0c */ /* 0x000fe2000bf01270 */
[----:B------:R-:W-:-:S02]  /*4fa0*/  UIADD3 UR14, UR4, -0x1, URZ ;  /* 0xffffffff040e7890 */ /* 0x000fc4000fffe03f */
[----:B------:R-:W-:-:S10]  /*4fb0*/  ULDC UR12, c[0x0][0x32c] ;  /* 0x0000cb00000c7ab9 */ /* 0x000fd40000000800 */
[----:B------:R-:W-:Y:S05]  /*4fc0*/  @P0 BRA `(.L_x_177) ;  /* 0x0000008000000947 */ /* 0x000fea0003800000 */
[----:B------:R-:W-:Y:S02]  /*4fd0*/  UISETP.NE.AND UP0, UPT, UR12, 0x1, UPT ;  /* 0x000000010c00788c */ /* 0x000fe4000bf05270 */
[----:B------:R-:W-:-:S03]  /*4fe0*/  UIADD3 UR14, -UR4, URZ, URZ ;  /* 0x0000003f040e7290 */ /* 0x000fc6000fffe13f */
[----:B------:R-:W-:Y:S02]  /*4ff0*/  ULDC.64 UR4, c[0x0][0x330] ;  /* 0x0000cc0000047ab9 */ /* 0x000fe40000000a00 */
[----:B------:R-:W-:-:S07]  /*5000*/  UIMAD.WIDE.U32 UR16, UR14, UR4, URZ ;  /* 0x000000040e1072a5 */ /* 0x000fce000f8e003f */
[----:B------:R-:W-:Y:S02]  /*5010*/  @UP0 UMOV UR15, UR17 ;  /* 0x00000011000f0c82 */ /* 0x000fe40008000000 */
[----:B------:R-:W-:-:S04]  /*5020*/  @UP0 USHF.R.U32.HI UR14, URZ, UR5, UR15 ;  /* 0x000000053f0e0299 */ /* 0x000fc8000801160f */
[----:B------:R-:W-:Y:S01]  /*5030*/  ULOP3.LUT UR14, URZ, UR14, URZ, 0x33, !UPT ;  /* 0x0000000e3f0e7292 */ /* 0x000fe2000f8e333f */
[----:B------:R-:W-:Y:S05]  /*5040*/  BRA `(.L_x_178) ;  /* 0x0000005000007947 */ /* 0x000fea0003800000 */
.L_x_177:
[----:B------:R-:W-:Y:S02]  /*5050*/  UISETP.NE.AND UP0, UPT, UR12, 0x1, UPT ;  /* 0x000000010c00788c */ /* 0x000fe4000bf05270 */
[----:B------:R-:W-:Y:S02]  /*5060*/  ULDC.64 UR4, c[0x0][0x330] ;  /* 0x0000cc0000047ab9 */ /* 0x000fe40000000a00 */
[----:B------:R-:W-:-:S07]  /*5070*/  UIMAD.WIDE.U32 UR16, UR14, UR4, URZ ;  /* 0x000000040e1072a5 */ /* 0x000fce000f8e003f */
[----:B------:R-:W-:Y:S02]  /*5080*/  @UP0 UMOV UR15, UR17 ;  /* 0x00000011000f0c82 */ /* 0x000fe40008000000 */
[----:B------:R-:W-:Y:S02]  /*5090*/  @UP0 USHF.R.U32.HI UR14, URZ, UR5, UR15 ;  /* 0x000000053f0e0299 */ /* 0x000fe4000801160f */
.L_x_178:
[----:B------:R-:W-:Y:S02]  /*50a0*/  ULDC UR4, c[0x0][0x32c] ;  /* 0x0000cb0000047ab9 */ /* 0x000fe40000000800 */
[----:B------:R-:W-:-:S04]  /*50b0*/  UIMAD UR4, UR14, UR12, UR4 ;  /* 0x0000000c0e0472a4 */ /* 0x000fc8000f8e0204 */
[----:B------:R-:W-:-:S04]  /*50c0*/  UISETP.LT.AND UP0, UPT, UR13, UR4, UPT ;  /* 0x000000040d00728c */ /* 0x000fc8000bf01270 */
[----:B------:R-:W-:-:S04]  /*50d0*/  USEL UR13, UR13, UR4, UP0 ;  /* 0x000000040d0d7287 */ /* 0x000fc80008000000 */
.L_x_176:
[----:B------:R-:W-:-:S04]  /*50e0*/  UIMAD.WIDE UR4, UR13, 0x2aaaaaab, URZ ;  /* 0x2aaaaaab0d0478a5 */ /* 0x000fc8000f8e023f */
[----:B------:R-:W-:-:S04]  /*50f0*/  USHF.R.U32.HI UR4, URZ, 0x1f, UR5 ;  /* 0x0000001f3f047899 */ /* 0x000fc80008011605 */
[----:B------:R-:W-:-:S04]  /*5100*/  ULEA.HI.SX32 UR4, UR5, UR4, 0x1d ;  /* 0x0000000405047291 */ /* 0x000fc8000f8fea3f */
[----:B------:R-:W-:-:S04]  /*5110*/  UISETP.LT.AND UP0, UPT, UR6, UR4, UPT ;  /* 0x000000040600728c */ /* 0x000fc8000bf01270 */
[----:B------:R-:W-:-:S06]  /*5120*/  USEL UR4, UR6, UR4, !UP0 ;  /* 0x0000000406047287 */ /* 0x000fcc000c000000 */
[----:B------:R-:W-:-:S13]  /*5130*/  ISETP.GE.AND P0, PT, R226, UR4, PT ;  /* 0x00000004e2007c0c */ /* 0x000fda000bf06270 */
[----:B------:R-:W-:Y:S05]  /*5140*/  @!P0 BRA `(.L_x_179) ;  /* 0x00003e3000008947 */ /* 0x000fea0003800000 */
[----:B------:R-:W-:Y:S01]  /*5150*/  IADD3 R238, P0, R232, 0x20, RZ ;  /* 0x00000020e8ee7810 */ /* 0x000fe20007f1e0ff */
[----:B------:R-:W-:Y:S01]  /*5160*/  IMAD.MOV.U32 R148, RZ, RZ, R149 ;  /* 0x000000ffff947224 */ /* 0x000fe200078e0095 */
[----:B------:R-:W-:Y:S01]  /*5170*/  IADD3 R203, P1, R220, 0x20, RZ ;  /* 0x00000020dccb7810 */ /* 0x000fe20007f3e0ff */
[----:B------:R-:W-:Y:S01]  /*5180*/  IMAD.MOV.U32 R150, RZ, RZ, R151 ;  /* 0x000000ffff967224 */ /* 0x000fe200078e0097 */
[-C--:B------:R-:W-:Y:S01]  /*5190*/  IADD3.X R237, RZ, R235.reuse, RZ, P0, !PT ;  /* 0x000000ebffed7210 */ /* 0x080fe200007fe4ff */
[----:B------:R-:W-:Y:S01]  /*51a0*/  IMAD.MOV.U32 R0, RZ, RZ, R152 ;  /* 0x000000ffff007224 */ /* 0x000fe200078e0098 */
[----:B------:R-:W-:Y:S01]  /*51b0*/  IADD3 R236, P2, R232, 0x40, RZ ;  /* 0x00000040e8ec7810 */ /* 0x000fe20007f5e0ff */
[----:B------:R-:W-:Y:S01]  /*51c0*/  IMAD.MOV.U32 R2, RZ, RZ, R3 ;  /* 0x000000ffff027224 */ /* 0x000fe200078e0003 */
[----:B------:R-:W-:Y:S01]  /*51d0*/  IADD3 R201, P0, R220, 0x40, RZ ;  /* 0x00000040dcc97810 */ /* 0x000fe20007f1e0ff */
[----:B------:R-:W-:Y:S01]  /*51e0*/  IMAD.X R202, RZ, RZ, R223, P1 ;  /* 0x000000ffffca7224 */ /* 0x000fe200008e06df */
[----:B------:R-:W-:-:S02]  /*51f0*/  IADD3.X R230, RZ, R235, RZ, P2, !PT ;  /* 0x000000ebffe67210 */ /* 0x000fc400017fe4ff */
[----:B------:R-:W-:Y:S02]  /*5200*/  IADD3.X R200, RZ, R223, RZ, P0, !PT ;  /* 0x000000dfffc87210 */ /* 0x000fe400007fe4ff */
.L_x_198:
[----:B------:R-:W-:Y:S04]  /*5210*/  DEPBAR.LE SB0, 0x0 ;  /* 0x000080000000791a */ /* 0x000fe80000000000 */
[----:B------:R-:W-:Y:S01]  /*5220*/  BAR.SYNC.DEFER_BLOCKING 0x0 ;  /* 0x0000000000007b1d */ /* 0x000fe20000010000 */
[----:B------:R-:W-:Y:S05]  /*5230*/  ISETP.LT.AND P0, PT, R226, UR6, PT ;  /* 0x00000006e2007c0c */ /* 0x000fea000bf01270 */
[----:B------:R1:W2:Y:S04]  /*5240*/  LDSM.16.M88.4 R152, [R217+0x6080] ;  /* 0x00608000d998783b */ /* 0x0002a80000000200 */
[----:B------:R1:W3:Y:S04]  /*5250*/  LDSM.16.M88.4 R160, [R217+0x7080] ;  /* 0x00708000d9a0783b */ /* 0x0002e80000000200 */
[----:B------:R1:W4:Y:S04]  /*5260*/  LDSM.16.M88.4 R156, [R216+0x3c80] ;  /* 0x003c8000d89c783b */ /* 0x0003280000000200 */
[----:B------:R1:W1:Y:S04]  /*5270*/  LDSM.16.M88.4 R164, [R216+0x4080] ;  /* 0x00408000d8a4783b */ /* 0x0002680000000200 */
[----:B------:R1:W1:Y:S04]  /*5280*/  LDSM.16.M88.4 R168, [R216+0x4480] ;  /* 0x00448000d8a8783b */ /* 0x0002680000000200 */
[----:B------:R1:W1:Y:S04]  /*5290*/  LDSM.16.M88.4 R172, [R213+0x6080] ;  /* 0x00608000d5ac783b */ /* 0x0002680000000200 */
[----:B------:R1:W1:Y:S04]  /*52a0*/  LDSM.16.M88.4 R180, [R213+0x7080] ;  /* 0x00708000d5b4783b */ /* 0x0002680000000200 */
[----:B------:R1:W1:Y:S04]  /*52b0*/  LDSM.16.M88.4 R176, [R215] ;  /* 0x00000000d7b0783b */ /* 0x0002680000000200 */
[----:B------:R1:W1:Y:S04]  /*52c0*/  LDSM.16.M88.4 R184, [R211] ;  /* 0x00000000d3b8783b */ /* 0x0002680000000200 */
[----:B------:R1:W1:Y:S01]  /*52d0*/  LDSM.16.M88.4 R188, [R210] ;  /* 0x00000000d2bc783b */ /* 0x0002620000000200 */
[----:B------:R-:W-:-:S05]  /*52e0*/  @P0 BRA `(.L_x_180) ;  /* 0x000002d000000947 */ /* 0x000fca0003800000 */
[----:B------:R-:W-:Y:S01]  /*52f0*/  SHF.R.S32.HI R3, RZ, 0x1f, R226 ;  /* 0x0000001fff037819 */ /* 0x000fe200000114e2 */
[C---:B------:R-:W-:Y:S04]  /*5300*/  IMAD.WIDE.U32 R6, R226.reuse, c[0x0][0x208], RZ ;  /* 0x00008200e2067a25 */ /* 0x040fe800078e00ff */
[----:B------:R-:W-:Y:S02]  /*5310*/  IMAD R3, R3, c[0x0][0x208], RZ ;  /* 0x0000820003037a24 */ /* 0x000fe400078e02ff */
[----:B------:R-:W-:Y:S02]  /*5320*/  @!P3 IMAD.MOV.U32 R9, RZ, RZ, c[0x0][0x208] ;  /* 0x00008200ff09b624 */ /* 0x000fe400078e00ff */
[----:B------:R-:W-:Y:S02]  /*5330*/  IMAD R3, R226, c[0x0][0x20c], R3 ;  /* 0x00008300e2037a24 */ /* 0x000fe400078e0203 */
[----:B------:R-:W-:Y:S02]  /*5340*/  @!P3 IMAD.MOV.U32 R4, RZ, RZ, c[0x0][0x20c] ;  /* 0x00008300ff04b624 */ /* 0x000fe400078e00ff */
[----:B------:R-:W-:Y:S02]  /*5350*/  IMAD.IADD R3, R7, 0x1, R3 ;  /* 0x0000000107037824 */ /* 0x000fe400078e0203 */
[----:B------:R-:W-:Y:S04]  /*5360*/  IMAD.WIDE.U32 R6, R6, 0x30, RZ ;  /* 0x0000003006067825 */ /* 0x000fe800078e00ff */
[----:B------:R-:W-:Y:S01]  /*5370*/  IMAD R3, R3, 0x30, RZ ;  /* 0x0000003003037824 */ /* 0x000fe200078e02ff */
[-C--:B------:R-:W-:Y:S02]  /*5380*/  IADD3 R5, P2, R232, R6.reuse, RZ ;  /* 0x00000006e8057210 */ /* 0x080fe40007f5e0ff */
[-C--:B------:R-:W-:Y:S01]  /*5390*/  @!P3 LEA R11, P0, R9, R6.reuse, 0x5 ;  /* 0x00000006090bb211 */ /* 0x080fe200078028ff */
[----:B------:R-:W-:Y:S01]  /*53a0*/  IMAD.IADD R3, R7, 0x1, R3 ;  /* 0x0000000107037824 */ /* 0x000fe200078e0203 */
[-C--:B------:R-:W-:Y:S04]  /*53b0*/  IADD3 R7, P1, R238, R6.reuse, RZ ;  /* 0x00000006ee077210 */ /* 0x080fe80007f3e0ff */
[----:B------:R-:W-:Y:S01]  /*53c0*/  @!P3 LEA.HI.X R9, R9, R3, R4, 0x5, P0 ;  /* 0x000000030909b211 */ /* 0x000fe200000f2c04 */
[----:B------:R-:W-:Y:S01]  /*53d0*/  IMAD.X R4, R3, 0x1, R235, P2 ;  /* 0x0000000103047824 */ /* 0x000fe200010e06eb */
[----:B------:R-:W-:Y:S02]  /*53e0*/  LEA R14, P2, R5, c[0x0][0x1f8], 0x1 ;  /* 0x00007e00050e7a11 */ /* 0x000fe400078408ff */
[----:B------:R-:W-:Y:S01]  /*53f0*/  IADD3 R8, P0, R236, R6, RZ ;  /* 0x00000006ec087210 */ /* 0x000fe20007f1e0ff */
[----:B------:R-:W-:Y:S01]  /*5400*/  IMAD.X R6, R3, 0x1, R237, P1 ;  /* 0x0000000103067824 */ /* 0x000fe200008e06ed */
[----:B------:R-:W-:Y:S02]  /*5410*/  LEA.HI.X R15, R5, c[0x0][0x1fc], R4, 0x1, P2 ;  /* 0x00007f00050f7a11 */ /* 0x000fe400010f0c04 */
[----:B------:R-:W-:Y:S01]  /*5420*/  LEA R12, P1, R7, c[0x0][0x1f8], 0x1 ;  /* 0x00007e00070c7a11 */ /* 0x000fe200078208ff */
[----:B------:R-:W-:Y:S01]  /*5430*/  IMAD.X R3, R3, 0x1, R230, P0 ;  /* 0x0000000103037824 */ /* 0x000fe200000e06e6 */
[C---:B------:R-:W-:Y:S01]  /*5440*/  LEA R16, P0, R8.reuse, c[0x0][0x1f8], 0x1 ;  /* 0x00007e0008107a11 */ /* 0x040fe200078008ff */
[----:B------:R-:W-:Y:S01]  /*5450*/  @!PT LDS RZ, [RZ] ;  /* 0x00000000fffff984 */ /* 0x000fe20000000800 */
[----:B------:R-:W-:Y:S01]  /*5460*/  @!PT LDS RZ, [RZ] ;  /* 0x00000000fffff984 */ /* 0x000fe20000000800 */
[----:B------:R-:W-:Y:S01]  /*5470*/  @!PT LDS RZ, [RZ] ;  /* 0x00000000fffff984 */ /* 0x000fe20000000800 */
[----:B------:R4:W-:Y:S01]  /*5480*/  LDGSTS.E.BYPASS.LTC128B.128 [R218+0x1880], [R14.64], !P6 ;  /* 0x018800000eda7fae */ /* 0x0009e2000f101d4a */
[----:B------:R-:W-:Y:S02]  /*5490*/  LEA.HI.X R13, R7, c[0x0][0x1fc], R6, 0x1, P1 ;  /* 0x00007f00070d7a11 */ /* 0x000fe400008f0c06 */
[C---:B------:R-:W-:Y:S02]  /*54a0*/  @!P3 IADD3 R4, P2, R11.reuse, R232, RZ ;  /* 0x000000e80b04b210 */ /* 0x040fe40007f5e0ff */
[----:B------:R-:W-:Y:S01]  /*54b0*/  LEA.HI.X R17, R8, c[0x0][0x1fc], R3, 0x1, P0 ;  /* 0x00007f0008117a11 */ /* 0x000fe200000f0c03 */
[----:B------:R4:W-:Y:S01]  /*54c0*/  LDGSTS.E.BYPASS.LTC128B.128 [R218+0x2480], [R12.64], !P5 ;  /* 0x024800000cda7fae */ /* 0x0009e2000e901d4a */
[----:B------:R-:W-:Y:S01]  /*54d0*/  @!P3 IADD3 R3, P1, R11, R238, RZ ;  /* 0x000000ee0b03b210 */ /* 0x000fe20007f3e0ff */
[----:B------:R-:W-:Y:S01]  /*54e0*/  @!P3 IMAD.X R5, R9, 0x1, R235, P2 ;  /* 0x000000010905b824 */ /* 0x000fe200010e06eb */
[C---:B------:R-:W-:Y:S02]  /*54f0*/  @!P3 LEA R20, P2, R4.reuse, c[0x0][0x1f8], 0x1 ;  /* 0x00007e000414ba11 */ /* 0x040fe400078408ff */
[----:B------:R4:W-:Y:S01]  /*5500*/  LDGSTS.E.BYPASS.LTC128B.128 [R218+0x3080], [R16.64], !P4 ;  /* 0x0308000010da7fae */ /* 0x0009e2000e101d4a */
[----:B------:R-:W-:Y:S01]  /*5510*/  @!P3 IADD3 R11, P0, R11, R236, RZ ;  /* 0x000000ec0b0bb210 */ /* 0x000fe20007f1e0ff */
[----:B------:R-:W-:Y:S01]  /*5520*/  @!P3 IMAD.X R6, R9, 0x1, R237, P1 ;  /* 0x000000010906b824 */ /* 0x000fe200008e06ed */
[----:B------:R-:W-:Y:S02]  /*5530*/  @!P3 LEA.HI.X R21, R4, c[0x0][0x1fc], R5, 0x1, P2 ;  /* 0x00007f000415ba11 */ /* 0x000fe400010f0c05 */
[----:B------:R-:W-:Y:S01]  /*5540*/  @!P3 LEA R18, P1, R3, c[0x0][0x1f8], 0x1 ;  /* 0x00007e000312ba11 */ /* 0x000fe200078208ff */
[----:B------:R-:W-:Y:S01]  /*5550*/  @!P3 IMAD.X R8, R9, 0x1, R230, P0 ;  /* 0x000000010908b824 */ /* 0x000fe200000e06e6 */
[----:B------:R-:W-:Y:S01]  /*5560*/  @!P3 LEA R10, P0, R11, c[0x0][0x1f8], 0x1 ;  /* 0x00007e000b0aba11 */ /* 0x000fe200078008ff */
[----:B------:R4:W-:Y:S01]  /*5570*/  @!P3 LDGSTS.E.BYPASS.LTC128B.128 [R218+0x2080], [R20.64], !P6 ;  /* 0x0208000014dabfae */ /* 0x0009e2000f101d4a */
[----:B------:R-:W-:Y:S02]  /*5580*/  @!P3 LEA.HI.X R19, R3, c[0x0][0x1fc], R6, 0x1, P1 ;  /* 0x00007f000313ba11 */ /* 0x000fe400008f0c06 */
[----:B------:R-:W-:Y:S03]  /*5590*/  @!P3 LEA.HI.X R11, R11, c[0x0][0x1fc], R8, 0x1, P0 ;  /* 0x00007f000b0bba11 */ /* 0x000fe600000f0c08 */
[----:B------:R4:W-:Y:S05]  /*55a0*/  @!P3 LDGSTS.E.BYPASS.LTC128B.128 [R218+0x2c80], [R18.64], !P5 ;  /* 0x02c8000012dabfae */ /* 0x0009ea000e901d4a */
[----:B------:R4:W-:Y:S02]  /*55b0*/  @!P3 LDGSTS.E.BYPASS.LTC128B.128 [R218+0x3880], [R10.64], !P4 ;  /* 0x038800000adabfae */ /* 0x0009e4000e101d4a */
.L_x_180:
[-C--:B--2-4-:R-:W-:Y:S01]  /*55c0*/  HMMA.16816.F32 R4, R152, R156.reuse, RZ ;  /* 0x0000009c9804723c */ /* 0x094fe200000018ff */
[----:B------:R-:W-:Y:S02]  /*55d0*/  LDSM.16.M88.4 R192, [R216+0x4880] ;  /* 0x00488000d8c0783b */ /* 0x000fe40000000200 */
[----:B------:R-:W-:Y:S05]  /*55e0*/  ISETP.GT.AND P0, PT, R226, UR6, PT ;  /* 0x00000006e2007c0c */ /* 0x000fea000bf04270 */
[C---:B---3--:R-:W-:Y:S01]  /*55f0*/  HMMA.16816.F32 R8, R160.reuse, R156, RZ ;  /* 0x0000009ca008723c */ /* 0x048fe200000018ff */
[----:B------:R-:W0:Y:S07]  /*5600*/  LDGDEPBAR ;  /* 0x00000000000079af */ /* 0x000e2e0000000000 */
[-C--:B------:R-:W-:Y:S01]  /*5610*/  HMMA.16816.F32 R12, R160, R158.reuse, RZ ;  /* 0x0000009ea00c723c */ /* 0x080fe200000018ff */
[----:B------:R-:W-:Y:S07]  /*5620*/  LDSM.16.M88.4 R196, [R217+0x9080] ;  /* 0x00908000d9c4783b */ /* 0x000fee0000000200 */
[C---:B------:R-:W-:Y:S01]  /*5630*/  HMMA.16816.F32 R16, R152.reuse, R158, RZ ;  /* 0x0000009e9810723c */ /* 0x040fe200000018ff */
[----:B------:R-:W2:Y:S07]  /*5640*/  LDSM.16.M88.4 R156, [R217+0x8080] ;  /* 0x00808000d99c783b */ /* 0x000eae0000000200 */
[-C--:B-1----:R-:W-:Y:S08]  /*5650*/  HMMA.16816.F32 R20, R152, R164.reuse, RZ ;  /* 0x000000a49814723c */ /* 0x082ff000000018ff */
[C---:B------:R-:W-:Y:S08]  /*5660*/  HMMA.16816.F32 R24, R160.reuse, R164, RZ ;  /* 0x000000a4a018723c */ /* 0x040ff000000018ff */
[-C--:B------:R-:W-:Y:S08]  /*5670*/  HMMA.16816.F32 R28, R160, R166.reuse, RZ ;  /* 0x000000a6a01c723c */ /* 0x080ff000000018ff */
[C---:B------:R-:W-:Y:S01]  /*5680*/  HMMA.16816.F32 R32, R152.reuse, R166, RZ ;  /* 0x000000a69820723c */ /* 0x040fe200000018ff */
[----:B------:R-:W-:Y:S07]  /*5690*/  LDSM.16.M88.4 R164, [R213+0x8080] ;  /* 0x00808000d5a4783b */ /* 0x000fee0000000200 */
[-C--:B------:R-:W-:Y:S08]  /*56a0*/  HMMA.16816.F32 R36, R152, R168.reuse, RZ ;  /* 0x000000a89824723c */ /* 0x080ff000000018ff */
[C---:B------:R-:W-:Y:S08]  /*56b0*/  HMMA.16816.F32 R40, R160.reuse, R168, RZ ;  /* 0x000000a8a028723c */ /* 0x040ff000000018ff */
[-C--:B------:R-:W-:Y:S01]  /*56c0*/  HMMA.16816.F32 R44, R160, R170.reuse, RZ ;  /* 0x000000aaa02c723c */ /* 0x080fe200000018ff */
[----:B------:R-:W-:Y:S07]  /*56d0*/  LDSM.16.M88.4 R160, [R216+0x5080] ;  /* 0x00508000d8a0783b */ /* 0x000fee0000000200 */
[----:B------:R-:W-:Y:S01]  /*56e0*/  HMMA.16816.F32 R48, R152, R170, RZ ;  /* 0x000000aa9830723c */ /* 0x000fe200000018ff */
[----:B------:R-:W1:Y:S07]  /*56f0*/  LDSM.16.M88.4 R152, [R216+0x4c80] ;  /* 0x004c8000d898783b */ /* 0x000e6e0000000200 */
[-C--:B------:R-:W-:Y:S01]  /*5700*/  HMMA.16816.F32 R4, R172, R176.reuse, R4 ;  /* 0x000000b0ac04723c */ /* 0x080fe20000001804 */
[----:B------:R-:W3:Y:S07]  /*5710*/  LDSM.16.M88.4 R168, [R209] ;  /* 0x00000000d1a8783b */ /* 0x000eee0000000200 */
[C---:B------:R-:W-:Y:S08]  /*5720*/  HMMA.16816.F32 R8, R180.reuse, R176, R8 ;  /* 0x000000b0b408723c */ /* 0x040ff00000001808 */
[-C--:B------:R-:W-:Y:S08]  /*5730*/  HMMA.16816.F32 R12, R180, R178.reuse, R12 ;  /* 0x000000b2b40c723c */ /* 0x080ff0000000180c */
[C---:B------:R-:W-:Y:S01]  /*5740*/  HMMA.16816.F32 R16, R172.reuse, R178, R16 ;  /* 0x000000b2ac10723c */ /* 0x040fe20000001810 */
[----:B------:R-:W4:Y:S07]  /*5750*/  LDSM.16.M88.4 R176, [R213+0x9080] ;  /* 0x00908000d5b0783b */ /* 0x000f2e0000000200 */
[-C--:B------:R-:W-:Y:S08]  /*5760*/  HMMA.16816.F32 R20, R172, R184.reuse, R20 ;  /* 0x000000b8ac14723c */ /* 0x080ff00000001814 */
[C---:B------:R-:W-:Y:S08]  /*5770*/  HMMA.16816.F32 R24, R180.reuse, R184, R24 ;  /* 0x000000b8b418723c */ /* 0x040ff00000001818 */
[-C--:B------:R-:W-:Y:S08]  /*5780*/  HMMA.16816.F32 R28, R180, R186.reuse, R28 ;  /* 0x000000bab41c723c */ /* 0x080ff0000000181c */
[C---:B------:R-:W-:Y:S01]  /*5790*/  HMMA.16816.F32 R32, R172.reuse, R186, R32 ;  /* 0x000000baac20723c */ /* 0x040fe20000001820 */
[----:B------:R-:W-:Y:S07]  /*57a0*/  LDSM.16.M88.4 R184, [R216+0x5880] ;  /* 0x00588000d8b8783b */ /* 0x000fee0000000200 */
[-C--:B------:R-:W-:Y:S08]  /*57b0*/  HMMA.16816.F32 R36, R172, R188.reuse, R36 ;  /* 0x000000bcac24723c */ /* 0x080ff00000001824 */
[C---:B------:R-:W-:Y:S08]  /*57c0*/  HMMA.16816.F32 R40, R180.reuse, R188, R40 ;  /* 0x000000bcb428723c */ /* 0x040ff00000001828 */
[-C--:B------:R-:W-:Y:S01]  /*57d0*/  HMMA.16816.F32 R44, R180, R190.reuse, R44 ;  /* 0x000000beb42c723c */ /* 0x080fe2000000182c */
[----:B------:R-:W-:Y:S07]  /*57e0*/  LDSM.16.M88.4 R180, [R207] ;  /* 0x00000000cfb4783b */ /* 0x000fee0000000200 */
[----:B------:R-:W-:Y:S01]  /*57f0*/  HMMA.16816.F32 R48, R172, R190, R48 ;  /* 0x000000beac30723c */ /* 0x000fe20000001830 */
[----:B------:R-:W5:Y:S07]  /*5800*/  LDSM.16.M88.4 R172, [R208] ;  /* 0x00000000d0ac783b */ /* 0x000f6e0000000200 */
[-C--:B--2---:R-:W-:Y:S01]  /*5810*/  HMMA.16816.F32 R4, R156, R192.reuse, R4 ;  /* 0x000000c09c04723c */ /* 0x084fe20000001804 */
[----:B------:R-:W-:Y:S07]  /*5820*/  LDSM.16.M88.4 R188, [R213+0xb080] ;  /* 0x00b08000d5bc783b */ /* 0x000fee0000000200 */
[C---:B------:R-:W-:Y:S08]  /*5830*/  HMMA.16816.F32 R8, R196.reuse, R192, R8 ;  /* 0x000000c0c408723c */ /* 0x040ff00000001808 */
[-C--:B------:R-:W-:Y:S08]  /*5840*/  HMMA.16816.F32 R12, R196, R194.reuse, R12 ;  /* 0x000000c2c40c723c */ /* 0x080ff0000000180c */
[C---:B------:R-:W-:Y:S01]  /*5850*/  HMMA.16816.F32 R16, R156.reuse, R194, R16 ;  /* 0x000000c29c10723c */ /* 0x040fe20000001810 */
[----:B------:R-:W-:Y:S07]  /*5860*/  LDSM.16.M88.4 R192, [R205] ;  /* 0x00000000cdc0783b */ /* 0x000fee0000000200 */
[-C--:B-1----:R-:W-:Y:S08]  /*5870*/  HMMA.16816.F32 R20, R156, R152.reuse, R20 ;  /* 0x000000989c14723c */ /* 0x082ff00000001814 */
[C---:B------:R-:W-:Y:S08]  /*5880*/  HMMA.16816.F32 R24, R196.reuse, R152, R24 ;  /* 0x00000098c418723c */ /* 0x040ff00000001818 */
[-C--:B------:R-:W-:Y:S08]  /*5890*/  HMMA.16816.F32 R28, R196, R154.reuse, R28 ;  /* 0x0000009ac41c723c */ /* 0x080ff0000000181c */
[C---:B------:R-:W-:Y:S01]  /*58a0*/  HMMA.16816.F32 R32, R156.reuse, R154, R32 ;  /* 0x0000009a9c20723c */ /* 0x040fe20000001820 */
[----:B------:R-:W-:Y:S07]  /*58b0*/  LDSM.16.M88.4 R152, [R217+0xa080] ;  /* 0x00a08000d998783b */ /* 0x000fee0000000200 */
[-C--:B------:R-:W-:Y:S08]  /*58c0*/  HMMA.16816.F32 R36, R156, R160.reuse, R36 ;  /* 0x000000a09c24723c */ /* 0x080ff00000001824 */
[C---:B------:R-:W-:Y:S08]  /*58d0*/  HMMA.16816.F32 R40, R196.reuse, R160, R40 ;  /* 0x000000a0c428723c */ /* 0x040ff00000001828 */
[-C--:B------:R-:W-:Y:S08]  /*58e0*/  HMMA.16816.F32 R44, R196, R162.reuse, R44 ;  /* 0x000000a2c42c723c */ /* 0x080ff0000000182c */
[----:B------:R-:W-:Y:S01]  /*58f0*/  HMMA.16816.F32 R48, R156, R162, R48 ;  /* 0x000000a29c30723c */ /* 0x000fe20000001830 */
[----:B------:R-:W1:Y:S07]  /*5900*/  LDSM.16.M88.4 R156, [R216+0x5480] ;  /* 0x00548000d89c783b */ /* 0x000e6e0000000200 */
[-C--:B---3--:R-:W-:Y:S01]  /*5910*/  HMMA.16816.F32 R4, R164, R168.reuse, R4 ;  /* 0x000000a8a404723c */ /* 0x088fe20000001804 */
[----:B------:R-:W2:Y:S07]  /*5920*/  LDSM.16.M88.4 R160, [R217+0xb080] ;  /* 0x00b08000d9a0783b */ /* 0x000eae0000000200 */
[C---:B----4-:R-:W-:Y:S08]  /*5930*/  HMMA.16816.F32 R8, R176.reuse, R168, R8 ;  /* 0x000000a8b008723c */ /* 0x050ff00000001808 */
[-C--:B------:R-:W-:Y:S08]  /*5940*/  HMMA.16816.F32 R12, R176, R170.reuse, R12 ;  /* 0x000000aab00c723c */ /* 0x080ff0000000180c */
[C---:B------:R-:W-:Y:S01]  /*5950*/  HMMA.16816.F32 R16, R164.reuse, R170, R16 ;  /* 0x000000aaa410723c */ /* 0x040fe20000001810 */
[----:B------:R-:W3:Y:S07]  /*5960*/  LDSM.16.M88.4 R168, [R216+0x5c80] ;  /* 0x005c8000d8a8783b */ /* 0x000eee0000000200 */
[-C--:B-----5:R-:W-:Y:S08]  /*5970*/  HMMA.16816.F32 R20, R164, R172.reuse, R20 ;  /* 0x000000aca414723c */ /* 0x0a0ff00000001814 */
[C---:B------:R-:W-:Y:S08]  /*5980*/  HMMA.16816.F32 R24, R176.reuse, R172, R24 ;  /* 0x000000acb018723c */ /* 0x040ff00000001818 */
[-C--:B------:R-:W-:Y:S08]  /*5990*/  HMMA.16816.F32 R28, R176, R174.reuse, R28 ;  /* 0x000000aeb01c723c */ /* 0x080ff0000000181c */
[C---:B------:R-:W-:Y:S01]  /*59a0*/  HMMA.16816.F32 R32, R164.reuse, R174, R32 ;  /* 0x000000aea420723c */ /* 0x040fe20000001820 */
[----:B------:R-:W-:Y:S07]  /*59b0*/  LDSM.16.M88.4 R172, [R213+0xa080] ;  /* 0x00a08000d5ac783b */ /* 0x000fee0000000200 */
[-C--:B------:R-:W-:Y:S08]  /*59c0*/  HMMA.16816.F32 R36, R164, R180.reuse, R36 ;  /* 0x000000b4a424723c */ /* 0x080ff00000001824 */
[C---:B------:R-:W-:Y:S08]  /*59d0*/  HMMA.16816.F32 R40, R176.reuse, R180, R40 ;  /* 0x000000b4b028723c */ /* 0x040ff00000001828 */
[-C--:B------:R-:W-:Y:S01]  /*59e0*/  HMMA.16816.F32 R44, R176, R182.reuse, R44 ;  /* 0x000000b6b02c723c */ /* 0x080fe2000000182c */
[----:B------:R-:W4:Y:S07]  /*59f0*/  LDSM.16.M88.4 R176, [R206] ;  /* 0x00000000ceb0783b */ /* 0x000f2e0000000200 */
[----:B------:R-:W-:Y:S01]  /*5a00*/  HMMA.16816.F32 R48, R164, R182, R48 ;  /* 0x000000b6a430723c */ /* 0x000fe20000001830 */
[----:B------:R-:W5:Y:S01]  /*5a10*/  LDSM.16.M88.4 R164, [R204] ;  /* 0x00000000cca4783b */ /* 0x000f620000000200 */
[----:B------:R-:W-:Y:S06]  /*5a20*/  DEPBAR.LE SB0, 0x0 ;  /* 0x000080000000791a */ /* 0x000fec0000000000 */
[-C--:B-1----:R-:W-:Y:S01]  /*5a30*/  HMMA.16816.F32 R4, R152, R156.reuse, R4 ;  /* 0x0000009c9804723c */ /* 0x082fe20000001804 */
[----:B------:R-:W-:Y:S07]  /*5a40*/  BAR.SYNC.DEFER_BLOCKING 0x0 ;  /* 0x0000000000007b1d */ /* 0x000fee0000010000 */
[C---:B--2---:R-:W-:Y:S08]  /*5a50*/  HMMA.16816.F32 R8, R160.reuse, R156, R8 ;  /* 0x0000009ca008723c */ /* 0x044ff00000001808 */
[-C--:B------:R-:W-:Y:S08]  /*5a60*/  HMMA.16816.F32 R12, R160, R158.reuse, R12 ;  /* 0x0000009ea00c723c */ /* 0x080ff0000000180c */
[C---:B------:R-:W-:Y:S08]  /*5a70*/  HMMA.16816.F32 R16, R152.reuse, R158, R16 ;  /* 0x0000009e9810723c */ /* 0x040ff00000001810 */
[-C--:B------:R-:W-:Y:S08]  /*5a80*/  HMMA.16816.F32 R20, R152, R184.reuse, R20 ;  /* 0x000000b89814723c */ /* 0x080ff00000001814 */
[C---:B------:R-:W-:Y:S08]  /*5a90*/  HMMA.16816.F32 R24, R160.reuse, R184, R24 ;  /* 0x000000b8a018723c */ /* 0x040ff00000001818 */
[-C--:B------:R-:W-:Y:S08]  /*5aa0*/  HMMA.16816.F32 R28, R160, R186.reuse, R28 ;  /* 0x000000baa01c723c */ /* 0x080ff0000000181c */
[C---:B------:R-:W-:Y:S08]  /*5ab0*/  HMMA.16816.F32 R32, R152.reuse, R186, R32 ;  /* 0x000000ba9820723c */ /* 0x040ff00000001820 */
[-C--:B---3--:R-:W-:Y:S08]  /*5ac0*/  HMMA.16816.F32 R36, R152, R168.reuse, R36 ;  /* 0x000000a89824723c */ /* 0x088ff00000001824 */
[C---:B------:R-:W-:Y:S08]  /*5ad0*/  HMMA.16816.F32 R40, R160.reuse, R168, R40 ;  /* 0x000000a8a028723c */ /* 0x040ff00000001828 */
[-C--:B------:R-:W-:Y:S08]  /*5ae0*/  HMMA.16816.F32 R44, R160, R170.reuse, R44 ;  /* 0x000000aaa02c723c */ /* 0x080ff0000000182c */
[----:B------:R-:W-:Y:S08]  /*5af0*/  HMMA.16816.F32 R48, R152, R170, R48 ;  /* 0x000000aa9830723c */ /* 0x000ff00000001830 */
[-C--:B----4-:R-:W-:Y:S08]  /*5b00*/  HMMA.16816.F32 R4, R172, R176.reuse, R4 ;  /* 0x000000b0ac04723c */ /* 0x090ff00000001804 */
[C---:B------:R-:W-:Y:S08]  /*5b10*/  HMMA.16816.F32 R8, R188.reuse, R176, R8 ;  /* 0x000000b0bc08723c */ /* 0x040ff00000001808 */
[-C--:B------:R-:W-:Y:S08]  /*5b20*/  HMMA.16816.F32 R12, R188, R178.reuse, R12 ;  /* 0x000000b2bc0c723c */ /* 0x080ff0000000180c */
[C---:B------:R-:W-:Y:S08]  /*5b30*/  HMMA.16816.F32 R16, R172.reuse, R178, R16 ;  /* 0x000000b2ac10723c */ /* 0x040ff00000001810 */
[-C--:B------:R-:W-:Y:S08]  /*5b40*/  HMMA.16816.F32 R20, R172, R192.reuse, R20 ;  /* 0x000000c0ac14723c */ /* 0x080ff00000001814 */
[C---:B------:R-:W-:Y:S08]  /*5b50*/  HMMA.16816.F32 R24, R188.reuse, R192, R24 ;  /* 0x000000c0bc18723c */ /* 0x040ff00000001818 */
[-C--:B------:R-:W-:Y:S08]  /*5b60*/  HMMA.16816.F32 R28, R188, R194.reuse, R28 ;  /* 0x000000c2bc1c723c */ /* 0x080ff0000000181c */
[C---:B------:R-:W-:Y:S08]  /*5b70*/  HMMA.16816.F32 R32, R172.reuse, R194, R32 ;  /* 0x000000c2ac20723c */ /* 0x040ff00000001820 */
[-C--:B-----5:R-:W-:Y:S08]  /*5b80*/  HMMA.16816.F32 R36, R172, R164.reuse, R36 ;  /* 0x000000a4ac24723c */ /* 0x0a0ff00000001824 */
[C---:B------:R-:W-:Y:S08]  /*5b90*/  HMMA.16816.F32 R40, R188.reuse, R164, R40 ;  /* 0x000000a4bc28723c */ /* 0x040ff00000001828 */
[-C--:B------:R-:W-:Y:S08]  /*5ba0*/  HMMA.16816.F32 R44, R188, R166.reuse, R44 ;  /* 0x000000a6bc2c723c */ /* 0x080ff0000000182c */
[----:B------:R-:W-:Y:S01]  /*5bb0*/  HMMA.16816.F32 R48, R172, R166, R48 ;  /* 0x000000a6ac30723c */ /* 0x000fe20000001830 */
[----:B------:R-:W-:-:S07]  /*5bc0*/  @!P0 BRA `(.L_x_181) ;  /* 0x000002f000008947 */ /* 0x000fce0003800000 */
[----:B------:R-:W-:Y:S02]  /*5bd0*/  IADD3 R152, R226, -0x1, RZ ;  /* 0xffffffffe2987810 */ /* 0x000fe40007ffe0ff */
[----:B------:R-:W-:Y:S02]  /*5be0*/  IADD3 R3, -R228, 0x30, RZ ;  /* 0x00000030e4037810 */ /* 0x000fe40007ffe1ff */
[----:B------:R-:W-:Y:S01]  /*5bf0*/  SHF.R.S32.HI R149, RZ, 0x1f, R152 ;  /* 0x0000001fff957819 */ /* 0x000fe20000011498 */
[C---:B------:R-:W-:Y:S01]  /*5c00*/  IMAD.WIDE.U32 R162, R152.reuse, c[0x0][0x1e0], RZ ;  /* 0x0000780098a27a25 */ /* 0x040fe200078e00ff */
[----:B------:R-:W-:Y:S03]  /*5c10*/  ISETP.GE.AND P1, PT, R3, 0x1, PT ;  /* 0x000000010300780c */ /* 0x000fe60003f26270 */
[----:B------:R-:W-:Y:S04]  /*5c20*/  IMAD R149, R149, c[0x0][0x1e0], RZ ;  /* 0x0000780095957a24 */ /* 0x000fe800078e02ff */
[----:B------:R-:W-:Y:S04]  /*5c30*/  IMAD R149, R152, c[0x0][0x1e4], R149 ;  /* 0x0000790098957a24 */ /* 0x000fe800078e0295 */
[----:B------:R-:W-:Y:S02]  /*5c40*/  IMAD.IADD R149, R163, 0x1, R149 ;  /* 0x00000001a3957824 */ /* 0x000fe400078e0295 */
[----:B------:R-:W-:Y:S04]  /*5c50*/  IMAD.WIDE.U32 R162, R162, 0x30, RZ ;  /* 0x00000030a2a27825 */ /* 0x000fe800078e00ff */
[----:B------:R-:W-:Y:S01]  /*5c60*/  IMAD R149, R149, 0x30, RZ ;  /* 0x0000003095957824 */ /* 0x000fe200078e02ff */
[-C--:B------:R-:W-:Y:S02]  /*5c70*/  @P1 IADD3 R152, P0, R220, R162.reuse, RZ ;  /* 0x000000a2dc981210 */ /* 0x080fe40007f1e0ff */
[-C--:B------:R-:W-:Y:S01]  /*5c80*/  @P1 IADD3 R154, P2, R203, R162.reuse, RZ ;  /* 0x000000a2cb9a1210 */ /* 0x080fe20007f5e0ff */
[----:B------:R-:W-:Y:S04]  /*5c90*/  IMAD.IADD R149, R163, 0x1, R149 ;  /* 0x00000001a3957824 */ /* 0x000fe800078e0295 */
[C---:B------:R-:W-:Y:S01]  /*5ca0*/  @P1 IMAD.X R151, R149.reuse, 0x1, R223, P0 ;  /* 0x0000000195971824 */ /* 0x040fe200000e06df */
[----:B------:R-:W-:Y:S01]  /*5cb0*/  @P1 LEA R158, P0, R152, c[0x0][0x1c8], 0x1 ;  /* 0x00007200989e1a11 */ /* 0x000fe200078008ff */
[----:B------:R-:W-:Y:S01]  /*5cc0*/  @P1 IMAD.X R153, R149, 0x1, R202, P2 ;  /* 0x0000000195991824 */ /* 0x000fe200010e06ca */
[----:B------:R-:W-:Y:S02]  /*5cd0*/  @P1 LEA R156, P2, R154, c[0x0][0x1c8], 0x1 ;  /* 0x000072009a9c1a11 */ /* 0x000fe400078408ff */
[----:B------:R-:W-:Y:S02]  /*5ce0*/  @P1 LEA.HI.X R159, R152, c[0x0][0x1cc], R151, 0x1, P0 ;  /* 0x00007300989f1a11 */ /* 0x000fe400000f0c97 */
[----:B------:R-:W-:Y:S02]  /*5cf0*/  ISETP.GE.AND P0, PT, R3, 0x21, PT ;  /* 0x000000210300780c */ /* 0x000fe40003f06270 */
[----:B------:R-:W-:Y:S01]  /*5d00*/  @P1 LEA.HI.X R157, R154, c[0x0][0x1cc], R153, 0x1, P2 ;  /* 0x000073009a9d1a11 */ /* 0x000fe200010f0c99 */
[----:B------:R-:W-:Y:S01]  /*5d10*/  @!PT LDS RZ, [RZ] ;  /* 0x00000000fffff984 */ /* 0x000fe20000000800 */
[----:B------:R-:W-:Y:S01]  /*5d20*/  @!PT LDS RZ, [RZ] ;  /* 0x00000000fffff984 */ /* 0x000fe20000000800 */
[----:B------:R-:W-:Y:S01]  /*5d30*/  @!PT LDS RZ, [RZ] ;  /* 0x00000000fffff984 */ /* 0x000fe20000000800 */
[----:B------:R1:W-:Y:S01]  /*5d40*/  @P1 LDGSTS.E.BYPASS.LTC128B.128 [R218+0x3c80], [R158.64], !P6 ;  /* 0x03c800009eda1fae */ /* 0x0003e2000f101d4a */
[----:B------:R-:W-:Y:S04]  /*5d50*/  @P1 IADD3 R152, P2, R201, R162, RZ ;  /* 0x000000a2c9981210 */ /* 0x000fe80007f5e0ff */
[----:B------:R1:W-:Y:S01]  /*5d60*/  @P1 LDGSTS.E.BYPASS.LTC128B.128 [R218+0x4880], [R156.64], !P5 ;  /* 0x048800009cda1fae */ /* 0x0003e2000e901d4a */
[C---:B------:R-:W-:Y:S01]  /*5d70*/  @P1 IMAD.X R3, R149.reuse, 0x1, R200, P2 ;  /* 0x0000000195031824 */ /* 0x040fe200010e06c8 */
[C---:B------:R-:W-:Y:S04]  /*5d80*/  @P1 LEA R160, P2, R152.reuse, c[0x0][0x1c8], 0x1 ;  /* 0x0000720098a01a11 */ /* 0x040fe800078408ff */
[----:B------:R-:W-:Y:S02]  /*5d90*/  @P1 LEA.HI.X R161, R152, c[0x0][0x1cc], R3, 0x1, P2 ;  /* 0x0000730098a11a11 */ /* 0x000fe400010f0c03 */
[----:B------:R-:W-:Y:S03]  /*5da0*/  @P0 IADD3 R152, P2, R162, UR8, RZ ;  /* 0x00000008a2980c10 */ /* 0x000fe6000ff5e0ff */
[----:B------:R1:W-:Y:S01]  /*5db0*/  @P1 LDGSTS.E.BYPASS.LTC128B.128 [R218+0x5480], [R160.64], !P4 ;  /* 0x05480000a0da1fae */ /* 0x0003e2000e101d4a */
[----:B------:R-:W-:Y:S02]  /*5dc0*/  @P0 IADD3.X R149, R149, UR7, RZ, P2, !PT ;  /* 0x0000000795950c10 */ /* 0x000fe400097fe4ff */
[----:B------:R-:W-:Y:S05]  /*5dd0*/  @P0 IADD3 R154, P2, R152, R220, RZ ;  /* 0x000000dc989a0210 */ /* 0x000fea0007f5e0ff */
[C---:B------:R-:W-:Y:S01]  /*5de0*/  @P0 IMAD.X R3, R149.reuse, 0x1, R223, P2 ;  /* 0x0000000195030824 */ /* 0x040fe200010e06df */
[C---:B------:R-:W-:Y:S04]  /*5df0*/  @P0 LEA R162, P2, R154.reuse, c[0x0][0x1c8], 0x1 ;  /* 0x000072009aa20a11 */ /* 0x040fe800078408ff */
[----:B------:R-:W-:Y:S02]  /*5e00*/  @P0 LEA.HI.X R163, R154, c[0x0][0x1cc], R3, 0x1, P2 ;  /* 0x000073009aa30a11 */ /* 0x000fe400010f0c03 */
[----:B------:R-:W-:Y:S03]  /*5e10*/  @P0 IADD3 R154, P2, R152, R203, RZ ;  /* 0x000000cb989a0210 */ /* 0x000fe60007f5e0ff */
[----:B------:R1:W-:Y:S02]  /*5e20*/  @P0 LDGSTS.E.BYPASS.LTC128B.128 [R218+0x4480], [R162.64], !P6 ;  /* 0x04480000a2da0fae */ /* 0x0003e4000f101d4a */
[C---:B------:R-:W-:Y:S01]  /*5e30*/  @P0 IMAD.X R3, R149.reuse, 0x1, R202, P2 ;  /* 0x0000000195030824 */ /* 0x040fe200010e06ca */
[C---:B------:R-:W-:Y:S04]  /*5e40*/  @P0 LEA R164, P2, R154.reuse, c[0x0][0x1c8], 0x1 ;  /* 0x000072009aa40a11 */ /* 0x040fe800078408ff */
[----:B------:R-:W-:Y:S02]  /*5e50*/  @P0 LEA.HI.X R165, R154, c[0x0][0x1cc], R3, 0x1, P2 ;  /* 0x000073009aa50a11 */ /* 0x000fe400010f0c03 */
[----:B------:R-:W-:Y:S03]  /*5e60*/  @P0 IADD3 R152, P2, R152, R201, RZ ;  /* 0x000000c998980210 */ /* 0x000fe60007f5e0ff */
[----:B------:R1:W-:Y:S02]  /*5e70*/  @P0 LDGSTS.E.BYPASS.LTC128B.128 [R218+0x5080], [R164.64], !P5 ;  /* 0x05080000a4da0fae */ /* 0x0003e4000e901d4a */
[----:B------:R-:W-:Y:S01]  /*5e80*/  @P0 IMAD.X R149, R149, 0x1, R200, P2 ;  /* 0x0000000195950824 */ /* 0x000fe200010e06c8 */
[C---:B------:R-:W-:Y:S04]  /*5e90*/  @P0 LEA R154, P2, R152.reuse, c[0x0][0x1c8], 0x1 ;  /* 0x00007200989a0a11 */ /* 0x040fe800078408ff */
[----:B------:R-:W-:Y:S05]  /*5ea0*/  @P0 LEA.HI.X R155, R152, c[0x0][0x1cc], R149, 0x1, P2 ;  /* 0x00007300989b0a11 */ /* 0x000fea00010f0c95 */
[----:B------:R1:W-:Y:S04]  /*5eb0*/  @P0 LDGSTS.E.BYPASS.LTC128B.128 [R218+0x5c80], [R154.64], !P4 ;  /* 0x05c800009ada0fae */ /* 0x0003e8000e101d4a */
.L_x_181:
[----:B------:R-:W-:Y:S01]  /*5ec0*/  PLOP3.LUT P1, PT, PT, PT, UP2, 0x80, 0x0 ;  /* 0x000000000000781c */ /* 0x000fe20003f2f028 */
[----:B------:R-:W0:Y:S01]  /*5ed0*/  LDGDEPBAR ;  /* 0x00000000000079af */ /* 0x000e220000000000 */
[----:B------:R-:W-:Y:S01]  /*5ee0*/  PLOP3.LUT P0, PT, PT, PT, UP2, 0x80, 0x0 ;  /* 0x000000000000781c */ /* 0x000fe20003f0f028 */
[----:B-1----:R-:W-:Y:S02]  /*5ef0*/  IMAD.MOV.U32 R156, RZ, RZ, R219 ;  /* 0x000000ffff9c7224 */ /* 0x002fe400078e00db */
[----:B------:R-:W-:Y:S05]  /*5f00*/  IMAD R155, R226, -0x30, RZ ;  /* 0xffffffd0e29b7824 */ /* 0x000fea00078e02ff */
[----:B------:R-:W-:Y:S03]  /*5f10*/  IADD3 R152, -R224, 0x1, R155 ;  /* 0x00000001e0987810 */ /* 0x000fe60007ffe19b */
[----:B------:R-:W-:Y:S01]  /*5f20*/  @P1 IMAD.HI.U32 R3, R219, c[0x0][0x2c8], RZ ;  /* 0x0000b200db031a27 */ /* 0x000fe200078e00ff */
[----:B------:R-:W-:Y:S04]  /*5f30*/  IADD3 R152, R152, c[0x0][0x1d0], RZ ;  /* 0x0000740098987a10 */ /* 0x000fe80007ffe0ff */
[----:B------:R-:W-:Y:S02]  /*5f40*/  @P0 SHF.R.U32.HI R156, RZ, c[0x0][0x2cc], R3 ;  /* 0x0000b300ff9c0a19 */ /* 0x000fe40000011603 */
[----:B------:R-:W-:Y:S02]  /*5f50*/  PLOP3.LUT P0, PT, PT, PT, UP1, 0x40, 0x0 ;  /* 0x000000000000781c */ /* 0x000fe40003f0e818 */
[----:B------:R-:W-:Y:S01]  /*5f60*/  IADD3 R152, R152, -c[0x0][0x168], RZ ;  /* 0x80005a0098987a10 */ /* 0x000fe20007ffe0ff */
[----:B------:R-:W1:Y:S03]  /*5f70*/  SHFL.IDX PT, R3, R156, RZ, 0x1c1f ;  /* 0x001c1fff9c037589 */ /* 0x000e6600000e0000 */
[C---:B------:R-:W-:Y:S02]  /*5f80*/  IADD3 R154, R152.reuse, c[0x0][0x328], RZ ;  /* 0x0000ca00989a7a10 */ /* 0x040fe40007ffe0ff */
[----:B------:R-:W-:Y:S03]  /*5f90*/  IADD3 R152, R152, UR9, RZ ;  /* 0x0000000998987c10 */ /* 0x000fe6000fffe0ff */
[----:B-1----:R-:W-:Y:S02]  /*5fa0*/  IMAD.IADD R171, R154, 0x1, R3 ;  /* 0x000000019aab7824 */ /* 0x002fe400078e0203 */
[----:B------:R-:W-:Y:S01]  /*5fb0*/  IMAD.IADD R168, R3, 0x1, R152 ;  /* 0x0000000103a87824 */ /* 0x000fe200078e0298 */
[----:B------:R-:W-:-:S05]  /*5fc0*/  @P0 BRA `(.L_x_182) ;  /* 0x0000019000000947 */ /* 0x000fca0003800000 */
[----:B------:R-:W-:Y:S01]  /*5fd0*/  IADD3 R3, R3, c[0x0][0x1d0], RZ ;  /* 0x0000740003037a10 */ /* 0x000fe20007ffe0ff */
[----:B------:R-:W-:Y:S03]  /*5fe0*/  BSSY B0, `(.L_x_183) ;  /* 0x0000012000007945 */ /* 0x000fe60003800000 */
[----:B------:R-:W-:Y:S04]  /*5ff0*/  IADD3 R149, R3, -c[0x0][0x168], RZ ;  /* 0x80005a0003957a10 */ /* 0x000fe80007ffe0ff */
[----:B------:R-:W-:Y:S11]  /*6000*/  ISETP.GT.AND P0, PT, R149, -0x1, PT ;  /* 0xffffffff9500780c */ /* 0x000ff60003f04270 */
[----:B------:R-:W-:Y:S02]  /*6010*/  @!UPT UIADD3 URZ, URZ, URZ, URZ ;  /* 0x0000003f3f3ff290 */ /* 0x000fe4000fffe03f */
[----:B------:R-:W-:-:S05]  /*6020*/  @P0 BRA `(.L_x_184) ;  /* 0x0000008000000947 */ /* 0x000fca0003800000 */
[----:B------:R-:W-:Y:S01]  /*6030*/  LOP3.LUT R149, RZ, R149, RZ, 0x33, !PT ;  /* 0x00000095ff957212 */ /* 0x000fe200078e33ff */
[----:B------:R-:W-:Y:S05]  /*6040*/  IMAD.MOV.U32 R3, RZ, RZ, c[0x0][0x32c] ;  /* 0x0000cb00ff037624 */ /* 0x000fea00078e00ff */
[----:B------:R-:W-:Y:S11]  /*6050*/  ISETP.NE.AND P0, PT, R3, 0x1, PT ;  /* 0x000000010300780c */ /* 0x000ff60003f05270 */
[----:B------:R-:W-:Y:S02]  /*6060*/  @!UPT UIADD3 URZ, URZ, URZ, URZ ;  /* 0x0000003f3f3ff290 */ /* 0x000fe4000fffe03f */
[----:B------:R-:W-:Y:S05]  /*6070*/  @P0 IMAD.HI.U32 R3, R149, c[0x0][0x330], RZ ;  /* 0x0000cc0095030a27 */ /* 0x000fea00078e00ff */
[----:B------:R-:W-:Y:S04]  /*6080*/  @P0 SHF.R.U32.HI R149, RZ, c[0x0][0x334], R3 ;  /* 0x0000cd00ff950a19 */ /* 0x000fe80000011603 */
[----:B------:R-:W-:Y:S01]  /*6090*/  LOP3.LUT R149, RZ, R149, RZ, 0x33, !PT ;  /* 0x00000095ff957212 */ /* 0x000fe200078e33ff */
[----:B------:R-:W-:-:S05]  /*60a0*/  BRA `(.L_x_185) ;  /* 0x0000005000007947 */ /* 0x000fca0003800000 */
.L_x_184:
[----:B------:R-:W-:Y:S04]  /*60b0*/  MOV R3, c[0x0][0x32c] ;  /* 0x0000cb0000037a02 */ /* 0x000fe80000000f00 */
[----:B------:R-:W-:Y:S11]  /*60c0*/  ISETP.NE.AND P0, PT, R3, 0x1, PT ;  /* 0x000000010300780c */ /* 0x000ff60003f05270 */
[----:B------:R-:W-:Y:S02]  /*60d0*/  @!UPT UIADD3 URZ, URZ, URZ, URZ ;  /* 0x0000003f3f3ff290 */ /* 0x000fe4000fffe03f */
[----:B------:R-:W-:Y:S05]  /*60e0*/  @P0 IMAD.HI.U32 R3, R149, c[0x0][0x330], RZ ;  /* 0x0000cc0095030a27 */ /* 0x000fea00078e00ff */
[----:B------:R-:W-:Y:S02]  /*60f0*/  @P0 SHF.R.U32.HI R149, RZ, c[0x0][0x334], R3 ;  /* 0x0000cd00ff950a19 */ /* 0x000fe40000011603 */
.L_x_185:
[----:B------:R-:W-:Y:S05]  /*6100*/  BSYNC B0 ;  /* 0x0000000000007941 */ /* 0x000fea0003800000 */
.L_x_183:
[----:B------:R-:W-:Y:S04]  /*6110*/  IMAD.IADD R158, R155, 0x1, -R224 ;  /* 0x000000019b9e7824 */ /* 0x000fe800078e0ae0 */
[----:B------:R-:W-:Y:S05]  /*6120*/  IMAD R149, R149, c[0x0][0x32c], R158 ;  /* 0x0000cb0095957a24 */ /* 0x000fea00078e029e */
[----:B------:R-:W-:Y:S02]  /*6130*/  IADD3 R158, R149, c[0x0][0x32c], RZ ;  /* 0x0000cb00959e7a10 */ /* 0x000fe40007ffe0ff */
[----:B------:R-:W-:Y:S02]  /*6140*/  IMNMX R168, R168, R149, !PT ;  /* 0x00000095a8a87217 */ /* 0x000fe40007800200 */
[----:B------:R-:W-:Y:S02]  /*6150*/  IMNMX R171, R171, R158, PT ;  /* 0x0000009eabab7217 */ /* 0x000fe40003800200 */
.L_x_182:
[----:B------:R-:W-:Y:S01]  /*6160*/  PLOP3.LUT P0, PT, PT, PT, UP1, 0x40, 0x0 ;  /* 0x000000000000781c */ /* 0x000fe20003f0e818 */
[----:B------:R-:W1:Y:S02]  /*6170*/  SHFL.IDX PT, R3, R156, 0x1, 0x1c1f ;  /* 0x003c1f009c037f89 */ /* 0x000e6400000e0000 */
[----:B-1----:R-:W-:Y:S01]  /*6180*/  IADD3 R166, R152, R3, RZ ;  /* 0x0000000398a67210 */ /* 0x002fe20007ffe0ff */
[----:B------:R-:W-:Y:S09]  /*6190*/  IMAD.IADD R176, R154, 0x1, R3 ;  /* 0x000000019ab07824 */ /* 0x000ff200078e0203 */
        /* <DEDUP_REMOVED lines=15> */
.L_x_188:
[----:B------:R-:W-:Y:S04]  /*6290*/  MOV R3, c[0x0][0x32c] ;  /* 0x0000cb0000037a02 */ /* 0x000fe80000000f00 */
[----:B------:R-:W-:Y:S11]  /*62a0*/  ISETP.NE.AND P0, PT, R3, 0x1, PT ;  /* 0x000000010300780c */ /* 0x000ff60003f05270 */
[----:B------:R-:W-:Y:S02]  /*62b0*/  @!UPT UIADD3 URZ, URZ, URZ, URZ ;  /* 0x0000003f3f3ff290 */ /* 0x000fe4000fffe03f */
[----:B------:R-:W-:Y:S05]  /*62c0*/  @P0 IMAD.HI.U32 R3, R158, c[0x0][0x330], RZ ;  /* 0x0000cc009e030a27 */ /* 0x000fea00078e00ff */
[----:B------:R-:W-:Y:S02]  /*62d0*/  @P0 SHF.R.U32.HI R158, RZ, c[0x0][0x334], R3 ;  /* 0x0000cd00ff9e0a19 */ /* 0x000fe40000011603 */
.L_x_189:
[----:B------:R-:W-:Y:S05]  /*62e0*/  BSYNC B0 ;  /* 0x0000000000007941 */ /* 0x000fea0003800000 */
.L_x_187:
[----:B------:R-:W-:Y:S04]  /*62f0*/  IMAD.IADD R3, R155, 0x1, -R224 ;  /* 0x000000019b037824 */ /* 0x000fe800078e0ae0 */
[----:B------:R-:W-:Y:S05]  /*6300*/  IMAD R3, R158, c[0x0][0x32c], R3 ;  /* 0x0000cb009e037a24 */ /* 0x000fea00078e0203 */
[----:B------:R-:W-:Y:S02]  /*6310*/  IADD3 R149, R3, c[0x0][0x32c], RZ ;  /* 0x0000cb0003957a10 */ /* 0x000fe40007ffe0ff */
[----:B------:R-:W-:Y:S02]  /*6320*/  IMNMX R166, R166, R3, !PT ;  /* 0x00000003a6a67217 */ /* 0x000fe40007800200 */
[----:B------:R-:W-:Y:S02]  /*6330*/  IMNMX R176, R176, R149, PT ;  /* 0x00000095b0b07217 */ /* 0x000fe40003800200 */
.L_x_186:
        /* <DEDUP_REMOVED lines=19> */
.L_x_192:
[----:B------:R-:W-:Y:S04]  /*6470*/  MOV R3, c[0x0][0x32c] ;  /* 0x0000cb0000037a02 */ /* 0x000fe80000000f00 */
[----:B------:R-:W-:Y:S11]  /*6480*/  ISETP.NE.AND P0, PT, R3, 0x1, PT ;  /* 0x000000010300780c */ /* 0x000ff60003f05270 */
[----:B------:R-:W-:Y:S02]  /*6490*/  @!UPT UIADD3 URZ, URZ, URZ, URZ ;  /* 0x0000003f3f3ff290 */ /* 0x000fe4000fffe03f */
[----:B------:R-:W-:Y:S05]  /*64a0*/  @P0 IMAD.HI.U32 R3, R158, c[0x0][0x330], RZ ;  /* 0x0000cc009e030a27 */ /* 0x000fea00078e00ff */
[----:B------:R-:W-:Y:S02]  /*64b0*/  @P0 SHF.R.U32.HI R158, RZ, c[0x0][0x334], R3 ;  /* 0x0000cd00ff9e0a19 */ /* 0x000fe40000011603 */
.L_x_193:
[----:B------:R-:W-:Y:S05]  /*64c0*/  BSYNC B0 ;  /* 0x0000000000007941 */ /* 0x000fea0003800000 */
.L_x_191:
[----:B------:R-:W-:Y:S04]  /*64d0*/  IMAD.IADD R3, R155, 0x1, -R224 ;  /* 0x000000019b037824 */ /* 0x000fe800078e0ae0 */
[----:B------:R-:W-:Y:S05]  /*64e0*/  IMAD R3, R158, c[0x0][0x32c], R3 ;  /* 0x0000cb009e037a24 */ /* 0x000fea00078e0203 */
[----:B------:R-:W-:Y:S02]  /*64f0*/  IADD3 R149, R3, c[0x0][0x32c], RZ ;  /* 0x0000cb0003957a10 */ /* 0x000fe40007ffe0ff */
[----:B------:R-:W-:Y:S02]  /*6500*/  IMNMX R161, R161, R3, !PT ;  /* 0x00000003a1a17217 */ /* 0x000fe40007800200 */
[----:B------:R-:W-:Y:S02]  /*6510*/  IMNMX R162, R162, R149, PT ;  /* 0x00000095a2a27217 */ /* 0x000fe40003800200 */
.L_x_190:
[C---:B------:R-:W-:Y:S02]  /*6520*/  ISETP.GE.AND P2, PT, R155.reuse, 0x9, PT ;  /* 0x000000099b00780c */ /* 0x040fe40003f46270 */
[----:B------:R-:W-:Y:S02]  /*6530*/  ISETP.GE.AND P1, PT, R155, 0xa, PT ;  /* 0x0000000a9b00780c */ /* 0x000fe40003f26270 */
[----:B------:R-:W-:Y:S02]  /*6540*/  ISETP.GT.AND P0, PT, R168, 0x8, !P2 ;  /* 0x00000008a800780c */ /* 0x000fe40005704270 */
[----:B------:R-:W-:Y:S02]  /*6550*/  P2R R151, PR, RZ, 0x4 ;  /* 0x00000004ff977803 */ /* 0x000fe40000000000 */
[C---:B------:R-:W-:Y:S02]  /*6560*/  ISETP.LT.OR P0, PT, R171.reuse, 0x9, P0 ;  /* 0x00000009ab00780c */ /* 0x040fe40000701670 */
[----:B------:R-:W-:Y:S02]  /*6570*/  P2R R149, PR, RZ, 0x2 ;  /* 0x00000002ff957803 */ /* 0x000fe40000000000 */
[----:B------:R-:W-:Y:S02]  /*6580*/  FSEL R159, R16, -INF , !P0 ;  /* 0xff800000109f7808 */ /* 0x000fe40004000000 */
[----:B------:R-:W-:Y:S02]  /*6590*/  ISETP.GT.AND P0, PT, R168, 0x9, !P1 ;  /* 0x00000009a800780c */ /* 0x000fe40004f04270 */
[----:B------:R-:W-:Y:S02]  /*65a0*/  P2R R169, PR, RZ, 0x40 ;  /* 0x00000040ffa97803 */ /* 0x000fe40000000000 */
[----:B------:R-:W-:Y:S02]  /*65b0*/  ISETP.LT.OR P0, PT, R171, 0xa, P0 ;  /* 0x0000000aab00780c */ /* 0x000fe40000701670 */
[----:B------:R-:W-:Y:S02]  /*65c0*/  ISETP.GE.AND P6, PT, R155, 0x1a, PT ;  /* 0x0000001a9b00780c */ /* 0x000fe40003fc6270 */
[----:B------:R-:W-:Y:S02]  /*65d0*/  FSEL R153, R17, -INF , !P0 ;  /* 0xff80000011997808 */ /* 0x000fe40004000000 */
[----:B------:R-:W-:Y:S02]  /*65e0*/  ISETP.GT.AND P0, PT, R166, 0x8, !P2 ;  /* 0x00000008a600780c */ /* 0x000fe40005704270 */
[C---:B------:R-:W-:Y:S02]  /*65f0*/  ISETP.GE.AND P2, PT, R155.reuse, 0x11, PT ;  /* 0x000000119b00780c */ /* 0x040fe40003f46270 */
[----:B------:R-:W-:Y:S02]  /*6600*/  ISETP.LT.OR P0, PT, R176, 0x9, P0 ;  /* 0x00000009b000780c */ /* 0x000fe40000701670 */
[----:B------:R-:W-:Y:S02]  /*6610*/  P2R R164, PR, RZ, 0x20 ;  /* 0x00000020ffa47803 */ /* 0x000fe40000000000 */
[----:B------:R-:W-:Y:S02]  /*6620*/  FSEL R3, R18, -INF , !P0 ;  /* 0xff80000012037808 */ /* 0x000fe40004000000 */
[----:B------:R-:W-:Y:S02]  /*6630*/  ISETP.GT.AND P0, PT, R166, 0x9, !P1 ;  /* 0x00000009a600780c */ /* 0x000fe40004f04270 */
[----:B------:R-:W-:Y:S02]  /*6640*/  ISETP.GE.AND P1, PT, R155, 0x12, PT ;  /* 0x000000129b00780c */ /* 0x000fe40003f26270 */
        /* <DEDUP_REMOVED lines=43> */
[----:B------:R-:W-:Y:S04]  /*6900*/  ISETP.GT.AND P0, PT, R168, 0x20, !P5 ;  /* 0x00000020a800780c */ /* 0x000fe80006f04270 */
[C---:B------:R-:W-:Y:S04]  /*6910*/  ISETP.LT.OR P0, PT, R171.reuse, 0x21, P0 ;  /* 0x00000021ab00780c */ /* 0x040fe80000701670 */
[----:B------:R-:W-:Y:S02]  /*6920*/  FSEL R198, R36, -INF , !P0 ;  /* 0xff80000024c67808 */ /* 0x000fe40004000000 */
[----:B------:R-:W-:Y:S04]  /*6930*/  ISETP.GT.AND P0, PT, R168, 0x21, !P4 ;  /* 0x00000021a800780c */ /* 0x000fe80006704270 */
[----:B------:R-:W-:Y:S04]  /*6940*/  ISETP.LT.OR P0, PT, R171, 0x22, P0 ;  /* 0x00000022ab00780c */ /* 0x000fe80000701670 */
[----:B------:R-:W-:Y:S02]  /*6950*/  FSEL R197, R37, -INF , !P0 ;  /* 0xff80000025c57808 */ /* 0x000fe40004000000 */
[----:B------:R-:W-:Y:S04]  /*6960*/  ISETP.GT.AND P0, PT, R166, 0x20, !P5 ;  /* 0x00000020a600780c */ /* 0x000fe80006f04270 */
[----:B------:R-:W-:Y:S04]  /*6970*/  ISETP.LT.OR P0, PT, R176, 0x21, P0 ;  /* 0x00000021b000780c */ /* 0x000fe80000701670 */
[----:B------:R-:W-:Y:S02]  /*6980*/  FSEL R193, R38, -INF , !P0 ;  /* 0xff80000026c17808 */ /* 0x000fe40004000000 */
[----:B------:R-:W-:Y:S04]  /*6990*/  ISETP.GT.AND P0, PT, R166, 0x21, !P4 ;  /* 0x00000021a600780c */ /* 0x000fe80006704270 */
[----:B------:R-:W-:Y:S04]  /*69a0*/  ISETP.LT.OR P0, PT, R176, 0x22, P0 ;  /* 0x00000022b000780c */ /* 0x000fe80000701670 */
[----:B------:R-:W-:Y:S02]  /*69b0*/  FSEL R191, R39, -INF , !P0 ;  /* 0xff80000027bf7808 */ /* 0x000fe40004000000 */
[----:B------:R-:W-:Y:S04]  /*69c0*/  ISETP.GT.AND P0, PT, R168, RZ, !P3 ;  /* 0x000000ffa800720c */ /* 0x000fe80005f04270 */
        /* <DEDUP_REMOVED lines=9> */
[----:B------:R-:W-:Y:S04]  /*6a60*/  ISETP.LT.OR P0, PT, R176, 0x1, P0 ;  /* 0x00000001b000780c */ /* 0x000fe80000701670 */
[----:B------:R-:W-:Y:S02]  /*6a70*/  FSEL R173, R6, -INF , !P0 ;  /* 0xff80000006ad7808 */ /* 0x000fe40004000000 */
[----:B------:R-:W-:Y:S04]  /*6a80*/  ISETP.GT.AND P0, PT, R168, 0x28, !P1 ;  /* 0x00000028a800780c */ /* 0x000fe80004f04270 */
[----:B------:R-:W-:Y:S04]  /*6a90*/  ISETP.LT.OR P0, PT, R171, 0x29, P0 ;  /* 0x00000029ab00780c */ /* 0x000fe80000701670 */
[----:B------:R-:W-:Y:S02]  /*6aa0*/  FSEL R192, R48, -INF , !P0 ;  /* 0xff80000030c07808 */ /* 0x000fe40004000000 */
[----:B------:R-:W-:Y:S04]  /*6ab0*/  ISETP.GE.AND P0, PT, R155, 0x2a, PT ;  /* 0x0000002a9b00780c */ /* 0x000fe80003f06270 */
        /* <DEDUP_REMOVED lines=9> */
[----:B------:R-:W-:Y:S02]  /*6b50*/  ISETP.GT.AND P2, PT, R161, 0x1, !P6 ;  /* 0x00000001a100780c */ /* 0x000fe40007744270 */
[----:B------:R-:W-:Y:S02]  /*6b60*/  ISETP.NE.AND P6, PT, R181, RZ, PT ;  /* 0x000000ffb500720c */ /* 0x000fe40003fc5270 */
[C---:B------:R-:W-:Y:S04]  /*6b70*/  ISETP.LT.OR P2, PT, R162.reuse, 0x2, P2 ;  /* 0x00000002a200780c */ /* 0x040fe80001741670 */
[----:B------:R-:W-:Y:S02]  /*6b80*/  FSEL R51, R9, -INF , !P2 ;  /* 0xff80000009337808 */ /* 0x000fe40005000000 */
[----:B------:R-:W-:Y:S01]  /*6b90*/  ISETP.NE.AND P2, PT, R151, RZ, PT ;  /* 0x000000ff9700720c */ /* 0x000fe20003f45270 */
[----:B------:R-:W1:Y:S03]  /*6ba0*/  SHFL.IDX PT, R9, R156, 0x3, 0x1c1f ;  /* 0x007c1f009c097f89 */ /* 0x000e6600000e0000 */
[----:B------:R-:W-:Y:S04]  /*6bb0*/  ISETP.GT.AND P2, PT, R161, 0x8, !P2 ;  /* 0x00000008a100780c */ /* 0x000fe80005744270 */
[----:B------:R-:W-:Y:S04]  /*6bc0*/  ISETP.LT.OR P2, PT, R162, 0x9, P2 ;  /* 0x00000009a200780c */ /* 0x000fe80001741670 */
[----:B------:R-:W-:Y:S02]  /*6bd0*/  FSEL R7, R12, -INF , !P2 ;  /* 0xff8000000c077808 */ /* 0x000fe40005000000 */
[----:B------:R-:W-:Y:S04]  /*6be0*/  ISETP.NE.AND P2, PT, R149, RZ, PT ;  /* 0x000000ff9500720c */ /* 0x000fe80003f45270 */
[----:B------:R-:W-:Y:S04]  /*6bf0*/  ISETP.GT.AND P2, PT, R161, 0x9, !P2 ;  /* 0x00000009a100780c */ /* 0x000fe80005744270 */
[----:B------:R-:W-:Y:S01]  /*6c00*/  ISETP.LT.OR P2, PT, R162, 0xa, P2 ;  /* 0x0000000aa200780c */ /* 0x000fe20001741670 */
[--C-:B-1----:R-:W-:Y:S03]  /*6c10*/  IMAD.IADD R6, R154, 0x1, R9.reuse ;  /* 0x000000019a067824 */ /* 0x102fe600078e0209 */
[----:B------:R-:W-:Y:S01]  /*6c20*/  FSEL R49, R13, -INF , !P2 ;  /* 0xff8000000d317808 */ /* 0x000fe20005000000 */
[----:B------:R-:W-:Y:S01]  /*6c30*/  IMAD.IADD R152, R152, 0x1, R9 ;  /* 0x0000000198987824 */ /* 0x000fe200078e0209 */
[----:B------:R-:W-:Y:S04]  /*6c40*/  ISETP.NE.AND P2, PT, R160, RZ, PT ;  /* 0x000000ffa000720c */ /* 0x000fe80003f45270 */
[C---:B------:R-:W-:Y:S04]  /*6c50*/  ISETP.GT.AND P2, PT, R161.reuse, 0x10, !P2 ;  /* 0x00000010a100780c */ /* 0x040fe80005744270 */
[----:B------:R-:W-:Y:S04]  /*6c60*/  ISETP.LT.OR P2, PT, R162, 0x11, P2 ;  /* 0x00000011a200780c */ /* 0x000fe80001741670 */
[----:B------:R-:W-:Y:S02]  /*6c70*/  FSEL R239, R24, -INF , !P2 ;  /* 0xff80000018ef7808 */ /* 0x000fe40005000000 */
[----:B------:R-:W-:Y:S04]  /*6c80*/  ISETP.NE.AND P2, PT, R158, RZ, PT ;  /* 0x000000ff9e00720c */ /* 0x000fe80003f45270 */
[----:B------:R-:W-:Y:S04]  /*6c90*/  ISETP.GT.AND P2, PT, R161, 0x11, !P2 ;  /* 0x00000011a100780c */ /* 0x000fe80005744270 */
[----:B------:R-:W-:Y:S04]  /*6ca0*/  ISETP.LT.OR P2, PT, R162, 0x12, P2 ;  /* 0x00000012a200780c */ /* 0x000fe80001741670 */
[----:B------:R-:W-:Y:S02]  /*6cb0*/  FSEL R242, R25, -INF , !P2 ;  /* 0xff80000019f27808 */ /* 0x000fe40005000000 */
[----:B------:R-:W-:Y:S04]  /*6cc0*/  ISETP.NE.AND P2, PT, R170, RZ, PT ;  /* 0x000000ffaa00720c */ /* 0x000fe80003f45270 */
[C---:B------:R-:W-:Y:S04]  /*6cd0*/  ISETP.GT.AND P2, PT, R161.reuse, 0x18, !P2 ;  /* 0x00000018a100780c */ /* 0x040fe80005744270 */
[----:B------:R-:W-:Y:S04]  /*6ce0*/  ISETP.LT.OR P2, PT, R162, 0x19, P2 ;  /* 0x00000019a200780c */ /* 0x000fe80001741670 */
[----:B------:R-:W-:Y:S02]  /*6cf0*/  FSEL R241, R28, -INF , !P2 ;  /* 0xff8000001cf17808 */ /* 0x000fe40005000000 */
[----:B------:R-:W-:Y:S02]  /*6d00*/  ISETP.GT.AND P2, PT, R161, 0x19, !P6 ;  /* 0x00000019a100780c */ /* 0x000fe40007744270 */
[----:B------:R-:W-:Y:S02]  /*6d10*/  ISETP.NE.AND P6, PT, R169, RZ, PT ;  /* 0x000000ffa900720c */ /* 0x000fe40003fc5270 */
[----:B------:R-:W-:Y:S04]  /*6d20*/  ISETP.LT.OR P2, PT, R162, 0x1a, P2 ;  /* 0x0000001aa200780c */ /* 0x000fe80001741670 */
[----:B------:R-:W-:Y:S02]  /*6d30*/  FSEL R251, R29, -INF , !P2 ;  /* 0xff8000001dfb7808 */ /* 0x000fe40005000000 */
[C---:B------:R-:W-:Y:S02]  /*6d40*/  ISETP.GT.AND P2, PT, R161.reuse, 0x20, !P5 ;  /* 0x00000020a100780c */ /* 0x040fe40006f44270 */
[----:B------:R-:W-:Y:S02]  /*6d50*/  ISETP.NE.AND P5, PT, R164, RZ, PT ;  /* 0x000000ffa400720c */ /* 0x000fe40003fa5270 */
[----:B------:R-:W-:Y:S04]  /*6d60*/  ISETP.LT.OR P2, PT, R162, 0x21, P2 ;  /* 0x00000021a200780c */ /* 0x000fe80001741670 */
[----:B------:R-:W-:Y:S02]  /*6d70*/  FSEL R169, R40, -INF , !P2 ;  /* 0xff80000028a97808 */ /* 0x000fe40005000000 */
[----:B------:R-:W-:Y:S02]  /*6d80*/  ISETP.GT.AND P2, PT, R161, 0x21, !P4 ;  /* 0x00000021a100780c */ /* 0x000fe40006744270 */
[----:B------:R-:W-:Y:S02]  /*6d90*/  ISETP.NE.AND P4, PT, R163, RZ, PT ;  /* 0x000000ffa300720c */ /* 0x000fe40003f85270 */
[C---:B------:R-:W-:Y:S04]  /*6da0*/  ISETP.LT.OR P2, PT, R162.reuse, 0x22, P2 ;  /* 0x00000022a200780c */ /* 0x040fe80001741670 */
[----:B------:R-:W-:Y:S02]  /*6db0*/  FSEL R164, R41, -INF , !P2 ;  /* 0xff80000029a47808 */ /* 0x000fe40005000000 */
[C---:B------:R-:W-:Y:S04]  /*6dc0*/  ISETP.GT.AND P2, PT, R161.reuse, 0x28, !P1 ;  /* 0x00000028a100780c */ /* 0x040fe80004f44270 */
[----:B------:R-:W-:Y:S04]  /*6dd0*/  ISETP.LT.OR P2, PT, R162, 0x29, P2 ;  /* 0x00000029a200780c */ /* 0x000fe80001741670 */
[----:B------:R-:W-:Y:S02]  /*6de0*/  FSEL R163, R44, -INF , !P2 ;  /* 0xff8000002ca37808 */ /* 0x000fe40005000000 */
[----:B------:R-:W-:Y:S02]  /*6df0*/  ISETP.GT.AND P2, PT, R161, RZ, !P3 ;  /* 0x000000ffa100720c */ /* 0x000fe40005f44270 */
[----:B------:R-:W-:Y:S02]  /*6e00*/  ISETP.NE.AND P3, PT, R165, RZ, PT ;  /* 0x000000ffa500720c */ /* 0x000fe40003f65270 */
[----:B------:R-:W-:Y:S04]  /*6e10*/  ISETP.LT.OR P2, PT, R162, 0x1, P2 ;  /* 0x00000001a200780c */ /* 0x000fe80001741670 */
[----:B------:R-:W-:Y:S02]  /*6e20*/  FSEL R25, R8, -INF , !P2 ;  /* 0xff80000008197808 */ /* 0x000fe40005000000 */
[----:B------:R-:W-:Y:S04]  /*6e30*/  ISETP.GT.AND P2, PT, R161, 0x29, !P0 ;  /* 0x00000029a100780c */ /* 0x000fe80004744270 */
[----:B------:R-:W-:Y:S04]  /*6e40*/  ISETP.LT.OR P2, PT, R162, 0x2a, P2 ;  /* 0x0000002aa200780c */ /* 0x000fe80001741670 */
[----:B------:R-:W-:Y:S02]  /*6e50*/  FSEL R161, R45, -INF , !P2 ;  /* 0xff8000002da17808 */ /* 0x000fe40005000000 */
[----:B------:R-:W-:Y:S11]  /*6e60*/  PLOP3.LUT P2, PT, PT, PT, UP1, 0x40, 0x0 ;  /* 0x000000000000781c */ /* 0x000ff60003f4e818 */
[----:B------:R-:W-:Y:S02]  /*6e70*/  @!UPT UIADD3 URZ, URZ, URZ, URZ ;  /* 0x0000003f3f3ff290 */ /* 0x000fe4000fffe03f */
        /* <DEDUP_REMOVED lines=15> */
.L_x_196:
[----:B------:R-:W-:Y:S04]  /*6f70*/  MOV R4, c[0x0][0x32c] ;  /* 0x0000cb0000047a02 */ /* 0x000fe80000000f00 */
[----:B------:R-:W-:Y:S11]  /*6f80*/  ISETP.NE.AND P2, PT, R4, 0x1, PT ;  /* 0x000000010400780c */ /* 0x000ff60003f45270 */
[----:B------:R-:W-:Y:S02]  /*6f90*/  @!UPT UIADD3 URZ, URZ, URZ, URZ ;  /* 0x0000003f3f3ff290 */ /* 0x000fe4000fffe03f */
[----:B------:R-:W-:Y:S05]  /*6fa0*/  @P2 IMAD.HI.U32 R4, R5, c[0x0][0x330], RZ ;  /* 0x0000cc0005042a27 */ /* 0x000fea00078e00ff */
[----:B------:R-:W-:Y:S02]  /*6fb0*/  @P2 SHF.R.U32.HI R5, RZ, c[0x0][0x334], R4 ;  /* 0x0000cd00ff052a19 */ /* 0x000fe40000011604 */
.L_x_197:
[----:B------:R-:W-:Y:S05]  /*6fc0*/  BSYNC B0 ;  /* 0x0000000000007941 */ /* 0x000fea0003800000 */
.L_x_195:
[----:B------:R-:W-:Y:S04]  /*6fd0*/  IMAD.IADD R4, R155, 0x1, -R224 ;  /* 0x000000019b047824 */ /* 0x000fe800078e0ae0 */
[----:B------:R-:W-:Y:S05]  /*6fe0*/  IMAD R4, R5, c[0x0][0x32c], R4 ;  /* 0x0000cb0005047a24 */ /* 0x000fea00078e0204 */
[----:B------:R-:W-:Y:S02]  /*6ff0*/  IADD3 R5, R4, c[0x0][0x32c], RZ ;  /* 0x0000cb0004057a10 */ /* 0x000fe40007ffe0ff */
[----:B------:R-:W-:Y:S02]  /*7000*/  IMNMX R152, R152, R4, !PT ;  /* 0x0000000498987217 */ /* 0x000fe40007800200 */
[----:B------:R-:W-:Y:S02]  /*7010*/  IMNMX R6, R6, R5, PT ;  /* 0x0000000506067217 */ /* 0x000fe40003800200 */
.L_x_194:
[----:B------:R-:W-:Y:S01]  /*7020*/  FMNMX.FTZ R4, R179, R150, !PT ;  /* 0x00000096b3047209 */ /* 0x000fe20007810000 */
[----:B------:R-:W-:Y:S01]  /*7030*/  LDSM.16.MT88.4 R20, [R214+0x1880] ;  /* 0x00188000d614783b */ /* 0x000fe20000004200 */
[----:B------:R-:W-:Y:S02]  /*7040*/  ISETP.NE.AND P2, PT, R180, RZ, PT ;  /* 0x000000ffb400720c */ /* 0x000fe40003f45270 */
[----:B------:R-:W-:Y:S02]  /*7050*/  FMNMX.FTZ R4, R175, R4, !PT ;  /* 0x00000004af047209 */ /* 0x000fe40007810000 */
[----:B------:R-:W-:Y:S02]  /*7060*/  ISETP.GT.AND P2, PT, R152, RZ, !P2 ;  /* 0x000000ff9800720c */ /* 0x000fe40005744270 */
[----:B------:R-:W-:Y:S01]  /*7070*/  FMNMX.FTZ R4, R159, R4, !PT ;  /* 0x000000049f047209 */ /* 0x000fe20007810000 */
[----:B------:R-:W-:Y:S01]  /*7080*/  LDSM.16.MT88.4 R36, [R212+0x1880] ;  /* 0x00188000d424783b */ /* 0x000fe20000004200 */
[----:B------:R-:W-:Y:S02]  /*7090*/  ISETP.LT.OR P2, PT, R6, 0x1, P2 ;  /* 0x000000010600780c */ /* 0x000fe40001741670 */
[----:B------:R-:W-:Y:S02]  /*70a0*/  FMNMX.FTZ R5, R153, R4, !PT ;  /* 0x0000000499057209 */ /* 0x000fe40007810000 */
[----:B------:R-:W-:Y:S02]  /*70b0*/  FSEL R13, R10, -INF , !P2 ;  /* 0xff8000000a0d7808 */ /* 0x000fe40005000000 */
[----:B------:R-:W-:Y:S02]  /*70c0*/  FMNMX.FTZ R4, R186, R5, !PT ;  /* 0x00000005ba047209 */ /* 0x000fe40007810000 */
[----:B------:R-:W-:Y:S02]  /*70d0*/  ISETP.NE.AND P2, PT, R178, RZ, PT ;  /* 0x000000ffb200720c */ /* 0x000fe40003f45270 */
        /* <DEDUP_REMOVED lines=11> */
[----:B------:R-:W-:Y:S02]  /*7190*/  ISETP.GT.AND P2, PT, R152, 0x1, !P2 ;  /* 0x000000019800780c */ /* 0x000fe40005744270 */
[----:B------:R-:W-:Y:S02]  /*71a0*/  FMNMX.FTZ R5, R171, R8, !PT ;  /* 0x00000008ab057209 */ /* 0x000fe40007810000 */
[----:B------:R-:W-:Y:S02]  /*71b0*/  FMNMX.FTZ R17, R189, R4, !PT ;  /* 0x00000004bd117209 */ /* 0x000fe40007810000 */
[----:B------:R-:W-:Y:S01]  /*71c0*/  ISETP.LT.OR P2, PT, R6, 0x2, P2 ;  /* 0x000000020600780c */ /* 0x000fe20001741670 */
[----:B------:R-:W1:Y:S01]  /*71d0*/  SHFL.BFLY PT, R4, R5, 0x2, 0x1f ;  /* 0x0c401f0005047f89 */ /* 0x000e6200000e0000 */
[----:B------:R-:W-:Y:S02]  /*71e0*/  FMNMX.FTZ R8, R196, R17, !PT ;  /* 0x00000011c4087209 */ /* 0x000fe40007810000 */
[----:B------:R-:W-:Y:S02]  /*71f0*/  FSEL R11, R11, -INF , !P2 ;  /* 0xff8000000b0b7808 */ /* 0x000fe40005000000 */
[----:B------:R-:W-:Y:S02]  /*7200*/  ISETP.NE.AND P2, PT, R151, RZ, PT ;  /* 0x000000ff9700720c */ /* 0x000fe40003f45270 */
[----:B------:R-:W-:Y:S02]  /*7210*/  FMNMX.FTZ R8, R199, R8, !PT ;  /* 0x00000008c7087209 */ /* 0x000fe40007810000 */
[----:B------:R-:W-:Y:S02]  /*7220*/  ISETP.GT.AND P2, PT, R152, 0x8, !P2 ;  /* 0x000000089800780c */ /* 0x000fe40005744270 */
[----:B------:R-:W-:Y:S02]  /*7230*/  FMNMX.FTZ R8, R193, R8, !PT ;  /* 0x00000008c1087209 */ /* 0x000fe40007810000 */
[----:B------:R-:W-:Y:S02]  /*7240*/  ISETP.LT.OR P2, PT, R6, 0x9, P2 ;  /* 0x000000090600780c */ /* 0x000fe40001741670 */
[----:B------:R-:W-:Y:S02]  /*7250*/  FMNMX.FTZ R17, R191, R8, !PT ;  /* 0x00000008bf117209 */ /* 0x000fe40007810000 */
[----:B------:R-:W-:Y:S02]  /*7260*/  FMNMX.FTZ R8, R25, R2, !PT ;  /* 0x0000000219087209 */ /* 0x000fe40007810000 */
[----:B------:R-:W-:Y:S02]  /*7270*/  FSEL R9, R14, -INF , !P2 ;  /* 0xff8000000e097808 */ /* 0x000fe40005000000 */
[----:B------:R-:W-:Y:S02]  /*7280*/  ISETP.NE.AND P2, PT, R149, RZ, PT ;  /* 0x000000ff9500720c */ /* 0x000fe40003f45270 */
[----:B------:R-:W-:Y:S02]  /*7290*/  FMNMX.FTZ R17, R168, R17, !PT ;  /* 0x00000011a8117209 */ /* 0x000fe40007810000 */
[----:B------:R-:W-:Y:S02]  /*72a0*/  FMNMX.FTZ R8, R51, R8, !PT ;  /* 0x0000000833087209 */ /* 0x000fe40007810000 */
[----:B------:R-:W-:Y:S02]  /*72b0*/  ISETP.GT.AND P2, PT, R152, 0x9, !P2 ;  /* 0x000000099800780c */ /* 0x000fe40005744270 */
[----:B------:R-:W-:Y:S02]  /*72c0*/  FMNMX.FTZ R10, R166, R17, !PT ;  /* 0x00000011a60a7209 */ /* 0x000fe40007810000 */
[----:B------:R-:W-:Y:S02]  /*72d0*/  FMNMX.FTZ R8, R7, R8, !PT ;  /* 0x0000000807087209 */ /* 0x000fe40007810000 */
[----:B------:R-:W-:Y:S01]  /*72e0*/  ISETP.LT.OR P2, PT, R6, 0xa, P2 ;  /* 0x0000000a0600780c */ /* 0x000fe20001741670 */
[----:B------:R-:W2:Y:S01]  /*72f0*/  SHFL.BFLY PT, R149, R10, 0x2, 0x1f ;  /* 0x0c401f000a957f89 */ /* 0x000ea200000e0000 */
[----:B------:R-:W-:Y:S02]  /*7300*/  FMNMX.FTZ R8, R49, R8, !PT ;  /* 0x0000000831087209 */ /* 0x000fe40007810000 */
[----:B------:R-:W-:Y:S02]  /*7310*/  FSEL R15, R15, -INF , !P2 ;  /* 0xff8000000f0f7808 */ /* 0x000fe40005000000 */
[----:B------:R-:W-:Y:S02]  /*7320*/  ISETP.NE.AND P2, PT, R160, RZ, PT ;  /* 0x000000ffa000720c */ /* 0x000fe40003f45270 */
[C---:B------:R-:W-:Y:S02]  /*7330*/  ISETP.GT.AND P1, PT, R152.reuse, 0x28, !P1 ;  /* 0x000000289800780c */ /* 0x040fe40004f24270 */
[----:B------:R-:W-:Y:S02]  /*7340*/  ISETP.GT.AND P2, PT, R152, 0x10, !P2 ;  /* 0x000000109800780c */ /* 0x000fe40005744270 */
[C---:B------:R-:W-:Y:S02]  /*7350*/  ISETP.LT.OR P1, PT, R6.reuse, 0x29, P1 ;  /* 0x000000290600780c */ /* 0x040fe40000f21670 */
[----:B------:R-:W-:Y:S02]  /*7360*/  ISETP.LT.OR P2, PT, R6, 0x11, P2 ;  /* 0x000000110600780c */ /* 0x000fe40001741670 */
[----:B------:R-:W-:Y:S02]  /*7370*/  ISETP.GT.AND P0, PT, R152, 0x29, !P0 ;  /* 0x000000299800780c */ /* 0x000fe40004704270 */
[----:B------:R-:W-:Y:S02]  /*7380*/  FSEL R243, R26, -INF , !P2 ;  /* 0xff8000001af37808 */ /* 0x000fe40005000000 */
[----:B------:R-:W-:Y:S02]  /*7390*/  ISETP.NE.AND P2, PT, R158, RZ, PT ;  /* 0x000000ff9e00720c */ /* 0x000fe40003f45270 */
[----:B------:R-:W-:Y:S02]  /*73a0*/  FSEL R160, R46, -INF , !P1 ;  /* 0xff8000002ea07808 */ /* 0x000fe40004800000 */
[----:B------:R-:W-:Y:S02]  /*73b0*/  ISETP.GT.AND P2, PT, R152, 0x11, !P2 ;  /* 0x000000119800780c */ /* 0x000fe40005744270 */
[----:B-1----:R-:W-:Y:S02]  /*73c0*/  FMNMX.FTZ R4, R5, R4, !PT ;  /* 0x0000000405047209 */ /* 0x002fe40007810000 */
[----:B------:R-:W-:Y:S02]  /*73d0*/  FMNMX.FTZ R5, R239, R8, !PT ;  /* 0x00000008ef057209 */ /* 0x000fe40007810000 */
[----:B------:R-:W-:Y:S01]  /*73e0*/  ISETP.LT.OR P2, PT, R6, 0x12, P2 ;  /* 0x000000120600780c */ /* 0x000fe20001741670 */
[----:B------:R-:W1:Y:S01]  /*73f0*/  SHFL.BFLY PT, R151, R4, 0x1, 0x1f ;  /* 0x0c201f0004977f89 */ /* 0x000e6200000e0000 */
[----:B------:R-:W-:Y:S02]  /*7400*/  FMNMX.FTZ R8, R242, R5, !PT ;  /* 0x00000005f2087209 */ /* 0x000fe40007810000 */
[----:B--2---:R-:W-:Y:S02]  /*7410*/  FMNMX.FTZ R149, R10, R149, !PT ;  /* 0x000000950a957209 */ /* 0x004fe40007810000 */
[----:B------:R-:W-:Y:S02]  /*7420*/  FMNMX.FTZ R8, R241, R8, !PT ;  /* 0x00000008f1087209 */ /* 0x000fe40007810000 */
[----:B------:R-:W-:Y:S02]  /*7430*/  FSEL R249, R27, -INF , !P2 ;  /* 0xff8000001bf97808 */ /* 0x000fe40005000000 */
[----:B------:R-:W-:Y:S02]  /*7440*/  FMNMX.FTZ R8, R251, R8, !PT ;  /* 0x00000008fb087209 */ /* 0x000fe40007810000 */
[----:B------:R-:W-:Y:S02]  /*7450*/  ISETP.NE.AND P2, PT, R170, RZ, PT ;  /* 0x000000ffaa00720c */ /* 0x000fe40003f45270 */
[----:B------:R-:W-:Y:S02]  /*7460*/  FMNMX.FTZ R5, R169, R8, !PT ;  /* 0x00000008a9057209 */ /* 0x000fe40007810000 */
[----:B------:R-:W-:Y:S02]  /*7470*/  ISETP.GT.AND P2, PT, R152, 0x18, !P2 ;  /* 0x000000189800780c */ /* 0x000fe40005744270 */
[----:B------:R-:W-:Y:S02]  /*7480*/  FMNMX.FTZ R10, R164, R5, !PT ;  /* 0x00000005a40a7209 */ /* 0x000fe40007810000 */
[----:B------:R-:W-:Y:S02]  /*7490*/  ISETP.LT.OR P2, PT, R6, 0x19, P2 ;  /* 0x000000190600780c */ /* 0x000fe40001741670 */
[----:B------:R-:W-:Y:S02]  /*74a0*/  FMNMX.FTZ R10, R163, R10, !PT ;  /* 0x0000000aa30a7209 */ /* 0x000fe40007810000 */
[----:B------:R-:W-:Y:S02]  /*74b0*/  FSEL R247, R30, -INF , !P2 ;  /* 0xff8000001ef77808 */ /* 0x000fe40005000000 */
[----:B-1----:R-:W-:Y:S02]  /*74c0*/  FMNMX.FTZ R151, R4, R151, !PT ;  /* 0x0000009704977209 */ /* 0x002fe40007810000 */
[----:B------:R-:W1:Y:S01]  /*74d0*/  SHFL.BFLY PT, R4, R149, 0x1, 0x1f ;  /* 0x0c201f0095047f89 */ /* 0x000e6200000e0000 */
[----:B------:R-:W-:Y:S02]  /*74e0*/  FMNMX.FTZ R8, R161, R10, !PT ;  /* 0x0000000aa1087209 */ /* 0x000fe40007810000 */
[----:B------:R-:W-:Y:S01]  /*74f0*/  ISETP.NE.AND P2, PT, R167, RZ, PT ;  /* 0x000000ffa700720c */ /* 0x000fe20003f45270 */
[----:B------:R-:W-:Y:S01]  /*7500*/  FMUL.FTZ R240, R151, c[0x0][0x2d0] ;  /* 0x0000b40097f07a20 */ /* 0x000fe20000410000 */
[----:B------:R-:W-:Y:S02]  /*7510*/  FMNMX.FTZ R10, R13, R0, !PT ;  /* 0x000000000d0a7209 */ /* 0x000fe40007810000 */
[----:B------:R-:W-:Y:S01]  /*7520*/  ISETP.GT.AND P2, PT, R152, 0x19, !P2 ;  /* 0x000000199800780c */ /* 0x000fe20005744270 */
[----:B------:R-:W2:Y:S01]  /*7530*/  SHFL.BFLY PT, R5, R8, 0x2, 0x1f ;  /* 0x0c401f0008057f89 */ /* 0x000ea200000e0000 */
[----:B------:R-:W-:Y:S02]  /*7540*/  FMNMX.FTZ R10, R11, R10, !PT ;  /* 0x0000000a0b0a7209 */ /* 0x000fe40007810000 */
[----:B------:R-:W-:Y:S02]  /*7550*/  ISETP.LT.OR P2, PT, R6, 0x1a, P2 ;  /* 0x0000001a0600780c */ /* 0x000fe40001741670 */
[----:B------:R-:W-:Y:S02]  /*7560*/  FMNMX.FTZ R10, R9, R10, !PT ;  /* 0x0000000a090a7209 */ /* 0x000fe40007810000 */
[----:B------:R-:W-:Y:S02]  /*7570*/  FSEL R245, R31, -INF , !P2 ;  /* 0xff8000001ff57808 */ /* 0x000fe40005000000 */
[----:B------:R-:W-:Y:S02]  /*7580*/  ISETP.NE.AND P2, PT, R174, RZ, PT ;  /* 0x000000ffae00720c */ /* 0x000fe40003f45270 */
[----:B------:R-:W-:Y:S02]  /*7590*/  ISETP.LT.OR P0, PT, R6, 0x2a, P0 ;  /* 0x0000002a0600780c */ /* 0x000fe40000701670 */
[----:B------:R-:W-:Y:S02]  /*75a0*/  ISETP.GT.AND P2, PT, R152, 0x20, !P2 ;  /* 0x000000209800780c */ /* 0x000fe40005744270 */
[----:B-1----:R-:W-:Y:S02]  /*75b0*/  FMNMX.FTZ R149, R149, R4, !PT ;  /* 0x0000000495957209 */ /* 0x002fe40007810000 */
[----:B------:R-:W-:Y:S02]  /*75c0*/  FMNMX.FTZ R4, R15, R10, !PT ;  /* 0x0000000a0f047209 */ /* 0x000fe40007810000 */
[----:B------:R-:W-:Y:S01]  /*75d0*/  ISETP.LT.OR P2, PT, R6, 0x21, P2 ;  /* 0x000000210600780c */ /* 0x000fe20001741670 */
[----:B------:R-:W-:Y:S01]  /*75e0*/  FMUL.FTZ R194, R149, c[0x0][0x2d0] ;  /* 0x0000b40095c27a20 */ /* 0x000fe20000410000 */
[----:B------:R-:W-:Y:S02]  /*75f0*/  FMNMX.FTZ R4, R243, R4, !PT ;  /* 0x00000004f3047209 */ /* 0x000fe40007810000 */
[----:B--2---:R-:W-:Y:S02]  /*7600*/  FMNMX.FTZ R8, R8, R5, !PT ;  /* 0x0000000508087209 */ /* 0x004fe40007810000 */
[----:B------:R-:W-:Y:S02]  /*7610*/  FSEL R167, R42, -INF , !P2 ;  /* 0xff8000002aa77808 */ /* 0x000fe40005000000 */
[----:B------:R-:W-:Y:S01]  /*7620*/  ISETP.NE.AND P2, PT, R172, RZ, PT ;  /* 0x000000ffac00720c */ /* 0x000fe20003f45270 */
[----:B------:R-:W1:Y:S01]  /*7630*/  SHFL.BFLY PT, R5, R8, 0x1, 0x1f ;  /* 0x0c201f0008057f89 */ /* 0x000e6200000e0000 */
[----:B------:R-:W-:Y:S02]  /*7640*/  FMNMX.FTZ R4, R249, R4, !PT ;  /* 0x00000004f9047209 */ /* 0x000fe40007810000 */
[----:B------:R-:W-:Y:S02]  /*7650*/  ISETP.GT.AND P2, PT, R152, 0x21, !P2 ;  /* 0x000000219800780c */ /* 0x000fe40005744270 */
[----:B------:R-:W-:Y:S02]  /*7660*/  FMNMX.FTZ R4, R247, R4, !PT ;  /* 0x00000004f7047209 */ /* 0x000fe40007810000 */
[----:B------:R-:W-:Y:S02]  /*7670*/  ISETP.LT.OR P2, PT, R6, 0x22, P2 ;  /* 0x000000220600780c */ /* 0x000fe40001741670 */
[----:B------:R-:W-:Y:S02]  /*7680*/  FMNMX.FTZ R4, R245, R4, !PT ;  /* 0x00000004f5047209 */ /* 0x000fe40007810000 */
[----:B------:R-:W-:Y:S02]  /*7690*/  FSEL R165, R43, -INF , !P2 ;  /* 0xff8000002ba57808 */ /* 0x000fe40005000000 */
[----:B------:R-:W-:Y:S02]  /*76a0*/  FSETP.NEU.FTZ.AND P2, PT, R151, -INF , PT ;  /* 0xff8000009700780b */ /* 0x000fe40003f5d000 */
[----:B------:R-:W-:Y:S02]  /*76b0*/  FMNMX.FTZ R4, R167, R4, !PT ;  /* 0x00000004a7047209 */ /* 0x000fe40007810000 */
[----:B------:R-:W-:Y:S02]  /*76c0*/  FSEL R240, R240, RZ, P2 ;  /* 0x000000fff0f07208 */ /* 0x000fe40001000000 */
[----:B------:R-:W-:Y:S02]  /*76d0*/  FMNMX.FTZ R17, R165, R4, !PT ;  /* 0x00000004a5117209 */ /* 0x000fe40007810000 */
[----:B------:R-:W-:Y:S01]  /*76e0*/  FSETP.NEU.FTZ.AND P1, PT, R149, -INF , PT ;  /* 0xff8000009500780b */ /* 0x000fe20003f3d000 */
[--C-:B------:R-:W-:Y:S01]  /*76f0*/  FFMA.FTZ R155, R175, c[0x0][0x2d0], -R240.reuse ;  /* 0x0000b400af9b7a23 */ /* 0x100fe200000108f0 */
[----:B------:R-:W-:Y:S01]  /*7700*/  FMNMX.FTZ R6, R160, R17, !PT ;  /* 0x00000011a0067209 */ /* 0x000fe20007810000 */
[--C-:B------:R-:W-:Y:S01]  /*7710*/  FFMA.FTZ R175, R153, c[0x0][0x2d0], -R240.reuse ;  /* 0x0000b40099af7a23 */ /* 0x100fe200000108f0 */
[----:B------:R-:W-:Y:S01]  /*7720*/  FSEL R153, R47, -INF , !P0 ;  /* 0xff8000002f997808 */ /* 0x000fe20004000000 */
[--C-:B------:R-:W-:Y:S01]  /*7730*/  FFMA.FTZ R172, R179, c[0x0][0x2d0], -R240.reuse ;  /* 0x0000b400b3ac7a23 */ /* 0x100fe200000108f0 */
[----:B------:R-:W-:Y:S01]  /*7740*/  FSEL R194, R194, RZ, P1 ;  /* 0x000000ffc2c27208 */ /* 0x000fe20000800000 */
[--C-:B------:R-:W-:Y:S01]  /*7750*/  FFMA.FTZ R154, R159, c[0x0][0x2d0], -R240.reuse ;  /* 0x0000b4009f9a7a23 */ /* 0x100fe200000108f0 */
[----:B------:R-:W-:Y:S01]  /*7760*/  FMNMX.FTZ R4, R153, R6, !PT ;  /* 0x0000000699047209 */ /* 0x000fe20007810000 */
[----:B------:R-:W-:Y:S01]  /*7770*/  MUFU.EX2 R155, R155 ;  /* 0x0000009b009b7308 */ /* 0x000fe20000000800 */
[----:B------:R-:W-:Y:S02]  /*7780*/  FFMA.FTZ R186, R186, c[0x0][0x2d0], -R240 ;  /* 0x0000b400baba7a23 */ /* 0x000fe400000108f0 */
[--C-:B------:R-:W-:Y:S01]  /*7790*/  FFMA.FTZ R179, R3, c[0x0][0x2d0], -R194.reuse ;  /* 0x0000b40003b37a23 */ /* 0x100fe200000108c2 */
[----:B-1----:R-:W-:Y:S01]  /*77a0*/  FMNMX.FTZ R3, R8, R5, !PT ;  /* 0x0000000508037209 */ /* 0x002fe20007810000 */
[--C-:B------:R-:W-:Y:S01]  /*77b0*/  FFMA.FTZ R173, R173, c[0x0][0x2d0], -R194.reuse ;  /* 0x0000b400adad7a23 */ /* 0x100fe200000108c2 */
[----:B------:R-:W1:Y:S01]  /*77c0*/  SHFL.BFLY PT, R5, R4, 0x2, 0x1f ;  /* 0x0c401f0004057f89 */ /* 0x000e6200000e0000 */
[--C-:B------:R-:W-:Y:S01]  /*77d0*/  FFMA.FTZ R174, R177, c[0x0][0x2d0], -R194.reuse ;  /* 0x0000b400b1ae7a23 */ /* 0x100fe200000108c2 */
[C---:B------:R-:W-:Y:S01]  /*77e0*/  FSETP.NEU.FTZ.AND P0, PT, R3.reuse, -INF , PT ;  /* 0xff8000000300780b */ /* 0x040fe20003f1d000 */
[----:B------:R-:W-:Y:S01]  /*77f0*/  FMUL.FTZ R170, R3, c[0x0][0x2d0] ;  /* 0x0000b40003aa7a20 */ /* 0x000fe20000410000 */
[----:B------:R-:W2:Y:S01]  /*7800*/  MUFU.EX2 R172, R172 ;  /* 0x000000ac00ac7308 */ /* 0x000ea20000000800 */
[----:B------:R-:W-:Y:S02]  /*7810*/  FFMA.FTZ R178, R157, c[0x0][0x2d0], -R194 ;  /* 0x0000b4009db27a23 */ /* 0x000fe400000108c2 */
[----:B------:R-:W-:Y:S01]  /*7820*/  FFMA.FTZ R187, R187, c[0x0][0x2d0], -R240 ;  /* 0x0000b400bbbb7a23 */ /* 0x000fe200000108f0 */
[----:B------:R-:W-:Y:S01]  /*7830*/  FSEL R170, R170, RZ, P0 ;  /* 0x000000ffaaaa7208 */ /* 0x000fe20000000000 */
[--C-:B------:R-:W-:Y:S02]  /*7840*/  FFMA.FTZ R188, R188, c[0x0][0x2d0], -R194.reuse ;  /* 0x0000b400bcbc7a23 */ /* 0x100fe400000108c2 */
[----:B------:R-:W-:Y:S02]  /*7850*/  FFMA.FTZ R189, R189, c[0x0][0x2d0], -R194 ;  /* 0x0000b400bdbd7a23 */ /* 0x000fe400000108c2 */
[--C-:B------:R-:W-:Y:S01]  /*7860*/  FFMA.FTZ R181, R7, c[0x0][0x2d0], -R170.reuse ;  /* 0x0000b40007b57a23 */ /* 0x100fe200000108aa */
[----:B------:R-:W-:Y:S01]  /*7870*/  FSEL R7, R151, RZ, P2 ;  /* 0x000000ff97077208 */ /* 0x000fe20001000000 */
[----:B------:R-:W-:Y:S01]  /*7880*/  MUFU.EX2 R154, R154 ;  /* 0x0000009a009a7308 */ /* 0x000fe20000000800 */
[--C-:B------:R-:W-:Y:S02]  /*7890*/  FFMA.FTZ R177, R25, c[0x0][0x2d0], -R170.reuse ;  /* 0x0000b40019b17a23 */ /* 0x100fe400000108aa */
[--C-:B------:R-:W-:Y:S02]  /*78a0*/  FFMA.FTZ R176, R51, c[0x0][0x2d0], -R170.reuse ;  /* 0x0000b40033b07a23 */ /* 0x100fe400000108aa */
[--C-:B------:R-:W-:Y:S02]  /*78b0*/  FFMA.FTZ R180, R49, c[0x0][0x2d0], -R170.reuse ;  /* 0x0000b40031b47a23 */ /* 0x100fe400000108aa */
[----:B------:R-:W-:Y:S01]  /*78c0*/  FFMA.FTZ R252, R164, c[0x0][0x2d0], -R170 ;  /* 0x0000b400a4fc7a23 */ /* 0x000fe200000108aa */
[----:B-1----:R-:W-:Y:S01]  /*78d0*/  FMNMX.FTZ R5, R4, R5, !PT ;  /* 0x0000000504057209 */ /* 0x002fe20007810000 */
[----:B------:R-:W-:Y:S01]  /*78e0*/  FADD.FTZ R4, -R7, R150 ;  /* 0x0000009607047221 */ /* 0x000fe20000010100 */
[----:B------:R-:W-:Y:S01]  /*78f0*/  FSEL R7, R149, RZ, P1 ;  /* 0x000000ff95077208 */ /* 0x000fe20000800000 */
[----:B------:R-:W1:Y:S01]  /*7900*/  MUFU.EX2 R175, R175 ;  /* 0x000000af00af7308 */ /* 0x000e620000000800 */
[----:B--2---:R-:W-:Y:S01]  /*7910*/  F2FP.PACK_AB R156, R155, R172 ;  /* 0x000000ac9b9c723e */ /* 0x004fe200000000ff */
[----:B------:R-:W2:Y:S01]  /*7920*/  SHFL.BFLY PT, R152, R5, 0x1, 0x1f ;  /* 0x0c201f0005987f89 */ /* 0x000ea200000e0000 */
[----:B------:R-:W-:Y:S02]  /*7930*/  FMUL.FTZ R150, R4, c[0x0][0x2d0] ;  /* 0x0000b40004967a20 */ /* 0x000fe40000410000 */
[----:B------:R-:W-:Y:S01]  /*7940*/  FADD.FTZ R4, -R7, R148 ;  /* 0x0000009407047221 */ /* 0x000fe20000010100 */
[----:B------:R-:W-:Y:S01]  /*7950*/  FSEL R7, R3, RZ, P0 ;  /* 0x000000ff03077208 */ /* 0x000fe20000000000 */
[----:B------:R-:W-:Y:S02]  /*7960*/  FFMA.FTZ R190, R190, c[0x0][0x2d0], -R240 ;  /* 0x0000b400bebe7a23 */ /* 0x000fe400000108f0 */
[----:B------:R-:W-:Y:S01]  /*7970*/  FMUL.FTZ R148, R4, c[0x0][0x2d0] ;  /* 0x0000b40004947a20 */ /* 0x000fe20000410000 */
[----:B------:R-:W3:Y:S01]  /*7980*/  MUFU.EX2 R150, R150 ;  /* 0x0000009600967308 */ /* 0x000ee20000000800 */
[----:B------:R-:W-:Y:S02]  /*7990*/  FADD.FTZ R2, -R7, R2 ;  /* 0x0000000207027221 */ /* 0x000fe40000010100 */
[----:B------:R-:W-:Y:S02]  /*79a0*/  FFMA.FTZ R195, R195, c[0x0][0x2d0], -R240 ;  /* 0x0000b400c3c37a23 */ /* 0x000fe400000108f0 */
[----:B------:R-:W-:Y:S02]  /*79b0*/  FMUL.FTZ R6, R2, c[0x0][0x2d0] ;  /* 0x0000b40002067a20 */ /* 0x000fe40000410000 */
[--C-:B------:R-:W-:Y:S02]  /*79c0*/  FFMA.FTZ R196, R196, c[0x0][0x2d0], -R194.reuse ;  /* 0x0000b400c4c47a23 */ /* 0x100fe400000108c2 */
[----:B------:R-:W-:Y:S01]  /*79d0*/  FFMA.FTZ R199, R199, c[0x0][0x2d0], -R194 ;  /* 0x0000b400c7c77a23 */ /* 0x000fe200000108c2 */
[----:B------:R-:W4:Y:S01]  /*79e0*/  MUFU.EX2 R148, R148 ;  /* 0x0000009400947308 */ /* 0x000f220000000800 */
[--C-:B------:R-:W-:Y:S02]  /*79f0*/  FFMA.FTZ R239, R239, c[0x0][0x2d0], -R170.reuse ;  /* 0x0000b400efef7a23 */ /* 0x100fe400000108aa */
[--C-:B------:R-:W-:Y:S01]  /*7a00*/  FFMA.FTZ R242, R242, c[0x0][0x2d0], -R170.reuse ;  /* 0x0000b400f2f27a23 */ /* 0x100fe200000108aa */
[----:B-1----:R-:W-:Y:S01]  /*7a10*/  F2FP.PACK_AB R158, R175, R154 ;  /* 0x0000009aaf9e723e */ /* 0x002fe200000000ff */
[--C-:B------:R-:W-:Y:S01]  /*7a20*/  FFMA.FTZ R241, R241, c[0x0][0x2d0], -R170.reuse ;  /* 0x0000b400f1f17a23 */ /* 0x100fe200000108aa */
[----:B--2---:R-:W-:Y:S01]  /*7a30*/  FMNMX.FTZ R152, R5, R152, !PT ;  /* 0x0000009805987209 */ /* 0x004fe20007810000 */
[----:B------:R-:W-:Y:S02]  /*7a40*/  FFMA.FTZ R244, R251, c[0x0][0x2d0], -R170 ;  /* 0x0000b400fbf47a23 */ /* 0x000fe400000108aa */
[--C-:B------:R-:W-:Y:S01]  /*7a50*/  FFMA.FTZ R198, R198, c[0x0][0x2d0], -R240.reuse ;  /* 0x0000b400c6c67a23 */ /* 0x100fe200000108f0 */
[C---:B------:R-:W-:Y:S01]  /*7a60*/  FSETP.NEU.FTZ.AND P0, PT, R152.reuse, -INF , PT ;  /* 0xff8000009800780b */ /* 0x040fe20003f1d000 */
[C---:B------:R-:W-:Y:S01]  /*7a70*/  FMUL.FTZ R162, R152.reuse, c[0x0][0x2d0] ;  /* 0x0000b40098a27a20 */ /* 0x040fe20000410000 */
[----:B------:R1:W2:Y:S01]  /*7a80*/  MUFU.EX2 R2, R6 ;  /* 0x0000000600027308 */ /* 0x0002a20000000800 */
[----:B------:R-:W-:Y:S01]  /*7a90*/  FFMA.FTZ R197, R197, c[0x0][0x2d0], -R240 ;  /* 0x0000b400c5c57a23 */ /* 0x000fe200000108f0 */
[----:B------:R-:W-:Y:S01]  /*7aa0*/  FSEL R5, R152, RZ, P0 ;  /* 0x000000ff98057208 */ /* 0x000fe20000000000 */
[----:B---3--:R-:W-:Y:S01]  /*7ab0*/  FMUL.FTZ R4, R150, R144 ;  /* 0x0000009096047220 */ /* 0x008fe20000410000 */
[----:B------:R-:W-:Y:S01]  /*7ac0*/  FSEL R162, R162, RZ, P0 ;  /* 0x000000ffa2a27208 */ /* 0x000fe20000000000 */
[----:B------:R-:W-:Y:S01]  /*7ad0*/  FMUL.FTZ R16, R150, R100 ;  /* 0x0000006496107220 */ /* 0x000fe20000410000 */
[C---:B------:R-:W-:Y:S01]  /*7ae0*/  ISETP.GT.AND P0, PT, R226.reuse, UR4, PT ;  /* 0x00000004e2007c0c */ /* 0x040fe2000bf04270 */
[----:B------:R-:W-:Y:S01]  /*7af0*/  FADD.FTZ R5, -R5, R0 ;  /* 0x0000000005057221 */ /* 0x000fe20000010100 */
[----:B------:R-:W-:Y:S01]  /*7b00*/  IADD3 R226, R226, -0x1, RZ ;  /* 0xffffffffe2e27810 */ /* 0x000fe20007ffe0ff */
[--C-:B------:R-:W-:Y:S01]  /*7b10*/  FFMA.FTZ R185, R13, c[0x0][0x2d0], -R162.reuse ;  /* 0x0000b4000db97a23 */ /* 0x100fe200000108a2 */
[----:B------:R-:W-:Y:S01]  /*7b20*/  MUFU.EX2 R173, R173 ;  /* 0x000000ad00ad7308 */ /* 0x000fe20000000800 */
[----:B------:R-:W-:Y:S02]  /*7b30*/  FMUL.FTZ R0, R5, c[0x0][0x2d0] ;  /* 0x0000b40005007a20 */ /* 0x000fe40000410000 */
[--C-:B------:R-:W-:Y:S02]  /*7b40*/  FFMA.FTZ R184, R11, c[0x0][0x2d0], -R162.reuse ;  /* 0x0000b4000bb87a23 */ /* 0x100fe400000108a2 */
[--C-:B------:R-:W-:Y:S02]  /*7b50*/  FFMA.FTZ R183, R9, c[0x0][0x2d0], -R162.reuse ;  /* 0x0000b40009b77a23 */ /* 0x100fe400000108a2 */
[--C-:B------:R-:W-:Y:S02]  /*7b60*/  FFMA.FTZ R182, R15, c[0x0][0x2d0], -R162.reuse ;  /* 0x0000b4000fb67a23 */ /* 0x100fe400000108a2 */
[----:B------:R-:W-:Y:S01]  /*7b70*/  FMUL.FTZ R5, R150, R145 ;  /* 0x0000009196057220 */ /* 0x000fe20000410000 */
[----:B------:R-:W3:Y:S01]  /*7b80*/  MUFU.EX2 R174, R174 ;  /* 0x000000ae00ae7308 */ /* 0x000ee20000000800 */
[----:B----4-:R-:W-:Y:S02]  /*7b90*/  FMUL.FTZ R7, R148, R147 ;  /* 0x0000009394077220 */ /* 0x010fe40000410000 */
[----:B------:R-:W-:Y:S02]  /*7ba0*/  FMUL.FTZ R17, R150, R101 ;  /* 0x0000006596117220 */ /* 0x000fe40000410000 */
[----:B-1----:R-:W-:Y:S02]  /*7bb0*/  FMUL.FTZ R6, R148, R146 ;  /* 0x0000009294067220 */ /* 0x002fe40000410000 */
[C---:B--2---:R-:W-:Y:S02]  /*7bc0*/  FMUL.FTZ R8, R2.reuse, R140 ;  /* 0x0000008c02087220 */ /* 0x044fe40000410000 */
[C---:B------:R-:W-:Y:S01]  /*7bd0*/  FMUL.FTZ R9, R2.reuse, R141 ;  /* 0x0000008d02097220 */ /* 0x040fe20000410000 */
[----:B------:R-:W-:Y:S01]  /*7be0*/  MUFU.EX2 R179, R179 ;  /* 0x000000b300b37308 */ /* 0x000fe20000000800 */
[C---:B------:R-:W-:Y:S02]  /*7bf0*/  FMUL.FTZ R12, R2.reuse, R136 ;  /* 0x00000088020c7220 */ /* 0x040fe40000410000 */
[----:B------:R-:W-:Y:S02]  /*7c00*/  FMUL.FTZ R13, R2, R137 ;  /* 0x00000089020d7220 */ /* 0x000fe40000410000 */
[C---:B------:R-:W-:Y:S02]  /*7c10*/  FMUL.FTZ R18, R148.reuse, R102 ;  /* 0x0000006694127220 */ /* 0x040fe40000410000 */
[----:B------:R-:W-:Y:S02]  /*7c20*/  FMUL.FTZ R19, R148, R103 ;  /* 0x0000006794137220 */ /* 0x000fe40000410000 */
[----:B------:R-:W1:Y:S01]  /*7c30*/  LDSM.16.MT88.4 R100, [R214+0x2480] ;  /* 0x00248000d664783b */ /* 0x000e620000004200 */
[----:B------:R-:W2:Y:S01]  /*7c40*/  MUFU.EX2 R178, R178 ;  /* 0x000000b200b27308 */ /* 0x000ea20000000800 */
[C---:B------:R-:W-:Y:S02]  /*7c50*/  FMUL.FTZ R24, R2.reuse, R108 ;  /* 0x0000006c02187220 */ /* 0x040fe40000410000 */
[----:B------:R-:W-:Y:S01]  /*7c60*/  FMUL.FTZ R25, R2, R109 ;  /* 0x0000006d02197220 */ /* 0x000fe20000410000 */
[----:B---3--:R-:W-:Y:S01]  /*7c70*/  F2FP.PACK_AB R157, R174, R173 ;  /* 0x000000adae9d723e */ /* 0x008fe200000000ff */
[C---:B------:R-:W-:Y:S02]  /*7c80*/  FMUL.FTZ R28, R2.reuse, R112 ;  /* 0x00000070021c7220 */ /* 0x040fe40000410000 */
[----:B------:R-:W-:Y:S02]  /*7c90*/  FMUL.FTZ R29, R2, R113 ;  /* 0x00000071021d7220 */ /* 0x000fe40000410000 */
[C---:B------:R-:W-:Y:S01]  /*7ca0*/  FMUL.FTZ R32, R150.reuse, R116 ;  /* 0x0000007496207220 */ /* 0x040fe20000410000 */
[----:B------:R-:W3:Y:S01]  /*7cb0*/  MUFU.EX2 R0, R0 ;  /* 0x0000000000007308 */ /* 0x000ee20000000800 */
[----:B------:R-:W-:Y:S02]  /*7cc0*/  FMUL.FTZ R33, R150, R117 ;  /* 0x0000007596217220 */ /* 0x000fe40000410000 */
[C---:B------:R-:W-:Y:S02]  /*7cd0*/  FMUL.FTZ R34, R148.reuse, R118 ;  /* 0x0000007694227220 */ /* 0x040fe40000410000 */
[----:B------:R-:W-:Y:S02]  /*7ce0*/  FMUL.FTZ R35, R148, R119 ;  /* 0x0000007794237220 */ /* 0x000fe40000410000 */
[----:B------:R-:W-:Y:S01]  /*7cf0*/  LDSM.16.MT88.4 R116, [R214+0x2880] ;  /* 0x00288000d674783b */ /* 0x000fe20000004200 */
[C---:B------:R-:W-:Y:S02]  /*7d00*/  FMUL.FTZ R48, R150.reuse, R128 ;  /* 0x0000008096307220 */ /* 0x040fe40000410000 */
[----:B------:R-:W-:Y:S01]  /*7d10*/  MUFU.EX2 R177, R177 ;  /* 0x000000b100b17308 */ /* 0x000fe20000000800 */
[----:B------:R-:W-:Y:S02]  /*7d20*/  FMUL.FTZ R49, R150, R129 ;  /* 0x0000008196317220 */ /* 0x000fe40000410000 */
[----:B------:R-:W-:Y:S01]  /*7d30*/  FMUL.FTZ R50, R148, R130 ;  /* 0x0000008294327220 */ /* 0x000fe20000410000 */
[----:B--2---:R-:W-:Y:S01]  /*7d40*/  F2FP.PACK_AB R159, R178, R179 ;  /* 0x000000b3b29f723e */ /* 0x004fe200000000ff */
[----:B------:R-:W-:Y:S02]  /*7d50*/  FMUL.FTZ R51, R148, R131 ;  /* 0x0000008394337220 */ /* 0x000fe40000410000 */
[----:B------:R-:W-:Y:S01]  /*7d60*/  LDSM.16.MT88.4 R128, [R214+0x2c80] ;  /* 0x002c8000d680783b */ /* 0x000fe20000004200 */
[--C-:B------:R-:W-:Y:S02]  /*7d70*/  FFMA.FTZ R167, R167, c[0x0][0x2d0], -R162.reuse ;  /* 0x0000b400a7a77a23 */ /* 0x100fe400000108a2 */
[----:B------:R-:W2:Y:S01]  /*7d80*/  MUFU.EX2 R176, R176 ;  /* 0x000000b000b07308 */ /* 0x000ea20000000800 */
[-C--:B------:R-:W-:Y:S01]  /*7d90*/  HMMA.16816.F32 R4, R156, R20.reuse, R4 ;  /* 0x000000149c04723c */ /* 0x080fe20000001804 */
[--C-:B------:R-:W-:Y:S02]  /*7da0*/  FFMA.FTZ R165, R165, c[0x0][0x2d0], -R162.reuse ;  /* 0x0000b400a5a57a23 */ /* 0x100fe400000108a2 */
[C---:B---3--:R-:W-:Y:S02]  /*7db0*/  FMUL.FTZ R10, R0.reuse, R142 ;  /* 0x0000008e000a7220 */ /* 0x048fe40000410000 */
[C---:B------:R-:W-:Y:S02]  /*7dc0*/  FMUL.FTZ R11, R0.reuse, R143 ;  /* 0x0000008f000b7220 */ /* 0x040fe40000410000 */
[C---:B------:R-:W-:Y:S02]  /*7dd0*/  FMUL.FTZ R14, R0.reuse, R138 ;  /* 0x0000008a000e7220 */ /* 0x040fe40000410000 */
[----:B------:R-:W-:Y:S03]  /*7de0*/  MUFU.EX2 R181, R181 ;  /* 0x000000b500b57308 */ /* 0x000fe60000000800 */
[C---:B------:R-:W-:Y:S02]  /*7df0*/  FMUL.FTZ R15, R0.reuse, R139 ;  /* 0x0000008b000f7220 */ /* 0x040fe40000410000 */
[C---:B------:R-:W-:Y:S02]  /*7e00*/  FMUL.FTZ R26, R0.reuse, R110 ;  /* 0x0000006e001a7220 */ /* 0x040fe40000410000 */
[C---:B------:R-:W-:Y:S02]  /*7e10*/  FMUL.FTZ R27, R0.reuse, R111 ;  /* 0x0000006f001b7220 */ /* 0x040fe40000410000 */
[----:B------:R-:W-:Y:S01]  /*7e20*/  LDSM.16.MT88.4 R108, [R214+0x1c80] ;  /* 0x001c8000d66c783b */ /* 0x000fe20000004200 */
[----:B------:R-:W3:Y:S01]  /*7e30*/  MUFU.EX2 R180, R180 ;  /* 0x000000b400b47308 */ /* 0x000ee20000000800 */
[C---:B------:R-:W-:Y:S02]  /*7e40*/  FMUL.FTZ R30, R0.reuse, R114 ;  /* 0x00000072001e7220 */ /* 0x040fe40000410000 */
[----:B------:R-:W-:Y:S01]  /*7e50*/  FMUL.FTZ R31, R0, R115 ;  /* 0x00000073001f7220 */ /* 0x000fe20000410000 */
[----:B--2---:R-:W-:Y:S01]  /*7e60*/  F2FP.PACK_AB R144, R176, R177 ;  /* 0x000000b1b090723e */ /* 0x004fe200000000ff */
[C---:B------:R-:W-:Y:S02]  /*7e70*/  FMUL.FTZ R40, R2.reuse, R124 ;  /* 0x0000007c02287220 */ /* 0x040fe40000410000 */
[----:B------:R-:W-:Y:S01]  /*7e80*/  LDSM.16.MT88.4 R112, [R212+0x1c80] ;  /* 0x001c8000d470783b */ /* 0x000fe20000004200 */
[----:B------:R-:W-:Y:S02]  /*7e90*/  FMUL.FTZ R41, R2, R125 ;  /* 0x0000007d02297220 */ /* 0x000fe40000410000 */
[----:B------:R-:W-:Y:S01]  /*7ea0*/  MUFU.EX2 R185, R185 ;  /* 0x000000b900b97308 */ /* 0x000fe20000000800 */
[C---:B------:R-:W-:Y:S02]  /*7eb0*/  FMUL.FTZ R42, R0.reuse, R126 ;  /* 0x0000007e002a7220 */ /* 0x040fe40000410000 */
[----:B------:R-:W-:Y:S02]  /*7ec0*/  FMUL.FTZ R43, R0, R127 ;  /* 0x0000007f002b7220 */ /* 0x000fe40000410000 */
[C---:B------:R-:W-:Y:S02]  /*7ed0*/  FMUL.FTZ R44, R2.reuse, R132 ;  /* 0x00000084022c7220 */ /* 0x040fe40000410000 */
[----:B------:R-:W-:Y:S02]  /*7ee0*/  FMUL.FTZ R45, R2, R133 ;  /* 0x00000085022d7220 */ /* 0x000fe40000410000 */
[C---:B------:R-:W-:Y:S01]  /*7ef0*/  FMUL.FTZ R46, R0.reuse, R134 ;  /* 0x00000086002e7220 */ /* 0x040fe20000410000 */
[----:B------:R-:W2:Y:S01]  /*7f00*/  MUFU.EX2 R184, R184 ;  /* 0x000000b800b87308 */ /* 0x000ea20000000800 */
[----:B------:R-:W-:Y:S02]  /*7f10*/  FMUL.FTZ R47, R0, R135 ;  /* 0x00000087002f7220 */ /* 0x000fe40000410000 */
[----:B------:R-:W-:Y:S01]  /*7f20*/  FMUL.FTZ R52, R150, R52 ;  /* 0x0000003496347220 */ /* 0x000fe20000410000 */
[----:B---3--:R-:W-:Y:S01]  /*7f30*/  F2FP.PACK_AB R146, R180, R181 ;  /* 0x000000b5b492723e */ /* 0x008fe200000000ff */
[----:B------:R-:W-:Y:S02]  /*7f40*/  FMUL.FTZ R53, R150, R53 ;  /* 0x0000003596357220 */ /* 0x000fe40000410000 */
[C---:B------:R-:W-:Y:S02]  /*7f50*/  FMUL.FTZ R54, R148.reuse, R54 ;  /* 0x0000003694367220 */ /* 0x040fe40000410000 */
[----:B------:R-:W-:Y:S01]  /*7f60*/  FMUL.FTZ R55, R148, R55 ;  /* 0x0000003794377220 */ /* 0x000fe20000410000 */
[----:B------:R-:W-:Y:S01]  /*7f70*/  MUFU.EX2 R183, R183 ;  /* 0x000000b700b77308 */ /* 0x000fe20000000800 */
[C---:B------:R-:W-:Y:S02]  /*7f80*/  FMUL.FTZ R56, R2.reuse, R56 ;  /* 0x0000003802387220 */ /* 0x040fe40000410000 */
[----:B------:R-:W-:Y:S02]  /*7f90*/  FMUL.FTZ R57, R2, R57 ;  /* 0x0000003902397220 */ /* 0x000fe40000410000 */
[C---:B------:R-:W-:Y:S02]  /*7fa0*/  FMUL.FTZ R58, R0.reuse, R58 ;  /* 0x0000003a003a7220 */ /* 0x040fe40000410000 */
[----:B------:R-:W-:Y:S02]  /*7fb0*/  FMUL.FTZ R59, R0, R59 ;  /* 0x0000003b003b7220 */ /* 0x000fe40000410000 */
[C---:B------:R-:W-:Y:S01]  /*7fc0*/  FMUL.FTZ R60, R2.reuse, R60 ;  /* 0x0000003c023c7220 */ /* 0x040fe20000410000 */
[----:B------:R-:W3:Y:S01]  /*7fd0*/  MUFU.EX2 R182, R182 ;  /* 0x000000b600b67308 */ /* 0x000ee20000000800 */
[----:B------:R-:W-:Y:S02]  /*7fe0*/  FMUL.FTZ R61, R2, R61 ;  /* 0x0000003d023d7220 */ /* 0x000fe40000410000 */
[----:B------:R-:W-:Y:S01]  /*7ff0*/  FMUL.FTZ R62, R0, R62 ;  /* 0x0000003e003e7220 */ /* 0x000fe20000410000 */
[----:B--2---:R-:W-:Y:S01]  /*8000*/  F2FP.PACK_AB R145, R184, R185 ;  /* 0x000000b9b891723e */ /* 0x004fe200000000ff */
[----:B------:R-:W-:Y:S02]  /*8010*/  FMUL.FTZ R63, R0, R63 ;  /* 0x0000003f003f7220 */ /* 0x000fe40000410000 */
[C---:B------:R-:W-:Y:S02]  /*8020*/  FMUL.FTZ R64, R150.reuse, R64 ;  /* 0x0000004096407220 */ /* 0x040fe40000410000 */
[----:B------:R-:W-:Y:S01]  /*8030*/  FMUL.FTZ R65, R150, R65 ;  /* 0x0000004196417220 */ /* 0x000fe20000410000 */
[----:B------:R-:W-:Y:S01]  /*8040*/  MUFU.EX2 R136, R167 ;  /* 0x000000a700887308 */ /* 0x000fe20000000800 */
[C---:B------:R-:W-:Y:S02]  /*8050*/  FMUL.FTZ R66, R148.reuse, R66 ;  /* 0x0000004294427220 */ /* 0x040fe40000410000 */
[----:B------:R-:W-:Y:S02]  /*8060*/  FMUL.FTZ R67, R148, R67 ;  /* 0x0000004394437220 */ /* 0x000fe40000410000 */
[----:B------:R-:W-:Y:S02]  /*8070*/  FFMA.FTZ R246, R249, c[0x0][0x2d0], -R162 ;  /* 0x0000b400f9f67a23 */ /* 0x000fe400000108a2 */
[----:B------:R-:W-:Y:S02]  /*8080*/  FFMA.FTZ R249, R169, c[0x0][0x2d0], -R170 ;  /* 0x0000b400a9f97a23 */ /* 0x000fe400000108aa */
[--C-:B------:R-:W-:Y:S01]  /*8090*/  FFMA.FTZ R193, R193, c[0x0][0x2d0], -R194.reuse ;  /* 0x0000b400c1c17a23 */ /* 0x100fe200000108c2 */
[----:B------:R2:W4:Y:S01]  /*80a0*/  MUFU.EX2 R137, R165 ;  /* 0x000000a500897308 */ /* 0x0005220000000800 */
[----:B------:R-:W-:Y:S02]  /*80b0*/  FFMA.FTZ R250, R191, c[0x0][0x2d0], -R194 ;  /* 0x0000b400bffa7a23 */ /* 0x000fe400000108c2 */
[--C-:B------:R-:W-:Y:S01]  /*80c0*/  FFMA.FTZ R191, R192, c[0x0][0x2d0], -R240.reuse ;  /* 0x0000b400c0bf7a23 */ /* 0x100fe200000108f0 */
[----:B---3--:R-:W-:Y:S01]  /*80d0*/  F2FP.PACK_AB R147, R182, R183 ;  /* 0x000000b7b693723e */ /* 0x008fe200000000ff */
[----:B------:R-:W-:Y:S02]  /*80e0*/  FFMA.FTZ R240, R171, c[0x0][0x2d0], -R240 ;  /* 0x0000b400abf07a23 */ /* 0x000fe400000108f0 */
[--C-:B------:R-:W-:Y:S02]  /*80f0*/  FFMA.FTZ R192, R168, c[0x0][0x2d0], -R194.reuse ;  /* 0x0000b400a8c07a23 */ /* 0x100fe400000108c2 */
[----:B------:R-:W-:Y:S01]  /*8100*/  FFMA.FTZ R194, R166, c[0x0][0x2d0], -R194 ;  /* 0x0000b400a6c27a23 */ /* 0x000fe200000108c2 */
[----:B------:R-:W-:Y:S01]  /*8110*/  MUFU.EX2 R186, R186 ;  /* 0x000000ba00ba7308 */ /* 0x000fe20000000800 */
[C---:B------:R-:W-:Y:S01]  /*8120*/  HMMA.16816.F32 R8, R144.reuse, R20, R8 ;  /* 0x000000149008723c */ /* 0x040fe20000001808 */
[--C-:B------:R-:W-:Y:S02]  /*8130*/  FFMA.FTZ R251, R163, c[0x0][0x2d0], -R170.reuse ;  /* 0x0000b400a3fb7a23 */ /* 0x100fe400000108aa */
[----:B------:R-:W-:Y:S02]  /*8140*/  FFMA.FTZ R170, R161, c[0x0][0x2d0], -R170 ;  /* 0x0000b400a1aa7a23 */ /* 0x000fe400000108aa */
[----:B------:R-:W-:Y:S02]  /*8150*/  FMUL.FTZ R72, R2, R72 ;  /* 0x0000004802487220 */ /* 0x000fe40000410000 */
[C---:B------:R-:W-:Y:S01]  /*8160*/  FMUL.FTZ R20, R150.reuse, R104 ;  /* 0x0000006896147220 */ /* 0x040fe20000410000 */
[-C--:B------:R-:W-:Y:S01]  /*8170*/  HMMA.16816.F32 R12, R144, R22.reuse, R12 ;  /* 0x00000016900c723c */ /* 0x080fe2000000180c */
[----:B------:R-:W-:Y:S01]  /*8180*/  FMUL.FTZ R21, R150, R105 ;  /* 0x0000006996157220 */ /* 0x000fe20000410000 */
[----:B------:R-:W3:Y:S02]  /*8190*/  MUFU.EX2 R187, R187 ;  /* 0x000000bb00bb7308 */ /* 0x000ee40000000800 */
[----:B------:R-:W-:Y:S01]  /*81a0*/  FMUL.FTZ R73, R2, R73 ;  /* 0x0000004902497220 */ /* 0x000fe20000410000 */
[----:B--2---:R-:W-:Y:S01]  /*81b0*/  LDSM.16.MT88.4 R164, [R212+0x2c80] ;  /* 0x002c8000d4a4783b */ /* 0x004fe20000004200 */
[C---:B------:R-:W-:Y:S01]  /*81c0*/  FMUL.FTZ R74, R0.reuse, R74 ;  /* 0x0000004a004a7220 */ /* 0x040fe20000410000 */
[----:B----4-:R-:W-:Y:S01]  /*81d0*/  F2FP.PACK_AB R161, R137, R136 ;  /* 0x0000008889a1723e */ /* 0x010fe200000000ff */
[C---:B------:R-:W-:Y:S01]  /*81e0*/  HMMA.16816.F32 R16, R156.reuse, R22, R16 ;  /* 0x000000169c10723c */ /* 0x040fe20000001810 */
[----:B------:R-:W-:Y:S03]  /*81f0*/  FMUL.FTZ R75, R0, R75 ;  /* 0x0000004b004b7220 */ /* 0x000fe60000410000 */
[C---:B------:R-:W-:Y:S01]  /*8200*/  FMUL.FTZ R76, R2.reuse, R76 ;  /* 0x0000004c024c7220 */ /* 0x040fe20000410000 */
[----:B------:R-:W-:Y:S01]  /*8210*/  MUFU.EX2 R188, R188 ;  /* 0x000000bc00bc7308 */ /* 0x000fe20000000800 */
[----:B------:R-:W-:Y:S02]  /*8220*/  FMUL.FTZ R77, R2, R77 ;  /* 0x0000004d024d7220 */ /* 0x000fe40000410000 */
[C---:B------:R-:W-:Y:S04]  /*8230*/  FMUL.FTZ R22, R148.reuse, R106 ;  /* 0x0000006a94167220 */ /* 0x040fe80000410000 */
[----:B------:R-:W-:Y:S02]  /*8240*/  FMUL.FTZ R23, R148, R107 ;  /* 0x0000006b94177220 */ /* 0x000fe40000410000 */
[----:B------:R-:W2:Y:S01]  /*8250*/  LDSM.16.MT88.4 R104, [R212+0x2480] ;  /* 0x00248000d468783b */ /* 0x000ea20000004200 */
[C---:B------:R-:W-:Y:S01]  /*8260*/  FMUL.FTZ R78, R0.reuse, R78 ;  /* 0x0000004e004e7220 */ /* 0x040fe20000410000 */
[----:B------:R-:W4:Y:S01]  /*8270*/  MUFU.EX2 R189, R189 ;  /* 0x000000bd00bd7308 */ /* 0x000f220000000800 */
[----:B------:R-:W-:Y:S02]  /*8280*/  FMUL.FTZ R79, R0, R79 ;  /* 0x0000004f004f7220 */ /* 0x000fe40000410000 */
[-C--:B------:R-:W-:Y:S01]  /*8290*/  HMMA.16816.F32 R20, R156, R36.reuse, R20 ;  /* 0x000000249c14723c */ /* 0x080fe20000001814 */
[C---:B------:R-:W-:Y:S02]  /*82a0*/  FMUL.FTZ R88, R2.reuse, R88 ;  /* 0x0000005802587220 */ /* 0x040fe40000410000 */
[----:B------:R-:W-:Y:S02]  /*82b0*/  FMUL.FTZ R89, R2, R89 ;  /* 0x0000005902597220 */ /* 0x000fe40000410000 */
[C---:B------:R-:W-:Y:S02]  /*82c0*/  FMUL.FTZ R90, R0.reuse, R90 ;  /* 0x0000005a005a7220 */ /* 0x040fe40000410000 */
[----:B------:R-:W-:Y:S01]  /*82d0*/  MUFU.EX2 R190, R190 ;  /* 0x000000be00be7308 */ /* 0x000fe20000000800 */
[C---:B------:R-:W-:Y:S01]  /*82e0*/  HMMA.16816.F32 R24, R144.reuse, R36, R24 ;  /* 0x000000249018723c */ /* 0x040fe20000001818 */
[----:B------:R-:W-:Y:S03]  /*82f0*/  FMUL.FTZ R91, R0, R91 ;  /* 0x0000005b005b7220 */ /* 0x000fe60000410000 */
[--C-:B------:R-:W-:Y:S02]  /*8300*/  FFMA.FTZ R248, R247, c[0x0][0x2d0], -R162.reuse ;  /* 0x0000b400f7f87a23 */ /* 0x100fe400000108a2 */
[----:B------:R-:W-:Y:S02]  /*8310*/  FMUL.FTZ R92, R2, R92 ;  /* 0x0000005c025c7220 */ /* 0x000fe40000410000 */
[-C--:B------:R-:W-:Y:S01]  /*8320*/  HMMA.16816.F32 R28, R144, R38.reuse, R28 ;  /* 0x00000026901c723c */ /* 0x080fe2000000181c */
[C---:B------:R-:W-:Y:S01]  /*8330*/  FMUL.FTZ R36, R150.reuse, R120 ;  /* 0x0000007896247220 */ /* 0x040fe20000410000 */
[----:B------:R-:W-:Y:S02]  /*8340*/  MUFU.EX2 R247, R194 ;  /* 0x000000c200f77308 */ /* 0x000fe40000000800 */
[----:B------:R-:W-:Y:S02]  /*8350*/  FMUL.FTZ R37, R150, R121 ;  /* 0x0000007996257220 */ /* 0x000fe40000410000 */
[----:B------:R-:W-:Y:S02]  /*8360*/  FMUL.FTZ R93, R2, R93 ;  /* 0x0000005d025d7220 */ /* 0x000fe40000410000 */
[C---:B------:R-:W-:Y:S01]  /*8370*/  HMMA.16816.F32 R32, R156.reuse, R38, R32 ;  /* 0x000000269c20723c */ /* 0x040fe20000001820 */
[C---:B------:R-:W-:Y:S03]  /*8380*/  FMUL.FTZ R94, R0.reuse, R94 ;  /* 0x0000005e005e7220 */ /* 0x040fe60000410000 */
[----:B------:R5:W-:Y:S01]  /*8390*/  MUFU.EX2 R194, R170 ;  /* 0x000000aa00c27308 */ /* 0x000be20000000800 */
[----:B------:R-:W-:Y:S02]  /*83a0*/  FMUL.FTZ R95, R0, R95 ;  /* 0x0000005f005f7220 */ /* 0x000fe40000410000 */
[C---:B------:R-:W-:Y:S02]  /*83b0*/  FMUL.FTZ R38, R148.reuse, R122 ;  /* 0x0000007a94267220 */ /* 0x040fe40000410000 */
[----:B------:R-:W-:Y:S02]  /*83c0*/  FMUL.FTZ R39, R148, R123 ;  /* 0x0000007b94277220 */ /* 0x000fe40000410000 */
[----:B------:R-:W-:Y:S01]  /*83d0*/  LDSM.16.MT88.4 R120, [R212+0x2080] ;  /* 0x00208000d478783b */ /* 0x000fe20000004200 */
[C---:B------:R-:W-:Y:S02]  /*83e0*/  FMUL.FTZ R96, R150.reuse, R96 ;  /* 0x0000006096607220 */ /* 0x040fe40000410000 */
[----:B------:R-:W2:Y:S01]  /*83f0*/  MUFU.EX2 R195, R195 ;  /* 0x000000c300c37308 */ /* 0x000ea20000000800 */
[----:B------:R-:W-:Y:S01]  /*8400*/  FMUL.FTZ R97, R150, R97 ;  /* 0x0000006196617220 */ /* 0x000fe20000410000 */
[-C--:B-1----:R-:W-:Y:S01]  /*8410*/  HMMA.16816.F32 R36, R156, R100.reuse, R36 ;  /* 0x000000649c24723c */ /* 0x082fe20000001824 */
[C---:B------:R-:W-:Y:S02]  /*8420*/  FMUL.FTZ R98, R148.reuse, R98 ;  /* 0x0000006294627220 */ /* 0x040fe40000410000 */
[----:B------:R-:W-:Y:S02]  /*8430*/  FMUL.FTZ R99, R148, R99 ;  /* 0x0000006394637220 */ /* 0x000fe40000410000 */
[C---:B------:R-:W-:Y:S02]  /*8440*/  FMUL.FTZ R68, R150.reuse, R68 ;  /* 0x0000004496447220 */ /* 0x040fe40000410000 */
[----:B------:R-:W-:Y:S01]  /*8450*/  FMUL.FTZ R69, R150, R69 ;  /* 0x0000004596457220 */ /* 0x000fe20000410000 */
[C---:B------:R-:W-:Y:S01]  /*8460*/  HMMA.16816.F32 R40, R144.reuse, R100, R40 ;  /* 0x000000649028723c */ /* 0x040fe20000001828 */
[----:B------:R-:W-:Y:S01]  /*8470*/  MUFU.EX2 R196, R196 ;  /* 0x000000c400c47308 */ /* 0x000fe20000000800 */
[----:B-----5:R-:W-:Y:S02]  /*8480*/  LDSM.16.MT88.4 R168, [R214+0x3880] ;  /* 0x00388000d6a8783b */ /* 0x020fe40000004200 */
[C---:B------:R-:W-:Y:S02]  /*8490*/  FMUL.FTZ R70, R148.reuse, R70 ;  /* 0x0000004694467220 */ /* 0x040fe40000410000 */
[----:B------:R-:W-:Y:S02]  /*84a0*/  FMUL.FTZ R71, R148, R71 ;  /* 0x0000004794477220 */ /* 0x000fe40000410000 */
[-C--:B------:R-:W-:Y:S01]  /*84b0*/  HMMA.16816.F32 R44, R144, R102.reuse, R44 ;  /* 0x00000066902c723c */ /* 0x080fe2000000182c */
[C---:B------:R-:W-:Y:S02]  /*84c0*/  FMUL.FTZ R80, R150.reuse, R80 ;  /* 0x0000005096507220 */ /* 0x040fe40000410000 */
[----:B------:R-:W1:Y:S01]  /*84d0*/  MUFU.EX2 R199, R199 ;  /* 0x000000c700c77308 */ /* 0x000e620000000800 */
[----:B------:R-:W-:Y:S02]  /*84e0*/  FMUL.FTZ R81, R150, R81 ;  /* 0x0000005196517220 */ /* 0x000fe40000410000 */
[C---:B------:R-:W-:Y:S02]  /*84f0*/  FMUL.FTZ R82, R148.reuse, R82 ;  /* 0x0000005294527220 */ /* 0x040fe40000410000 */
[C---:B------:R-:W-:Y:S01]  /*8500*/  HMMA.16816.F32 R48, R156.reuse, R102, R48 ;  /* 0x000000669c30723c */ /* 0x040fe20000001830 */
[----:B------:R-:W5:Y:S03]  /*8510*/  LDSM.16.MT88.4 R100, [R214+0x3080] ;  /* 0x00308000d664783b */ /* 0x000f660000004200 */
[----:B------:R-:W-:Y:S01]  /*8520*/  FMUL.FTZ R83, R148, R83 ;  /* 0x0000005394537220 */ /* 0x000fe20000410000 */
[----:B------:R-:W-:Y:S01]  /*8530*/  MUFU.EX2 R239, R239 ;  /* 0x000000ef00ef7308 */ /* 0x000fe20000000800 */
[C---:B------:R-:W-:Y:S02]  /*8540*/  FMUL.FTZ R84, R150.reuse, R84 ;  /* 0x0000005496547220 */ /* 0x040fe40000410000 */
[-C--:B--2---:R-:W-:Y:S01]  /*8550*/  HMMA.16816.F32 R52, R156, R104.reuse, R52 ;  /* 0x000000689c34723c */ /* 0x084fe20000001834 */
[----:B------:R-:W-:Y:S03]  /*8560*/  FMUL.FTZ R85, R150, R85 ;  /* 0x0000005596557220 */ /* 0x000fe60000410000 */
[C---:B------:R-:W-:Y:S02]  /*8570*/  FMUL.FTZ R86, R148.reuse, R86 ;  /* 0x0000005694567220 */ /* 0x040fe40000410000 */
[----:B------:R-:W-:Y:S01]  /*8580*/  FMUL.FTZ R87, R148, R87 ;  /* 0x0000005794577220 */ /* 0x000fe20000410000 */
[----:B------:R-:W2:Y:S01]  /*8590*/  MUFU.EX2 R242, R242 ;  /* 0x000000f200f27308 */ /* 0x000ea20000000800 */
[C---:B------:R-:W-:Y:S01]  /*85a0*/  HMMA.16816.F32 R56, R144.reuse, R104, R56 ;  /* 0x000000689038723c */ /* 0x040fe20000001838 */
[--C-:B------:R-:W-:Y:S03]  /*85b0*/  FFMA.FTZ R243, R243, c[0x0][0x2d0], -R162.reuse ;  /* 0x0000b400f3f37a23 */ /* 0x100fe600000108a2 */
[--C-:B------:R-:W-:Y:S02]  /*85c0*/  FFMA.FTZ R245, R245, c[0x0][0x2d0], -R162.reuse ;  /* 0x0000b400f5f57a23 */ /* 0x100fe400000108a2 */
[--C-:B------:R-:W-:Y:S02]  /*85d0*/  FFMA.FTZ R160, R160, c[0x0][0x2d0], -R162.reuse ;  /* 0x0000b400a0a07a23 */ /* 0x100fe400000108a2 */
[-C--:B------:R-:W-:Y:S01]  /*85e0*/  HMMA.16816.F32 R60, R144, R106.reuse, R60 ;  /* 0x0000006a903c723c */ /* 0x080fe2000000183c */
[----:B------:R-:W-:Y:S03]  /*85f0*/  MUFU.EX2 R241, R241 ;  /* 0x000000f100f17308 */ /* 0x000fe60000000800 */
[----:B------:R-:W-:Y:S02]  /*8600*/  FFMA.FTZ R162, R153, c[0x0][0x2d0], -R162 ;  /* 0x0000b40099a27a23 */ /* 0x000fe400000108a2 */
[----:B------:R-:W-:Y:S01]  /*8610*/  FFMA.FTZ R172, R150, R231, R172 ;  /* 0x000000e796ac7223 */ /* 0x000fe200000100ac */
[----:B------:R-:W-:Y:S01]  /*8620*/  MOV R150, R151 ;  /* 0x0000009700967202 */ /* 0x000fe20000000f00 */
[C---:B------:R-:W-:Y:S01]  /*8630*/  HMMA.16816.F32 R64, R156.reuse, R106, R64 ;  /* 0x0000006a9c40723c */ /* 0x040fe20000001840 */
[----:B------:R-:W1:Y:S02]  /*8640*/  LDSM.16.MT88.4 R104, [R212+0x3080] ;  /* 0x00308000d468783b */ /* 0x000e640000004200 */
[----:B------:R-:W-:Y:S01]  /*8650*/  MUFU.EX2 R244, R244 ;  /* 0x000000f400f47308 */ /* 0x000fe20000000800 */
[----:B------:R-:W-:Y:S01]  /*8660*/  FFMA.FTZ R173, R148, R229, R173 ;  /* 0x000000e594ad7223 */ /* 0x000fe200000100ad */
[----:B------:R-:W-:Y:S01]  /*8670*/  MOV R148, R149 ;  /* 0x0000009500947202 */ /* 0x000fe20000000f00 */
[----:B------:R-:W-:Y:S01]  /*8680*/  FFMA.FTZ R177, R2, R227, R177 ;  /* 0x000000e302b17223 */ /* 0x000fe200000100b1 */
[----:B------:R-:W-:Y:S01]  /*8690*/  MOV R2, R3 ;  /* 0x0000000300027202 */ /* 0x000fe20000000f00 */
[----:B------:R-:W-:Y:S01]  /*86a0*/  FFMA.FTZ R185, R0, R225, R185 ;  /* 0x000000e100b97223 */ /* 0x000fe200000100b9 */
[-C--:B-----5:R-:W-:Y:S03]  /*86b0*/  HMMA.16816.F32 R68, R156, R100.reuse, R68 ;  /* 0x000000649c44723c */ /* 0x0a0fe60000001844 */
[----:B------:R-:W-:Y:S01]  /*86c0*/  FADD.FTZ R155, R155, R172 ;  /* 0x000000ac9b9b7221 */ /* 0x000fe20000010000 */
[----:B------:R-:W-:Y:S01]  /*86d0*/  MUFU.EX2 R243, R243 ;  /* 0x000000f300f37308 */ /* 0x000fe20000000800 */
[----:B------:R-:W-:Y:S01]  /*86e0*/  FADD.FTZ R174, R174, R173 ;  /* 0x000000adaeae7221 */ /* 0x000fe20000010000 */
[----:B------:R-:W-:Y:S01]  /*86f0*/  MOV R0, R152 ;  /* 0x0000009800007202 */ /* 0x000fe20000000f00 */
[----:B------:R-:W-:Y:S01]  /*8700*/  FADD.FTZ R176, R176, R177 ;  /* 0x000000b1b0b07221 */ /* 0x000fe20000010000 */
[C---:B------:R-:W-:Y:S01]  /*8710*/  HMMA.16816.F32 R72, R144.reuse, R100, R72 ;  /* 0x000000649048723c */ /* 0x040fe20000001848 */
[----:B------:R-:W-:Y:S03]  /*8720*/  FADD.FTZ R184, R184, R185 ;  /* 0x000000b9b8b87221 */ /* 0x000fe60000010000 */
[----:B------:R-:W-:Y:S02]  /*8730*/  FADD.FTZ R154, R154, R155 ;  /* 0x0000009b9a9a7221 */ /* 0x000fe40000010000 */
[----:B------:R-:W5:Y:S01]  /*8740*/  MUFU.EX2 R246, R246 ;  /* 0x000000f600f67308 */ /* 0x000f620000000800 */
[----:B---3--:R-:W-:Y:S01]  /*8750*/  F2FP.PACK_AB R100, R187, R186 ;  /* 0x000000babb64723e */ /* 0x008fe200000000ff */
[-C--:B------:R-:W-:Y:S01]  /*8760*/  HMMA.16816.F32 R76, R144, R102.reuse, R76 ;  /* 0x00000066904c723c */ /* 0x080fe2000000184c */
[----:B----4-:R-:W-:Y:S03]  /*8770*/  F2FP.PACK_AB R101, R189, R188 ;  /* 0x000000bcbd65723e */ /* 0x010fe600000000ff */
[----:B------:R-:W-:Y:S02]  /*8780*/  FADD.FTZ R179, R179, R174 ;  /* 0x000000aeb3b37221 */ /* 0x000fe40000010000 */
[----:B------:R-:W-:Y:S02]  /*8790*/  FADD.FTZ R181, R181, R176 ;  /* 0x000000b0b5b57221 */ /* 0x000fe40000010000 */
[C---:B------:R-:W-:Y:S01]  /*87a0*/  HMMA.16816.F32 R80, R156.reuse, R102, R80 ;  /* 0x000000669c50723c */ /* 0x040fe20000001850 */
[----:B------:R-:W-:Y:S03]  /*87b0*/  MUFU.EX2 R248, R248 ;  /* 0x000000f800f87308 */ /* 0x000fe60000000800 */
[----:B------:R-:W-:Y:S02]  /*87c0*/  FADD.FTZ R183, R183, R184 ;  /* 0x000000b8b7b77221 */ /* 0x000fe40000010000 */
[----:B------:R-:W-:Y:S01]  /*87d0*/  FADD.FTZ R175, R175, R154 ;  /* 0x0000009aafaf7221 */ /* 0x000fe20000010000 */
[----:B------:R-:W-:Y:S01]  /*87e0*/  F2FP.PACK_AB R102, R195, R190 ;  /* 0x000000bec366723e */ /* 0x000fe200000000ff */
[-C--:B-1----:R-:W-:Y:S01]  /*87f0*/  HMMA.16816.F32 R84, R156, R104.reuse, R84 ;  /* 0x000000689c54723c */ /* 0x082fe20000001854 */
[----:B------:R-:W-:Y:S02]  /*8800*/  F2FP.PACK_AB R103, R199, R196 ;  /* 0x000000c4c767723e */ /* 0x000fe400000000ff */
[----:B------:R-:W1:Y:S01]  /*8810*/  MUFU.EX2 R245, R245 ;  /* 0x000000f500f57308 */ /* 0x000e620000000800 */
[----:B------:R-:W-:Y:S02]  /*8820*/  FADD.FTZ R179, R178, R179 ;  /* 0x000000b3b2b37221 */ /* 0x000fe40000010000 */
[----:B------:R-:W-:Y:S02]  /*8830*/  FADD.FTZ R180, R180, R181 ;  /* 0x000000b5b4b47221 */ /* 0x000fe40000010000 */
[C---:B------:R-:W-:Y:S01]  /*8840*/  HMMA.16816.F32 R88, R144.reuse, R104, R88 ;  /* 0x000000689058723c */ /* 0x040fe20000001858 */
[----:B------:R-:W-:Y:S03]  /*8850*/  FADD.FTZ R182, R182, R183 ;  /* 0x000000b7b6b67221 */ /* 0x000fe60000010000 */
[----:B------:R-:W-:Y:S01]  /*8860*/  FADD.FTZ R186, R186, R175 ;  /* 0x000000afbaba7221 */ /* 0x000fe20000010000 */
[----:B------:R-:W-:Y:S01]  /*8870*/  MUFU.EX2 R198, R198 ;  /* 0x000000c600c67308 */ /* 0x000fe20000000800 */
[----:B------:R-:W-:Y:S01]  /*8880*/  FADD.FTZ R188, R188, R179 ;  /* 0x000000b3bcbc7221 */ /* 0x000fe20000010000 */
[----:B--2---:R-:W-:Y:S01]  /*8890*/  F2FP.PACK_AB R104, R242, R239 ;  /* 0x000000eff268723e */ /* 0x004fe200000000ff */
[-C--:B------:R-:W-:Y:S01]  /*88a0*/  HMMA.16816.F32 R92, R144, R106.reuse, R92 ;  /* 0x0000006a905c723c */ /* 0x080fe2000000185c */
[----:B-----5:R-:W-:Y:S03]  /*88b0*/  F2FP.PACK_AB R105, R246, R243 ;  /* 0x000000f3f669723e */ /* 0x020fe600000000ff */
[----:B------:R-:W-:Y:S02]  /*88c0*/  FADD.FTZ R239, R239, R180 ;  /* 0x000000b4efef7221 */ /* 0x000fe40000010000 */
[----:B------:R-:W-:Y:S01]  /*88d0*/  FADD.FTZ R243, R243, R182 ;  /* 0x000000b6f3f37221 */ /* 0x000fe20000010000 */
[----:B------:R-:W2:Y:S01]  /*88e0*/  MUFU.EX2 R197, R197 ;  /* 0x000000c500c57308 */ /* 0x000ea20000000800 */
[----:B------:R-:W-:Y:S01]  /*88f0*/  HMMA.16816.F32 R96, R156, R106, R96 ;  /* 0x0000006a9c60723c */ /* 0x000fe20000001860 */
[----:B------:R-:W-:Y:S03]  /*8900*/  FADD.FTZ R187, R187, R186 ;  /* 0x000000babbbb7221 */ /* 0x000fe60000010000 */
[----:B------:R-:W-:Y:S02]  /*8910*/  FADD.FTZ R189, R189, R188 ;  /* 0x000000bcbdbd7221 */ /* 0x000fe40000010000 */
[----:B------:R-:W-:Y:S01]  /*8920*/  FADD.FTZ R242, R242, R239 ;  /* 0x000000eff2f27221 */ /* 0x000fe20000010000 */
[----:B------:R-:W-:Y:S01]  /*8930*/  F2FP.PACK_AB R106, R244, R241 ;  /* 0x000000f1f46a723e */ /* 0x000fe200000000ff */
[-C--:B------:R-:W-:Y:S01]  /*8940*/  HMMA.16816.F32 R4, R100, R108.reuse, R4 ;  /* 0x0000006c6404723c */ /* 0x080fe20000001804 */
[----:B-1----:R-:W-:Y:S01]  /*8950*/  F2FP.PACK_AB R107, R245, R248 ;  /* 0x000000f8f56b723e */ /* 0x002fe200000000ff */
[----:B------:R-:W-:Y:S02]  /*8960*/  MUFU.EX2 R193, R193 ;  /* 0x000000c100c17308 */ /* 0x000fe40000000800 */
[----:B------:R-:W-:Y:S02]  /*8970*/  FADD.FTZ R243, R246, R243 ;  /* 0x000000f3f6f37221 */ /* 0x000fe40000010000 */
[----:B------:R-:W-:Y:S02]  /*8980*/  FADD.FTZ R190, R190, R187 ;  /* 0x000000bbbebe7221 */ /* 0x000fe40000010000 */
[C---:B------:R-:W-:Y:S01]  /*8990*/  HMMA.16816.F32 R8, R104.reuse, R108, R8 ;  /* 0x0000006c6808723c */ /* 0x040fe20000001808 */
[----:B------:R-:W-:Y:S03]  /*89a0*/  FADD.FTZ R196, R196, R189 ;  /* 0x000000bdc4c47221 */ /* 0x000fe60000010000 */
[----:B------:R-:W1:Y:S01]  /*89b0*/  MUFU.EX2 R250, R250 ;  /* 0x000000fa00fa7308 */ /* 0x000e620000000800 */
[----:B------:R-:W-:Y:S01]  /*89c0*/  FADD.FTZ R241, R241, R242 ;  /* 0x000000f2f1f17221 */ /* 0x000fe20000010000 */
[----:B--2---:R-:W-:Y:S02]  /*89d0*/  F2FP.PACK_AB R156, R197, R198 ;  /* 0x000000c6c59c723e */ /* 0x004fe400000000ff */
[-C--:B------:R-:W-:Y:S01]  /*89e0*/  HMMA.16816.F32 R12, R104, R110.reuse, R12 ;  /* 0x0000006e680c723c */ /* 0x080fe2000000180c */
[----:B------:R-:W-:Y:S03]  /*89f0*/  FADD.FTZ R248, R248, R243 ;  /* 0x000000f3f8f87221 */ /* 0x000fe60000010000 */
[----:B------:R-:W-:Y:S02]  /*8a00*/  FADD.FTZ R195, R195, R190 ;  /* 0x000000bec3c37221 */ /* 0x000fe40000010000 */
[----:B------:R-:W-:Y:S01]  /*8a10*/  MUFU.EX2 R191, R191 ;  /* 0x000000bf00bf7308 */ /* 0x000fe20000000800 */
[----:B------:R-:W-:Y:S01]  /*8a20*/  FADD.FTZ R196, R199, R196 ;  /* 0x000000c4c7c47221 */ /* 0x000fe20000010000 */
[C---:B------:R-:W-:Y:S01]  /*8a30*/  HMMA.16816.F32 R16, R100.reuse, R110, R16 ;  /* 0x0000006e6410723c */ /* 0x040fe20000001810 */
[----:B------:R-:W2:Y:S03]  /*8a40*/  LDSM.16.MT88.4 R108, [R212+0x2880] ;  /* 0x00288000d46c783b */ /* 0x000ea60000004200 */
[----:B------:R-:W-:Y:S02]  /*8a50*/  FADD.FTZ R244, R244, R241 ;  /* 0x000000f1f4f47221 */ /* 0x000fe40000010000 */
[----:B------:R-:W-:Y:S02]  /*8a60*/  FADD.FTZ R248, R245, R248 ;  /* 0x000000f8f5f87221 */ /* 0x000fe40000010000 */
[-C--:B------:R-:W-:Y:S01]  /*8a70*/  HMMA.16816.F32 R20, R100, R112.reuse, R20 ;  /* 0x000000706414723c */ /* 0x080fe20000001814 */
[----:B------:R-:W3:Y:S03]  /*8a80*/  MUFU.EX2 R240, R240 ;  /* 0x000000f000f07308 */ /* 0x000ee60000000800 */
[----:B-1----:R-:W-:Y:S01]  /*8a90*/  F2FP.PACK_AB R157, R250, R193 ;  /* 0x000000c1fa9d723e */ /* 0x002fe200000000ff */
[----:B------:R-:W-:Y:S02]  /*8aa0*/  FADD.FTZ R198, R198, R195 ;  /* 0x000000c3c6c67221 */ /* 0x000fe40000010000 */
[----:B------:R-:W-:Y:S01]  /*8ab0*/  FADD.FTZ R193, R193, R196 ;  /* 0x000000c4c1c17221 */ /* 0x000fe20000010000 */
[C---:B------:R-:W-:Y:S01]  /*8ac0*/  HMMA.16816.F32 R24, R104.reuse, R112, R24 ;  /* 0x000000706818723c */ /* 0x040fe20000001818 */
[----:B------:R-:W-:Y:S02]  /*8ad0*/  FADD.FTZ R198, R197, R198 ;  /* 0x000000c6c5c67221 */ /* 0x000fe40000010000 */
[----:B------:R-:W1:Y:S01]  /*8ae0*/  MUFU.EX2 R192, R192 ;  /* 0x000000c000c07308 */ /* 0x000e620000000800 */
[----:B------:R-:W-:Y:S04]  /*8af0*/  FADD.FTZ R193, R250, R193 ;  /* 0x000000c1fac17221 */ /* 0x000fe80000010000 */
[-C--:B------:R-:W-:Y:S05]  /*8b00*/  HMMA.16816.F32 R28, R104, R114.reuse, R28 ;  /* 0x00000072681c723c */ /* 0x080fea000000181c */
[----:B------:R-:W-:Y:S03]  /*8b10*/  MUFU.EX2 R249, R249 ;  /* 0x000000f900f97308 */ /* 0x000fe60000000800 */
[C---:B------:R-:W-:Y:S01]  /*8b20*/  HMMA.16816.F32 R32, R100.reuse, R114, R32 ;  /* 0x000000726420723c */ /* 0x040fe20000001820 */
[----:B------:R-:W4:Y:S03]  /*8b30*/  LDSM.16.MT88.4 R112, [R214+0x3480] ;  /* 0x00348000d670783b */ /* 0x000f260000004200 */
[C---:B---3--:R-:W-:Y:S01]  /*8b40*/  F2FP.PACK_AB R158, R240.reuse, R191 ;  /* 0x000000bff09e723e */ /* 0x048fe200000000ff */
[----:B------:R-:W-:Y:S02]  /*8b50*/  FADD.FTZ R191, R191, R198 ;  /* 0x000000c6bfbf7221 */ /* 0x000fe40000010000 */
[----:B------:R-:W3:Y:S01]  /*8b60*/  MUFU.EX2 R252, R252 ;  /* 0x000000fc00fc7308 */ /* 0x000ee20000000800 */
[-C--:B------:R-:W-:Y:S01]  /*8b70*/  HMMA.16816.F32 R36, R100, R116.reuse, R36 ;  /* 0x000000746424723c */ /* 0x080fe20000001824 */
[----:B------:R-:W-:Y:S03]  /*8b80*/  FADD.FTZ R231, R240, R191 ;  /* 0x000000bff0e77221 */ /* 0x000fe60000010000 */
[C---:B-1----:R-:W-:Y:S01]  /*8b90*/  F2FP.PACK_AB R159, R247.reuse, R192 ;  /* 0x000000c0f79f723e */ /* 0x042fe200000000ff */
[----:B------:R-:W-:Y:S03]  /*8ba0*/  FADD.FTZ R192, R192, R193 ;  /* 0x000000c1c0c07221 */ /* 0x000fe60000010000 */
[C---:B------:R-:W-:Y:S01]  /*8bb0*/  HMMA.16816.F32 R40, R104.reuse, R116, R40 ;  /* 0x000000746828723c */ /* 0x040fe20000001828 */
[----:B------:R-:W1:Y:S03]  /*8bc0*/  MUFU.EX2 R251, R251 ;  /* 0x000000fb00fb7308 */ /* 0x000e660000000800 */
[----:B------:R-:W-:Y:S04]  /*8bd0*/  FADD.FTZ R229, R247, R192 ;  /* 0x000000c0f7e57221 */ /* 0x000fe80000010000 */
[-C--:B------:R-:W-:Y:S03]  /*8be0*/  HMMA.16816.F32 R44, R104, R118.reuse, R44 ;  /* 0x00000076682c723c */ /* 0x080fe6000000182c */
[----:B------:R3:W-:Y:S05]  /*8bf0*/  MUFU.EX2 R138, R160 ;  /* 0x000000a0008a7308 */ /* 0x0007ea0000000800 */
[C---:B------:R-:W-:Y:S01]  /*8c00*/  HMMA.16816.F32 R48, R100.reuse, R118, R48 ;  /* 0x000000766430723c */ /* 0x040fe20000001830 */
[----:B------:R-:W5:Y:S04]  /*8c10*/  LDSM.16.MT88.4 R116, [R212+0x3480] ;  /* 0x00348000d474783b */ /* 0x000f680000004200 */
[----:B------:R1:W1:Y:S03]  /*8c20*/  MUFU.EX2 R153, R162 ;  /* 0x000000a200997308 */ /* 0x0002660000000800 */
[-C--:B--2---:R-:W-:Y:S08]  /*8c30*/  HMMA.16816.F32 R52, R100, R108.reuse, R52 ;  /* 0x0000006c6434723c */ /* 0x084ff00000001834 */
[C---:B------:R-:W-:Y:S01]  /*8c40*/  HMMA.16816.F32 R56, R104.reuse, R108, R56 ;  /* 0x0000006c6838723c */ /* 0x040fe20000001838 */
[C---:B---3--:R-:W-:Y:S03]  /*8c50*/  F2FP.PACK_AB R160, R252.reuse, R249 ;  /* 0x000000f9fca0723e */ /* 0x048fe600000000ff */
[----:B------:R-:W-:Y:S04]  /*8c60*/  FADD.FTZ R249, R249, R244 ;  /* 0x000000f4f9f97221 */ /* 0x000fe80000010000 */
[-C--:B------:R-:W-:Y:S01]  /*8c70*/  HMMA.16816.F32 R60, R104, R110.reuse, R60 ;  /* 0x0000006e683c723c */ /* 0x080fe2000000183c */
[----:B------:R-:W-:Y:S03]  /*8c80*/  FADD.FTZ R252, R252, R249 ;  /* 0x000000f9fcfc7221 */ /* 0x000fe60000010000 */
[C---:B-1----:R-:W-:Y:S01]  /*8c90*/  F2FP.PACK_AB R162, R194.reuse, R251 ;  /* 0x000000fbc2a2723e */ /* 0x042fe200000000ff */
[----:B------:R-:W-:Y:S01]  /*8ca0*/  FADD.FTZ R227, R251, R252 ;  /* 0x000000fcfbe37221 */ /* 0x000fe20000010000 */
[-C--:B------:R-:W-:Y:S02]  /*8cb0*/  F2FP.PACK_AB R163, R153, R138.reuse ;  /* 0x0000008a99a3723e */ /* 0x080fe400000000ff */
[C---:B------:R-:W-:Y:S01]  /*8cc0*/  HMMA.16816.F32 R64, R100.reuse, R110, R64 ;  /* 0x0000006e6440723c */ /* 0x040fe20000001840 */
[----:B------:R-:W1:Y:S03]  /*8cd0*/  LDSM.16.MT88.4 R108, [R214+0x2080] ;  /* 0x00208000d66c783b */ /* 0x000e660000004200 */
[----:B------:R-:W-:Y:S04]  /*8ce0*/  FADD.FTZ R227, R194, R227 ;  /* 0x000000e3c2e37221 */ /* 0x000fe80000010000 */
[-C--:B----4-:R-:W-:Y:S08]  /*8cf0*/  HMMA.16816.F32 R68, R100, R112.reuse, R68 ;  /* 0x000000706444723c */ /* 0x090ff00000001844 */
[C---:B------:R-:W-:Y:S08]  /*8d00*/  HMMA.16816.F32 R72, R104.reuse, R112, R72 ;  /* 0x000000706848723c */ /* 0x040ff00000001848 */
[-C--:B------:R-:W-:Y:S08]  /*8d10*/  HMMA.16816.F32 R76, R104, R114.reuse, R76 ;  /* 0x00000072684c723c */ /* 0x080ff0000000184c */
[C---:B------:R-:W-:Y:S08]  /*8d20*/  HMMA.16816.F32 R80, R100.reuse, R114, R80 ;  /* 0x000000726450723c */ /* 0x040ff00000001850 */
[-C--:B-----5:R-:W-:Y:S08]  /*8d30*/  HMMA.16816.F32 R84, R100, R116.reuse, R84 ;  /* 0x000000746454723c */ /* 0x0a0ff00000001854 */
[C---:B------:R-:W-:Y:S08]  /*8d40*/  HMMA.16816.F32 R88, R104.reuse, R116, R88 ;  /* 0x000000746858723c */ /* 0x040ff00000001858 */
[-C--:B------:R-:W-:Y:S08]  /*8d50*/  HMMA.16816.F32 R92, R104, R118.reuse, R92 ;  /* 0x00000076685c723c */ /* 0x080ff0000000185c */
[----:B------:R-:W-:Y:S08]  /*8d60*/  HMMA.16816.F32 R96, R100, R118, R96 ;  /* 0x000000766460723c */ /* 0x000ff00000001860 */
[-C--:B-1----:R-:W-:Y:S01]  /*8d70*/  HMMA.16816.F32 R144, R156, R108.reuse, R4 ;  /* 0x0000006c9c90723c */ /* 0x082fe20000001804 */
[----:B------:R-:W1:Y:S07]  /*8d80*/  LDSM.16.MT88.4 R4, [R212+0x3880] ;  /* 0x00388000d404783b */ /* 0x000e6e0000004200 */
[C---:B------:R-:W-:Y:S07]  /*8d90*/  HMMA.16816.F32 R140, R160.reuse, R108, R8 ;  /* 0x0000006ca08c723c */ /* 0x040fee0000001808 */
[----:B------:R-:W-:Y:S02]  /*8da0*/  MOV R11, R138 ;  /* 0x0000008a000b7202 */ /* 0x000fe40000000f00 */
[----:B------:R-:W-:Y:S03]  /*8db0*/  MOV R10, R137 ;  /* 0x00000089000a7202 */ /* 0x000fe60000000f00 */
[----:B------:R-:W-:Y:S02]  /*8dc0*/  MOV R9, R136 ;  /* 0x0000008800097202 */ /* 0x000fe40000000f00 */
[-C--:B------:R-:W-:Y:S03]  /*8dd0*/  HMMA.16816.F32 R136, R160, R110.reuse, R12 ;  /* 0x0000006ea088723c */ /* 0x080fe6000000180c */
[----:B------:R-:W-:Y:S04]  /*8de0*/  FADD.FTZ R248, R9, R248 ;  /* 0x000000f809f87221 */ /* 0x000fe80000010000 */
[----:B------:R-:W-:Y:S01]  /*8df0*/  FADD.FTZ R248, R10, R248 ;  /* 0x000000f80af87221 */ /* 0x000fe20000010000 */
[C---:B------:R-:W-:Y:S04]  /*8e00*/  HMMA.16816.F32 R100, R156.reuse, R110, R16 ;  /* 0x0000006e9c64723c */ /* 0x040fe80000001810 */
[----:B------:R-:W-:Y:S04]  /*8e10*/  FADD.FTZ R248, R11, R248 ;  /* 0x000000f80bf87221 */ /* 0x000fe80000010000 */
[-C--:B------:R-:W-:Y:S01]  /*8e20*/  HMMA.16816.F32 R104, R156, R120.reuse, R20 ;  /* 0x000000789c68723c */ /* 0x080fe20000001814 */
[----:B------:R-:W-:Y:S07]  /*8e30*/  FADD.FTZ R225, R153, R248 ;  /* 0x000000f899e17221 */ /* 0x000fee0000010000 */
[C---:B------:R-:W-:Y:S08]  /*8e40*/  HMMA.16816.F32 R108, R160.reuse, R120, R24 ;  /* 0x00000078a06c723c */ /* 0x040ff00000001818 */
[-C--:B------:R-:W-:Y:S08]  /*8e50*/  HMMA.16816.F32 R112, R160, R122.reuse, R28 ;  /* 0x0000007aa070723c */ /* 0x080ff0000000181c */
        /* <DEDUP_REMOVED lines=13> */
[-C--:B-1----:R-:W-:Y:S08]  /*8f30*/  HMMA.16816.F32 R84, R156, R4.reuse, R84 ;  /* 0x000000049c54723c */ /* 0x082ff00000001854 */
[C---:B------:R-:W-:Y:S08]  /*8f40*/  HMMA.16816.F32 R88, R160.reuse, R4, R88 ;  /* 0x00000004a058723c */ /* 0x040ff00000001858 */
[-C--:B------:R-:W-:Y:S08]  /*8f50*/  HMMA.16816.F32 R92, R160, R6.reuse, R92 ;  /* 0x00000006a05c723c */ /* 0x080ff0000000185c */
[----:B------:R-:W-:Y:S01]  /*8f60*/  HMMA.16816.F32 R96, R156, R6, R96 ;  /* 0x000000069c60723c */ /* 0x000fe20000001860 */
[----:B------:R-:W-:-:S07]  /*8f70*/  @P0 BRA `(.L_x_198) ;  /* 0xffffc29000000947 */ /* 0x000fce000383ffff */
.L_x_179:
[----:B------:R-:W1:Y:S01]  /*8f80*/  S2UR UR12, SR_CTAID.X ;  /* 0x00000000000c79c3 */ /* 0x000e620000002500 */
[----:B------:R-:W-:Y:S01]  /*8f90*/  ULDC.64 UR4, c[0x0][0x2c8] ;  /* 0x0000b20000047ab9 */ /* 0x000fe20000000a00 */
[----:B------:R-:W-:Y:S01]  /*8fa0*/  PLOP3.LUT P0, PT, PT, PT, UP1, 0x40, 0x0 ;  /* 0x000000000000781c */ /* 0x000fe20003f0e818 */
[----:B-1----:R-:W-:-:S04]  /*8fb0*/  ULEA UR12, UR12, 0x7f, 0x7 ;  /* 0x0000007f0c0c7891 */ /* 0x002fc8000f8e383f */
[----:B------:R-:W-:-:S03]  /*8fc0*/  UIMAD.WIDE.U32 UR14, UR12, UR4, URZ ;  /* 0x000000040c0e72a5 */ /* 0x000fc6000f8e003f */
[----:B------:R-:W-:Y:S02]  /*8fd0*/  ULDC UR4, c[0x0][0x168] ;  /* 0x00005a0000047ab9 */ /* 0x000fe40000000800 */
[----:B------:R-:W-:Y:S02]  /*8fe0*/  @UP2 USHF.R.U32.HI UR12, URZ, UR5, UR15 ;  /* 0x000000053f0c2299 */ /* 0x000fe4000801160f */
[----:B------:R-:W-:Y:S02]  /*8ff0*/  UIADD3 UR4, -UR4, 0x1, URZ ;  /* 0x0000000104047890 */ /* 0x000fe4000fffe13f */
[----:B------:R-:W-:Y:S02]  /*9000*/  ULDC UR5, c[0x0][0x1d0] ;  /* 0x0000740000057ab9 */ /* 0x000fe40000000800 */
[----:B------:R-:W-:-:S03]  /*9010*/  UIADD3 UR13, UR12, UR5, UR4 ;  /* 0x000000050c0d7290 */ /* 0x000fc6000fffe004 */
[----:B------:R-:W-:Y:S02]  /*9020*/  ULDC UR12, c[0x0][0x324] ;  /* 0x0000c900000c7ab9 */ /* 0x000fe40000000800 */
[----:B------:R-:W-:Y:S01]  /*9030*/  UIADD3 UR12, UR13, -UR12, URZ ;  /* 0x8000000c0d0c7290 */ /* 0x000fe2000fffe03f */
[----:B------:R-:W-:Y:S05]  /*9040*/  @P0 BRA `(.L_x_199) ;  /* 0x0000014000000947 */ /* 0x000fea0003800000 */
        /* <DEDUP_REMOVED lines=11> */
.L_x_200:
[----:B------:R-:W-:Y:S02]  /*9100*/  ULDC UR4, c[0x0][0x32c] ;  /* 0x0000cb0000047ab9 */ /* 0x000fe40000000800 */
[----:B------:R-:W-:-:S03]  /*9110*/  UISETP.NE.AND UP0, UPT, UR4, 0x1, UPT ;  /* 0x000000010400788c */ /* 0x000fc6000bf05270 */
[----:B------:R-:W-:Y:S02]  /*9120*/  ULDC.64 UR4, c[0x0][0x330] ;  /* 0x0000cc0000047ab9 */ /* 0x000fe40000000a00 */
[----:B------:R-:W-:-:S06]  /*9130*/  UIMAD.WIDE.U32 UR14, UR13, UR4, URZ ;  /* 0x000000040d0e72a5 */ /* 0x000fcc000f8e003f */
[----:B------:R-:W-:Y:S02]  /*9140*/  @UP0 USHF.R.U32.HI UR13, URZ, UR5, UR15 ;  /* 0x000000053f0d0299 */ /* 0x000fe4000801160f */
.L_x_201:
[----:B------:R-:W-:Y:S02]  /*9150*/  ULDC UR4, c[0x0][0x32c] ;  /* 0x0000cb0000047ab9 */ /* 0x000fe40000000800 */
[----:B------:R-:W-:-:S04]  /*9160*/  UIMAD UR4, UR13, UR4, URZ ;  /* 0x000000040d0472a4 */ /* 0x000fc8000f8e023f */
[----:B------:R-:W-:-:S04]  /*9170*/  UISETP.LT.AND UP0, UPT, UR12, UR4, UPT ;  /* 0x000000040c00728c */ /* 0x000fc8000bf01270 */
[----:B------:R-:W-:-:S04]  /*9180*/  USEL UR12, UR12, UR4, !UP0 ;  /* 0x000000040c0c7287 */ /* 0x000fc8000c000000 */
.L_x_199:
[----:B------:R-:W-:-:S04]  /*9190*/  UIADD3 UR12, UR12, 0x2f, URZ ;  /* 0x0000002f0c0c7890 */ /* 0x000fc8000fffe03f */
[----:B------:R-:W-:-:S04]  /*91a0*/  UIMAD.WIDE UR4, UR12, 0x2aaaaaab, URZ ;  /* 0x2aaaaaab0c0478a5 */ /* 0x000fc8000f8e023f */
[----:B------:R-:W-:-:S04]  /*91b0*/  USHF.R.U32.HI UR4, URZ, 0x1f, UR5 ;  /* 0x0000001f3f047899 */ /* 0x000fc80008011605 */
[----:B------:R-:W-:-:S04]  /*91c0*/  ULEA.HI.SX32 UR4, UR5, UR4, 0x1d ;  /* 0x0000000405047291 */ /* 0x000fc8000f8fea3f */
[----:B------:R-:W-:-:S04]  /*91d0*/  UISETP.LT.AND UP0, UPT, UR6, UR4, UPT ;  /* 0x000000040600728c */ /* 0x000fc8000bf01270 */
[----:B------:R-:W-:-:S06]  /*91e0*/  USEL UR4, UR6, UR4, !UP0 ;  /* 0x0000000406047287 */ /* 0x000fcc000c000000 */
[----:B------:R-:W-:-:S13]  /*91f0*/  ISETP.GE.AND P0, PT, R226, UR4, PT ;  /* 0x00000004e2007c0c */ /* 0x000fda000bf06270 */
[----:B------:R-:W-:Y:S05]  /*9200*/  @!P0 BRA `(.L_x_202) ;  /* 0x0000298000008947 */ /* 0x000fea0003800000 */
[C---:B------:R-:W-:Y:S02]  /*9210*/  IADD3 R242, P0, R232.reuse, 0x20, RZ ;  /* 0x00000020e8f27810 */ /* 0x040fe40007f1e0ff */
[----:B------:R-:W-:Y:S02]  /*9220*/  IADD3 R240, P2, R232, 0x40, RZ ;  /* 0x00000040e8f07810 */ /* 0x000fe40007f5e0ff */
[C---:B------:R-:W-:Y:S01]  /*9230*/  IADD3 R238, P1, R220.reuse, 0x20, RZ ;  /* 0x00000020dcee7810 */ /* 0x040fe20007f3e0ff */
[--C-:B------:R-:W-:Y:S01]  /*9240*/  IMAD.X R241, RZ, RZ, R235.reuse, P0 ;  /* 0x000000fffff17224 */ /* 0x100fe200000e06eb */
[----:B------:R-:W-:Y:S01]  /*9250*/  IADD3 R236, P0, R220, 0x40, RZ ;  /* 0x00000040dcec7810 */ /* 0x000fe20007f1e0ff */
[----:B------:R-:W-:Y:S02]  /*9260*/  IMAD.X R239, RZ, RZ, R235, P2 ;  /* 0x000000ffffef7224 */ /* 0x000fe400010e06eb */
[--C-:B------:R-:W-:Y:S02]  /*9270*/  IMAD.X R237, RZ, RZ, R223.reuse, P1 ;  /* 0x000000ffffed7224 */ /* 0x100fe400008e06df */
[----:B------:R-:W-:-:S02]  /*9280*/  IMAD.X R230, RZ, RZ, R223, P0 ;  /* 0x000000ffffe67224 */ /* 0x000fc400000e06df */
.L_x_205:
[----:B------:R-:W-:Y:S04]  /*9290*/  DEPBAR.LE SB0, 0x0 ;  /* 0x000080000000791a */ /* 0x000fe80000000000 */
[----:B------:R-:W-:Y:S01]  /*92a0*/  BAR.SYNC.DEFER_BLOCKING 0x0 ;  /* 0x0000000000007b1d */ /* 0x000fe20000010000 */
[----:B------:R-:W-:Y:S01]  /*92b0*/  ISETP.LT.AND P0, PT, R226, UR6, PT ;  /* 0x00000006e2007c0c */ /* 0x000fe2000bf01270 */
[----:B------:R-:W-:Y:S01]  /*92c0*/  IMAD.MOV.U32 R148, RZ, RZ, R151 ;  /* 0x000000ffff947224 */ /* 0x000fe200078e0097 */
[----:B------:R-:W-:Y:S01]  /*92d0*/  MOV R2, R149 ;  /* 0x0000009500027202 */ /* 0x000fe20000000f00 */
[----:B------:R-:W-:Y:S02]  /*92e0*/  IMAD.MOV.U32 R0, RZ, RZ, R3 ;  /* 0x000000ffff007224 */ /* 0x000fe400078e0003 */
        /* <DEDUP_REMOVED lines=12> */
[----:B------:R-:W-:Y:S04]  /*93b0*/  IMAD.WIDE.U32 R12, R226, c[0x0][0x208], RZ ;  /* 0x00008200e20c7a25 */ /* 0x000fe800078e00ff */
        /* <DEDUP_REMOVED lines=10> */
[----:B------:R-:W-:Y:S04]  /*9460*/  IADD3 R8, P1, R242, R12, RZ ;  /* 0x0000000cf2087210 */ /* 0x000fe80007f3e0ff */
[----:B------:R-:W-:Y:S01]  /*9470*/  @!P3 LEA.HI.X R10, R10, R4, R5, 0x5, P0 ;  /* 0x000000040a0ab211 */ /* 0x000fe200000f2c05 */
[----:B------:R-:W-:Y:S01]  /*9480*/  IMAD.X R5, R4, 0x1, R235, P2 ;  /* 0x0000000104057824 */ /* 0x000fe200010e06eb */
[----:B------:R-:W-:Y:S01]  /*9490*/  LEA R14, P2, R6, c[0x0][0x1f8], 0x1 ;  /* 0x00007e00060e7a11 */ /* 0x000fe200078408ff */
[----:B------:R-:W-:Y:S01]  /*94a0*/  IMAD.X R7, R4, 0x1, R241, P1 ;  /* 0x0000000104077824 */ /* 0x000fe200008e06f1 */
[----:B------:R-:W-:Y:S02]  /*94b0*/  IADD3 R9, P0, R240, R12, RZ ;  /* 0x0000000cf0097210 */ /* 0x000fe40007f1e0ff */
[----:B------:R-:W-:Y:S02]  /*94c0*/  LEA.HI.X R15, R6, c[0x0][0x1fc], R5, 0x1, P2 ;  /* 0x00007f00060f7a11 */ /* 0x000fe400010f0c05 */
[----:B------:R-:W-:Y:S01]  /*94d0*/  LEA R12, P1, R8, c[0x0][0x1f8], 0x1 ;  /* 0x00007e00080c7a11 */ /* 0x000fe200078208ff */
[----:B------:R-:W-:Y:S01]  /*94e0*/  IMAD.X R4, R4, 0x1, R239, P0 ;  /* 0x0000000104047824 */ /* 0x000fe200000e06ef */
[----:B------:R-:W-:Y:S01]  /*94f0*/  LEA R16, P0, R9, c[0x0][0x1f8], 0x1 ;  /* 0x00007e0009107a11 */ /* 0x000fe200078008ff */
[----:B------:R-:W-:Y:S01]  /*9500*/  @!PT LDS RZ, [RZ] ;  /* 0x00000000fffff984 */ /* 0x000fe20000000800 */
[----:B------:R-:W-:Y:S01]  /*9510*/  @!PT LDS RZ, [RZ] ;  /* 0x00000000fffff984 */ /* 0x000fe20000000800 */
[----:B------:R-:W-:Y:S01]  /*9520*/  @!PT LDS RZ, [RZ] ;  /* 0x00000000fffff984 */ /* 0x000fe20000000800 */
[----:B------:R4:W-:Y:S01]  /*9530*/  LDGSTS.E.BYPASS.LTC128B.128 [R218+0x1880], [R14.64], !P6 ;  /* 0x018800000eda7fae */ /* 0x0009e2000f101d4a */
[----:B------:R-:W-:Y:S02]  /*9540*/  LEA.HI.X R13, R8, c[0x0][0x1fc], R7, 0x1, P1 ;  /* 0x00007f00080d7a11 */ /* 0x000fe400008f0c07 */
[----:B------:R-:W-:Y:S02]  /*9550*/  @!P3 IADD3 R5, P2, R11, R232, RZ ;  /* 0x000000e80b05b210 */ /* 0x000fe40007f5e0ff */
[----:B------:R-:W-:Y:S01]  /*9560*/  LEA.HI.X R17, R9, c[0x0][0x1fc], R4, 0x1, P0 ;  /* 0x00007f0009117a11 */ /* 0x000fe200000f0c04 */
[----:B------:R4:W-:Y:S01]  /*9570*/  LDGSTS.E.BYPASS.LTC128B.128 [R218+0x2480], [R12.64], !P5 ;  /* 0x024800000cda7fae */ /* 0x0009e2000e901d4a */
[----:B------:R-:W-:Y:S01]  /*9580*/  @!P3 IADD3 R4, P1, R11, R242, RZ ;  /* 0x000000f20b04b210 */ /* 0x000fe20007f3e0ff */
[C---:B------:R-:W-:Y:S01]  /*9590*/  @!P3 IMAD.X R6, R10.reuse, 0x1, R235, P2 ;  /* 0x000000010a06b824 */ /* 0x040fe200010e06eb */
[----:B------:R-:W-:Y:S02]  /*95a0*/  @!P3 LEA R18, P2, R5, c[0x0][0x1f8], 0x1 ;  /* 0x00007e000512ba11 */ /* 0x000fe400078408ff */
[----:B------:R4:W-:Y:S01]  /*95b0*/  LDGSTS.E.BYPASS.LTC128B.128 [R218+0x3080], [R16.64], !P4 ;  /* 0x0308000010da7fae */ /* 0x0009e2000e101d4a */
[----:B------:R-:W-:Y:S01]  /*95c0*/  @!P3 IADD3 R11, P0, R11, R240, RZ ;  /* 0x000000f00b0bb210 */ /* 0x000fe20007f1e0ff */
[----:B------:R-:W-:Y:S01]  /*95d0*/  @!P3 IMAD.X R7, R10, 0x1, R241, P1 ;  /* 0x000000010a07b824 */ /* 0x000fe200008e06f1 */
[----:B------:R-:W-:Y:S02]  /*95e0*/  @!P3 LEA.HI.X R19, R5, c[0x0][0x1fc], R6, 0x1, P2 ;  /* 0x00007f000513ba11 */ /* 0x000fe400010f0c06 */
[----:B------:R-:W-:Y:S01]  /*95f0*/  @!P3 LEA R8, P1, R4, c[0x0][0x1f8], 0x1 ;  /* 0x00007e000408ba11 */ /* 0x000fe200078208ff */
[----:B------:R-:W-:Y:S01]  /*9600*/  @!P3 IMAD.X R10, R10, 0x1, R239, P0 ;  /* 0x000000010a0ab824 */ /* 0x000fe200000e06ef */
[C---:B------:R-:W-:Y:S01]  /*9610*/  @!P3 LEA R20, P0, R11.reuse, c[0x0][0x1f8], 0x1 ;  /* 0x00007e000b14ba11 */ /* 0x040fe200078008ff */
[----:B------:R4:W-:Y:S01]  /*9620*/  @!P3 LDGSTS.E.BYPASS.LTC128B.128 [R218+0x2080], [R18.64], !P6 ;  /* 0x0208000012dabfae */ /* 0x0009e2000f101d4a */
[----:B------:R-:W-:Y:S02]  /*9630*/  @!P3 LEA.HI.X R9, R4, c[0x0][0x1fc], R7, 0x1, P1 ;  /* 0x00007f000409ba11 */ /* 0x000fe400008f0c07 */
[----:B------:R-:W-:Y:S03]  /*9640*/  @!P3 LEA.HI.X R21, R11, c[0x0][0x1fc], R10, 0x1, P0 ;  /* 0x00007f000b15ba11 */ /* 0x000fe600000f0c0a */
[----:B------:R4:W-:Y:S05]  /*9650*/  @!P3 LDGSTS.E.BYPASS.LTC128B.128 [R218+0x2c80], [R8.64], !P5 ;  /* 0x02c8000008dabfae */ /* 0x0009ea000e901d4a */
[----:B------:R4:W-:Y:S02]  /*9660*/  @!P3 LDGSTS.E.BYPASS.LTC128B.128 [R218+0x3880], [R20.64], !P4 ;  /* 0x0388000014dabfae */ /* 0x0009e4000e101d4a */
.L_x_203:
        /* <DEDUP_REMOVED lines=9> */
[-C--:B-1----:R-:W-:Y:S01]  /*9700*/  HMMA.16816.F32 R20, R156, R32.reuse, RZ ;  /* 0x000000209c14723c */ /* 0x082fe200000018ff */
[----:B------:R-:W-:Y:S07]  /*9710*/  LDSM.16.M88.4 R192, [R216+0x5080] ;  /* 0x00508000d8c0783b */ /* 0x000fee0000000200 */
[C---:B------:R-:W-:Y:S01]  /*9720*/  HMMA.16816.F32 R24, R44.reuse, R32, RZ ;  /* 0x000000202c18723c */ /* 0x040fe200000018ff */
[----:B------:R-:W-:Y:S07]  /*9730*/  LDSM.16.M88.4 R196, [R209] ;  /* 0x00000000d1c4783b */ /* 0x000fee0000000200 */
[-C--:B------:R-:W-:Y:S01]  /*9740*/  HMMA.16816.F32 R28, R44, R34.reuse, RZ ;  /* 0x000000222c1c723c */ /* 0x080fe200000018ff */
[----:B------:R-:W-:Y:S07]  /*9750*/  LDSM.16.M88.4 R200, [R213+0x9080] ;  /* 0x00908000d5c8783b */ /* 0x000fee0000000200 */
[C---:B------:R-:W-:Y:S08]  /*9760*/  HMMA.16816.F32 R32, R156.reuse, R34, RZ ;  /* 0x000000229c20723c */ /* 0x040ff000000018ff */
[-C--:B------:R-:W-:Y:S08]  /*9770*/  HMMA.16816.F32 R36, R156, R48.reuse, RZ ;  /* 0x000000309c24723c */ /* 0x080ff000000018ff */
[C---:B------:R-:W-:Y:S08]  /*9780*/  HMMA.16816.F32 R40, R44.reuse, R48, RZ ;  /* 0x000000302c28723c */ /* 0x040ff000000018ff */
[-C--:B------:R-:W-:Y:S08]  /*9790*/  HMMA.16816.F32 R44, R44, R50.reuse, RZ ;  /* 0x000000322c2c723c */ /* 0x080ff000000018ff */
[----:B------:R-:W-:Y:S01]  /*97a0*/  HMMA.16816.F32 R48, R156, R50, RZ ;  /* 0x000000329c30723c */ /* 0x000fe200000018ff */
[----:B------:R-:W1:Y:S07]  /*97b0*/  LDSM.16.M88.4 R156, [R216+0x4c80] ;  /* 0x004c8000d89c783b */ /* 0x000e6e0000000200 */
[-C--:B------:R-:W-:Y:S08]  /*97c0*/  HMMA.16816.F32 R4, R164, R168.reuse, R4 ;  /* 0x000000a8a404723c */ /* 0x080ff00000001804 */
[C---:B------:R-:W-:Y:S08]  /*97d0*/  HMMA.16816.F32 R8, R172.reuse, R168, R8 ;  /* 0x000000a8ac08723c */ /* 0x040ff00000001808 */
[-C--:B------:R-:W-:Y:S08]  /*97e0*/  HMMA.16816.F32 R12, R172, R170.reuse, R12 ;  /* 0x000000aaac0c723c */ /* 0x080ff0000000180c */
[C---:B------:R-:W-:Y:S01]  /*97f0*/  HMMA.16816.F32 R16, R164.reuse, R170, R16 ;  /* 0x000000aaa410723c */ /* 0x040fe20000001810 */
[----:B------:R-:W3:Y:S07]  /*9800*/  LDSM.16.M88.4 R168, [R213+0x8080] ;  /* 0x00808000d5a8783b */ /* 0x000eee0000000200 */
        /* <DEDUP_REMOVED lines=10> */
[----:B------:R-:W4:Y:S07]  /*98b0*/  LDSM.16.M88.4 R164, [R208] ;  /* 0x00000000d0a4783b */ /* 0x000f2e0000000200 */
[-C--:B--2---:R-:W-:Y:S01]  /*98c0*/  HMMA.16816.F32 R4, R160, R184.reuse, R4 ;  /* 0x000000b8a004723c */ /* 0x084fe20000001804 */
[----:B------:R-:W-:Y:S07]  /*98d0*/  LDSM.16.M88.4 R180, [R216+0x5880] ;  /* 0x00588000d8b4783b */ /* 0x000fee0000000200 */
        /* <DEDUP_REMOVED lines=14> */
[----:B------:R-:W1:Y:S07]  /*99c0*/  LDSM.16.M88.4 R160, [R216+0x5480] ;  /* 0x00548000d8a0783b */ /* 0x000e6e0000000200 */
[-C--:B---3--:R-:W-:Y:S01]  /*99d0*/  HMMA.16816.F32 R4, R168, R196.reuse, R4 ;  /* 0x000000c4a804723c */ /* 0x088fe20000001804 */
[----:B------:R-:W-:Y:S07]  /*99e0*/  LDSM.16.M88.4 R192, [R213+0xb080] ;  /* 0x00b08000d5c0783b */ /* 0x000fee0000000200 */
[C---:B------:R-:W-:Y:S08]  /*99f0*/  HMMA.16816.F32 R8, R200.reuse, R196, R8 ;  /* 0x000000c4c808723c */ /* 0x040ff00000001808 */
[-C--:B------:R-:W-:Y:S08]  /*9a00*/  HMMA.16816.F32 R12, R200, R198.reuse, R12 ;  /* 0x000000c6c80c723c */ /* 0x080ff0000000180c */
[C---:B------:R-:W-:Y:S01]  /*9a10*/  HMMA.16816.F32 R16, R168.reuse, R198, R16 ;  /* 0x000000c6a810723c */ /* 0x040fe20000001810 */
[----:B------:R-:W-:Y:S07]  /*9a20*/  LDSM.16.M88.4 R196, [R205] ;  /* 0x00000000cdc4783b */ /* 0x000fee0000000200 */
[-C--:B----4-:R-:W-:Y:S08]  /*9a30*/  HMMA.16816.F32 R20, R168, R164.reuse, R20 ;  /* 0x000000a4a814723c */ /* 0x090ff00000001814 */
[C---:B------:R-:W-:Y:S08]  /*9a40*/  HMMA.16816.F32 R24, R200.reuse, R164, R24 ;  /* 0x000000a4c818723c */ /* 0x040ff00000001818 */
[-C--:B------:R-:W-:Y:S08]  /*9a50*/  HMMA.16816.F32 R28, R200, R166.reuse, R28 ;  /* 0x000000a6c81c723c */ /* 0x080ff0000000181c */
[C---:B------:R-:W-:Y:S01]  /*9a60*/  HMMA.16816.F32 R32, R168.reuse, R166, R32 ;  /* 0x000000a6a820723c */ /* 0x040fe20000001820 */
[----:B------:R-:W2:Y:S07]  /*9a70*/  LDSM.16.M88.4 R164, [R213+0xa080] ;  /* 0x00a08000d5a4783b */ /* 0x000eae0000000200 */
[-C--:B------:R-:W-:Y:S08]  /*9a80*/  HMMA.16816.F32 R36, R168, R172.reuse, R36 ;  /* 0x000000aca824723c */ /* 0x080ff00000001824 */
[C---:B------:R-:W-:Y:S08]  /*9a90*/  HMMA.16816.F32 R40, R200.reuse, R172, R40 ;  /* 0x000000acc828723c */ /* 0x040ff00000001828 */
[-C--:B------:R-:W-:Y:S08]  /*9aa0*/  HMMA.16816.F32 R44, R200, R174.reuse, R44 ;  /* 0x000000aec82c723c */ /* 0x080ff0000000182c */
[----:B------:R-:W-:Y:S01]  /*9ab0*/  HMMA.16816.F32 R48, R168, R174, R48 ;  /* 0x000000aea830723c */ /* 0x000fe20000001830 */
[----:B------:R-:W3:Y:S01]  /*9ac0*/  LDSM.16.M88.4 R168, [R204] ;  /* 0x00000000cca8783b */ /* 0x000ee20000000200 */
[----:B------:R-:W-:Y:S06]  /*9ad0*/  DEPBAR.LE SB0, 0x0 ;  /* 0x000080000000791a */ /* 0x000fec0000000000 */
[-C--:B-1----:R-:W-:Y:S01]  /*9ae0*/  HMMA.16816.F32 R4, R156, R160.reuse, R4 ;  /* 0x000000a09c04723c */ /* 0x082fe20000001804 */
[----:B------:R-:W-:Y:S07]  /*9af0*/  BAR.SYNC.DEFER_BLOCKING 0x0 ;  /* 0x0000000000007b1d */ /* 0x000fee0000010000 */
        /* <DEDUP_REMOVED lines=10> */
[----:B------:R-:W-:Y:S08]  /*9ba0*/  HMMA.16816.F32 R48, R156, R186, R48 ;  /* 0x000000ba9c30723c */ /* 0x000ff00000001830 */
[-C--:B--2---:R-:W-:Y:S08]  /*9bb0*/  HMMA.16816.F32 R4, R164, R188.reuse, R4 ;  /* 0x000000bca404723c */ /* 0x084ff00000001804 */
[C---:B------:R-:W-:Y:S08]  /*9bc0*/  HMMA.16816.F32 R8, R192.reuse, R188, R8 ;  /* 0x000000bcc008723c */ /* 0x040ff00000001808 */
        /* <DEDUP_REMOVED lines=9> */
[----:B------:R-:W-:Y:S01]  /*9c60*/  HMMA.16816.F32 R48, R164, R170, R48 ;  /* 0x000000aaa430723c */ /* 0x000fe20000001830 */
[----:B------:R-:W-:-:S07]  /*9c70*/  @!P0 BRA `(.L_x_204) ;  /* 0x000003a000008947 */ /* 0x000fce0003800000 */
[----:B------:R-:W-:Y:S01]  /*9c80*/  IMAD.U32 R164, RZ, RZ, UR8 ;  /* 0x00000008ffa47e24 */ /* 0x000fe2000f8e00ff */
[----:B------:R-:W-:Y:S01]  /*9c90*/  IADD3 R154, -R228, 0x30, RZ ;  /* 0x00000030e49a7810 */ /* 0x000fe20007ffe1ff */
[----:B------:R-:W-:Y:S03]  /*9ca0*/  IMAD.U32 R165, RZ, RZ, UR7 ;  /* 0x00000007ffa57e24 */ /* 0x000fe6000f8e00ff */
[----:B------:R-:W-:Y:S11]  /*9cb0*/  ISETP.GE.AND P1, PT, R154, 0x1, PT ;  /* 0x000000019a00780c */ /* 0x000ff60003f26270 */
[----:B------:R-:W-:Y:S02]  /*9cc0*/  @!UPT UIADD3 URZ, URZ, URZ, URZ ;  /* 0x0000003f3f3ff290 */ /* 0x000fe4000fffe03f */
[----:B------:R-:W-:Y:S01]  /*9cd0*/  @P1 IMAD.MOV.U32 R156, RZ, RZ, R220 ;  /* 0x000000ffff9c1224 */ /* 0x000fe200078e00dc */
[----:B------:R-:W-:Y:S01]  /*9ce0*/  @P1 IADD3 R153, R226, -0x1, RZ ;  /* 0xffffffffe2991810 */ /* 0x000fe20007ffe0ff */
[----:B------:R-:W-:Y:S03]  /*9cf0*/  @P1 IMAD.MOV.U32 R157, RZ, RZ, R223 ;  /* 0x000000ffff9d1224 */ /* 0x000fe600078e00df */
[----:B------:R-:W-:Y:S01]  /*9d00*/  @P1 SHF.R.S32.HI R150, RZ, 0x1f, R153 ;  /* 0x0000001fff961819 */ /* 0x000fe20000011499 */
[C---:B------:R-:W-:Y:S04]  /*9d10*/  @P1 IMAD.WIDE.U32 R158, R153.reuse, c[0x0][0x1e0], RZ ;  /* 0x00007800999e1a25 */ /* 0x040fe800078e00ff */
[----:B------:R-:W-:Y:S02]  /*9d20*/  @P1 IMAD R150, R150, c[0x0][0x1e0], RZ ;  /* 0x0000780096961a24 */ /* 0x000fe400078e02ff */
[----:B------:R-:W-:Y:S04]  /*9d30*/  @P1 IMAD.WIDE.U32 R156, R158, 0x30, R156 ;  /* 0x000000309e9c1825 */ /* 0x000fe800078e009c */
[----:B------:R-:W-:Y:S02]  /*9d40*/  @P1 IMAD R150, R153, c[0x0][0x1e4], R150 ;  /* 0x0000790099961a24 */ /* 0x000fe400078e0296 */
[----:B------:R-:W-:Y:S02]  /*9d50*/  @P1 IMAD.SHL.U32 R153, R156, 0x2, RZ ;  /* 0x000000029c991824 */ /* 0x000fe400078e00ff */
[----:B------:R-:W-:Y:S03]  /*9d60*/  @P1 IMAD.IADD R150, R159, 0x1, R150 ;  /* 0x000000019f961824 */ /* 0x000fe600078e0296 */
[----:B------:R-:W-:Y:S01]  /*9d70*/  @P1 IADD3 R160, P2, R153, 0x40, RZ ;  /* 0x0000004099a01810 */ /* 0x000fe20007f5e0ff */
[----:B------:R-:W-:Y:S03]  /*9d80*/  @P1 IMAD R150, R150, 0x30, RZ ;  /* 0x0000003096961824 */ /* 0x000fe600078e02ff */
[----:B------:R-:W-:Y:S01]  /*9d90*/  @P1 IADD3 R160, P0, R160, c[0x0][0x1c8], RZ ;  /* 0x00007200a0a01a10 */ /* 0x000fe20007f1e0ff */
[----:B------:R-:W-:Y:S05]  /*9da0*/  @P1 IMAD.IADD R150, R157, 0x1, R150 ;  /* 0x000000019d961824 */ /* 0x000fea00078e0296 */
[----:B------:R-:W-:Y:S04]  /*9db0*/  @P1 SHF.L.U64.HI R150, R156, 0x1, R150 ;  /* 0x000000019c961819 */ /* 0x000fe80000010296 */
[--C-:B------:R-:W-:Y:S02]  /*9dc0*/  @P1 IADD3.X R161, RZ, c[0x0][0x1cc], R150.reuse, P0, P2 ;  /* 0x00007300ffa11a10 */ /* 0x100fe400007e4496 */
[----:B------:R-:W-:Y:S04]  /*9dd0*/  @P1 IADD3 R158, P2, R153, 0x80, RZ ;  /* 0x00000080999e1810 */ /* 0x000fe80007f5e0ff */
[----:B------:R-:W-:Y:S04]  /*9de0*/  @P1 IADD3 R158, P0, R158, c[0x0][0x1c8], RZ ;  /* 0x000072009e9e1a10 */ /* 0x000fe80007f1e0ff */
[----:B------:R-:W-:Y:S02]  /*9df0*/  @P1 IADD3.X R159, RZ, c[0x0][0x1cc], R150, P0, P2 ;  /* 0x00007300ff9f1a10 */ /* 0x000fe400007e4496 */
[----:B------:R-:W-:Y:S11]  /*9e00*/  ISETP.GE.AND P0, PT, R154, 0x21, PT ;  /* 0x000000219a00780c */ /* 0x000ff60003f06270 */
[----:B------:R-:W-:Y:S02]  /*9e10*/  @!UPT UIADD3 URZ, URZ, URZ, URZ ;  /* 0x0000003f3f3ff290 */ /* 0x000fe4000fffe03f */
[----:B------:R-:W-:Y:S04]  /*9e20*/  @P0 IADD3 R154, R226, -0x1, RZ ;  /* 0xffffffffe29a0810 */ /* 0x000fe80007ffe0ff */
[----:B------:R-:W-:Y:S01]  /*9e30*/  @P0 SHF.R.S32.HI R155, RZ, 0x1f, R154 ;  /* 0x0000001fff9b0819 */ /* 0x000fe2000001149a */
[----:B------:R-:W-:Y:S04]  /*9e40*/  @P0 IMAD.WIDE.U32 R156, R154, c[0x0][0x1e0], RZ ;  /* 0x000078009a9c0a25 */ /* 0x000fe800078e00ff */
[----:B------:R-:W-:Y:S02]  /*9e50*/  @P0 IMAD R155, R155, c[0x0][0x1e0], RZ ;  /* 0x000078009b9b0a24 */ /* 0x000fe400078e02ff */
[----:B------:R-:W-:Y:S04]  /*9e60*/  @P0 IMAD.WIDE.U32 R164, R156, 0x30, R164 ;  /* 0x000000309ca40825 */ /* 0x000fe800078e00a4 */
[----:B------:R-:W-:Y:S04]  /*9e70*/  @P0 IMAD R155, R154, c[0x0][0x1e4], R155 ;  /* 0x000079009a9b0a24 */ /* 0x000fe800078e029b */
[----:B------:R-:W-:Y:S01]  /*9e80*/  @P0 IMAD.IADD R155, R157, 0x1, R155 ;  /* 0x000000019d9b0824 */ /* 0x000fe200078e029b */
[-C--:B------:R-:W-:Y:S03]  /*9e90*/  @P0 IADD3 R157, P2, R220, R164.reuse, RZ ;  /* 0x000000a4dc9d0210 */ /* 0x080fe60007f5e0ff */
[----:B------:R-:W-:Y:S04]  /*9ea0*/  @P0 IMAD R155, R155, 0x30, RZ ;  /* 0x000000309b9b0824 */ /* 0x000fe800078e02ff */
[----:B------:R-:W-:Y:S04]  /*9eb0*/  @P0 IMAD.IADD R155, R155, 0x1, R165 ;  /* 0x000000019b9b0824 */ /* 0x000fe800078e02a5 */
[----:B------:R-:W-:Y:S01]  /*9ec0*/  @P0 IMAD.X R154, R155, 0x1, R223, P2 ;  /* 0x000000019b9a0824 */ /* 0x000fe200010e06df */
[C---:B------:R-:W-:Y:S04]  /*9ed0*/  @P0 LEA R162, P2, R157.reuse, c[0x0][0x1c8], 0x1 ;  /* 0x000072009da20a11 */ /* 0x040fe800078408ff */
[----:B------:R-:W-:Y:S02]  /*9ee0*/  @P0 LEA.HI.X R163, R157, c[0x0][0x1cc], R154, 0x1, P2 ;  /* 0x000073009da30a11 */ /* 0x000fe400010f0c9a */
[-C--:B------:R-:W-:Y:S05]  /*9ef0*/  @P0 IADD3 R157, P2, R238, R164.reuse, RZ ;  /* 0x000000a4ee9d0210 */ /* 0x080fea0007f5e0ff */
[----:B------:R-:W-:Y:S01]  /*9f00*/  @P0 IMAD.X R154, R155, 0x1, R237, P2 ;  /* 0x000000019b9a0824 */ /* 0x000fe200010e06ed */
[C---:B------:R-:W-:Y:S04]  /*9f10*/  @P0 LEA R156, P2, R157.reuse, c[0x0][0x1c8], 0x1 ;  /* 0x000072009d9c0a11 */ /* 0x040fe800078408ff */
[----:B------:R-:W-:Y:S02]  /*9f20*/  @P0 LEA.HI.X R157, R157, c[0x0][0x1cc], R154, 0x1, P2 ;  /* 0x000073009d9d0a11 */ /* 0x000fe400010f0c9a */
[----:B------:R-:W-:Y:S05]  /*9f30*/  @P0 IADD3 R154, P2, R236, R164, RZ ;  /* 0x000000a4ec9a0210 */ /* 0x000fea0007f5e0ff */
[----:B------:R-:W-:Y:S01]  /*9f40*/  @P0 IMAD.X R155, R155, 0x1, R230, P2 ;  /* 0x000000019b9b0824 */ /* 0x000fe200010e06e6 */
[----:B------:R-:W-:Y:S04]  /*9f50*/  @P1 IADD3 R164, P2, R153, c[0x0][0x1c8], RZ ;  /* 0x0000720099a41a10 */ /* 0x000fe80007f5e0ff */
[----:B------:R-:W-:Y:S02]  /*9f60*/  @P1 IADD3.X R165, R150, c[0x0][0x1cc], RZ, P2, !PT ;  /* 0x0000730096a51a10 */ /* 0x000fe400017fe4ff */
[C---:B------:R-:W-:Y:S03]  /*9f70*/  @P0 LEA R166, P2, R154.reuse, c[0x0][0x1c8], 0x1 ;  /* 0x000072009aa60a11 */ /* 0x040fe600078408ff */
[----:B------:R-:W-:Y:S01]  /*9f80*/  @!PT LDS RZ, [RZ] ;  /* 0x00000000fffff984 */ /* 0x000fe20000000800 */
[----:B------:R-:W-:Y:S01]  /*9f90*/  @!PT LDS RZ, [RZ] ;  /* 0x00000000fffff984 */ /* 0x000fe20000000800 */
[----:B------:R-:W-:Y:S01]  /*9fa0*/  @!PT LDS RZ, [RZ] ;  /* 0x00000000fffff984 */ /* 0x000fe20000000800 */
[----:B------:R1:W-:Y:S01]  /*9fb0*/  @P1 LDGSTS.E.BYPASS.LTC128B.128 [R218+0x3c80], [R164.64], !P6 ;  /* 0x03c80000a4da1fae */ /* 0x0003e2000f101d4a */
[----:B------:R-:W-:Y:S06]  /*9fc0*/  @P0 LEA.HI.X R167, R154, c[0x0][0x1cc], R155, 0x1, P2 ;  /* 0x000073009aa70a11 */ /* 0x000fec00010f0c9b */
[----:B------:R1:W-:Y:S07]  /*9fd0*/  @P1 LDGSTS.E.BYPASS.LTC128B.128 [R218+0x4880], [R160.64], !P5 ;  /* 0x04880000a0da1fae */ /* 0x0003ee000e901d4a */
[----:B------:R1:W-:Y:S07]  /*9fe0*/  @P1 LDGSTS.E.BYPASS.LTC128B.128 [R218+0x5480], [R158.64], !P4 ;  /* 0x054800009eda1fae */ /* 0x0003ee000e101d4a */
[----:B------:R1:W-:Y:S07]  /*9ff0*/  @P0 LDGSTS.E.BYPASS.LTC128B.128 [R218+0x4480], [R162.64], !P6 ;  /* 0x04480000a2da0fae */ /* 0x0003ee000f101d4a */
[----:B------:R1:W-:Y:S07]  /*a000*/  @P0 LDGSTS.E.BYPASS.LTC128B.128 [R218+0x5080], [R156.64], !P5 ;  /* 0x050800009cda0fae */ /* 0x0003ee000e901d4a */
[----:B------:R1:W-:Y:S02]  /*a010*/  @P0 LDGSTS.E.BYPASS.LTC128B.128 [R218+0x5c80], [R166.64], !P4 ;  /* 0x05c80000a6da0fae */ /* 0x0003e4000e101d4a */
.L_x_204:
[----:B------:R-:W-:Y:S01]  /*a020*/  FMNMX.FTZ R150, R4, R151, !PT ;  /* 0x0000009704967209 */ /* 0x000fe20007810000 */
[----:B------:R-:W0:Y:S01]  /*a030*/  LDGDEPBAR ;  /* 0x00000000000079af */ /* 0x000e220000000000 */
[----:B------:R-:W-:Y:S02]  /*a040*/  FMNMX.FTZ R154, R6, R149, !PT ;  /* 0x00000095069a7209 */ /* 0x000fe40007810000 */
[----:B------:R-:W-:Y:S02]  /*a050*/  FMNMX.FTZ R153, R5, R150, !PT ;  /* 0x0000009605997209 */ /* 0x000fe40007810000 */
[----:B-1----:R-:W-:Y:S02]  /*a060*/  FMNMX.FTZ R156, R8, R3, !PT ;  /* 0x00000003089c7209 */ /* 0x002fe40007810000 */
        /* <DEDUP_REMOVED lines=26> */
[----:B------:R-:W-:Y:S01]  /*a210*/  SHFL.BFLY PT, R150, R153, 0x2, 0x1f ;  /* 0x0c401f0099967f89 */ /* 0x000fe200000e0000 */
        /* <DEDUP_REMOVED lines=8> */
[C---:B------:R-:W-:Y:S02]  /*a2a0*/  ISETP.GT.AND P0, PT, R226.reuse, UR4, PT ;  /* 0x00000004e2007c0c */ /* 0x040fe4000bf04270 */
[----:B------:R-:W-:Y:S03]  /*a2b0*/  IADD3 R226, R226, -0x1, RZ ;  /* 0xffffffffe2e27810 */ /* 0x000fe60007ffe0ff */
[----:B------:R-:W1:Y:S02]  /*a2c0*/  SHFL.BFLY PT, R156, R3, 0x2, 0x1f ;  /* 0x0c401f00039c7f89 */ /* 0x000e6400000e0000 */
[----:B-1----:R-:W-:Y:S02]  /*a2d0*/  FMNMX.FTZ R156, R3, R156, !PT ;  /* 0x0000009c039c7209 */ /* 0x002fe40007810000 */
[----:B------:R-:W-:Y:S02]  /*a2e0*/  FMNMX.FTZ R155, R153, R150, !PT ;  /* 0x00000096999b7209 */ /* 0x000fe40007810000 */
[----:B------:R-:W-:Y:S02]  /*a2f0*/  FMNMX.FTZ R153, R11, R158, !PT ;  /* 0x0000009e0b997209 */ /* 0x000fe40007810000 */
[----:B------:R-:W-:Y:S01]  /*a300*/  FMNMX.FTZ R150, R160, R149, !PT ;  /* 0x00000095a0967209 */ /* 0x000fe20007810000 */
[----:B------:R-:W1:Y:S01]  /*a310*/  SHFL.BFLY PT, R154, R155, 0x1, 0x1f ;  /* 0x0c201f009b9a7f89 */ /* 0x000e6200000e0000 */
[----:B------:R-:W-:Y:S04]  /*a320*/  FMNMX.FTZ R158, R14, R153, !PT ;  /* 0x000000990e9e7209 */ /* 0x000fe80007810000 */
[----:B------:R-:W-:Y:S03]  /*a330*/  FMNMX.FTZ R153, R15, R158, !PT ;  /* 0x0000009e0f997209 */ /* 0x000fe60007810000 */
[----:B------:R-:W2:Y:S01]  /*a340*/  SHFL.BFLY PT, R149, R150, 0x1, 0x1f ;  /* 0x0c201f0096957f89 */ /* 0x000ea200000e0000 */
[----:B------:R-:W-:Y:S04]  /*a350*/  FMNMX.FTZ R158, R26, R153, !PT ;  /* 0x000000991a9e7209 */ /* 0x000fe80007810000 */
[----:B------:R-:W-:Y:S03]  /*a360*/  FMNMX.FTZ R3, R27, R158, !PT ;  /* 0x0000009e1b037209 */ /* 0x000fe60007810000 */
[----:B------:R-:W3:Y:S01]  /*a370*/  SHFL.BFLY PT, R153, R156, 0x1, 0x1f ;  /* 0x0c201f009c997f89 */ /* 0x000ee200000e0000 */
[----:B-1----:R-:W-:Y:S02]  /*a380*/  FMNMX.FTZ R151, R155, R154, !PT ;  /* 0x0000009a9b977209 */ /* 0x002fe40007810000 */
[----:B------:R-:W-:Y:S03]  /*a390*/  FMNMX.FTZ R154, R30, R3, !PT ;  /* 0x000000031e9a7209 */ /* 0x000fe60007810000 */
[----:B------:R-:W-:Y:S01]  /*a3a0*/  FADD.FTZ R3, -R151, R148 ;  /* 0x0000009497037221 */ /* 0x000fe20000010100 */
[----:B------:R-:W-:Y:S01]  /*a3b0*/  FMNMX.FTZ R155, R31, R154, !PT ;  /* 0x0000009a1f9b7209 */ /* 0x000fe20007810000 */
[----:B------:R-:W-:Y:S01]  /*a3c0*/  FMUL.FTZ R178, R151, c[0x0][0x2d0] ;  /* 0x0000b40097b27a20 */ /* 0x000fe20000410000 */
[----:B--2---:R-:W-:Y:S01]  /*a3d0*/  FMNMX.FTZ R149, R150, R149, !PT ;  /* 0x0000009596957209 */ /* 0x004fe20007810000 */
[----:B------:R-:W-:Y:S01]  /*a3e0*/  FMUL.FTZ R150, R3, c[0x0][0x2d0] ;  /* 0x0000b40003967a20 */ /* 0x000fe20000410000 */
[----:B------:R-:W-:Y:S01]  /*a3f0*/  FMNMX.FTZ R154, R42, R155, !PT ;  /* 0x0000009b2a9a7209 */ /* 0x000fe20007810000 */
[----:B------:R-:W-:Y:S02]  /*a400*/  FFMA.FTZ R161, R5, c[0x0][0x2d0], -R178 ;  /* 0x0000b40005a17a23 */ /* 0x000fe400000108b2 */
[----:B------:R-:W-:Y:S01]  /*a410*/  FADD.FTZ R155, -R149, R2 ;  /* 0x00000002959b7221 */ /* 0x000fe20000010100 */
[----:B------:R-:W-:Y:S01]  /*a420*/  FMNMX.FTZ R3, R43, R154, !PT ;  /* 0x0000009a2b037209 */ /* 0x000fe20007810000 */
[----:B------:R-:W-:Y:S01]  /*a430*/  FMUL.FTZ R176, R149, c[0x0][0x2d0] ;  /* 0x0000b40095b07a20 */ /* 0x000fe20000410000 */
[----:B------:R-:W1:Y:S01]  /*a440*/  MUFU.EX2 R150, R150 ;  /* 0x0000009600967308 */ /* 0x000e620000000800 */
[----:B------:R-:W-:Y:S01]  /*a450*/  FMUL.FTZ R148, R155, c[0x0][0x2d0] ;  /* 0x0000b4009b947a20 */ /* 0x000fe20000410000 */
[----:B------:R-:W-:Y:S01]  /*a460*/  FMNMX.FTZ R154, R46, R3, !PT ;  /* 0x000000032e9a7209 */ /* 0x000fe20007810000 */
[----:B------:R-:W-:Y:S01]  /*a470*/  FFMA.FTZ R162, R6, c[0x0][0x2d0], -R176 ;  /* 0x0000b40006a27a23 */ /* 0x000fe200000108b0 */
[----:B---3--:R-:W-:Y:S01]  /*a480*/  FMNMX.FTZ R3, R156, R153, !PT ;  /* 0x000000999c037209 */ /* 0x008fe20007810000 */
[----:B------:R-:W-:Y:S01]  /*a490*/  FFMA.FTZ R160, R4, c[0x0][0x2d0], -R178 ;  /* 0x0000b40004a07a23 */ /* 0x000fe200000108b2 */
[----:B------:R-:W-:Y:S01]  /*a4a0*/  FMNMX.FTZ R153, R47, R154, !PT ;  /* 0x0000009a2f997209 */ /* 0x000fe20007810000 */
[----:B------:R-:W-:Y:S01]  /*a4b0*/  FFMA.FTZ R7, R7, c[0x0][0x2d0], -R176 ;  /* 0x0000b40007077a23 */ /* 0x000fe200000108b0 */
[----:B------:R-:W-:Y:S01]  /*a4c0*/  LDSM.16.MT88.4 R156, [R212+0x1880] ;  /* 0x00188000d49c783b */ /* 0x000fe20000004200 */
[C---:B------:R-:W-:Y:S01]  /*a4d0*/  FADD.FTZ R154, -R3.reuse, R0 ;  /* 0x00000000039a7221 */ /* 0x040fe20000010100 */
[----:B------:R-:W2:Y:S01]  /*a4e0*/  MUFU.EX2 R148, R148 ;  /* 0x0000009400947308 */ /* 0x000ea20000000800 */
[----:B------:R-:W-:Y:S02]  /*a4f0*/  FMUL.FTZ R175, R3, c[0x0][0x2d0] ;  /* 0x0000b40003af7a20 */ /* 0x000fe40000410000 */
[----:B------:R-:W-:Y:S02]  /*a500*/  FMUL.FTZ R2, R154, c[0x0][0x2d0] ;  /* 0x0000b4009a027a20 */ /* 0x000fe40000410000 */
[--C-:B------:R-:W-:Y:S01]  /*a510*/  FFMA.FTZ R163, R16, c[0x0][0x2d0], -R178.reuse ;  /* 0x0000b40010a37a23 */ /* 0x100fe200000108b2 */
[----:B------:R-:W3:Y:S01]  /*a520*/  SHFL.BFLY PT, R0, R153, 0x2, 0x1f ;  /* 0x0c401f0099007f89 */ /* 0x000ee200000e0000 */
[----:B------:R-:W-:Y:S02]  /*a530*/  FFMA.FTZ R164, R17, c[0x0][0x2d0], -R178 ;  /* 0x0000b40011a47a23 */ /* 0x000fe400000108b2 */
[--C-:B------:R-:W-:Y:S01]  /*a540*/  FFMA.FTZ R165, R18, c[0x0][0x2d0], -R176.reuse ;  /* 0x0000b40012a57a23 */ /* 0x100fe200000108b0 */
[----:B------:R-:W-:Y:S01]  /*a550*/  MUFU.EX2 R160, R160 ;  /* 0x000000a000a07308 */ /* 0x000fe20000000800 */
[----:B------:R-:W-:Y:S02]  /*a560*/  FFMA.FTZ R166, R19, c[0x0][0x2d0], -R176 ;  /* 0x0000b40013a67a23 */ /* 0x000fe400000108b0 */
[--C-:B------:R-:W-:Y:S02]  /*a570*/  FFMA.FTZ R8, R8, c[0x0][0x2d0], -R175.reuse ;  /* 0x0000b40008087a23 */ /* 0x100fe400000108af */
[--C-:B------:R-:W-:Y:S02]  /*a580*/  FFMA.FTZ R167, R9, c[0x0][0x2d0], -R175.reuse ;  /* 0x0000b40009a77a23 */ /* 0x100fe400000108af */
[--C-:B------:R-:W-:Y:S02]  /*a590*/  FFMA.FTZ R168, R12, c[0x0][0x2d0], -R175.reuse ;  /* 0x0000b4000ca87a23 */ /* 0x100fe400000108af */
[--C-:B------:R-:W-:Y:S01]  /*a5a0*/  FFMA.FTZ R169, R13, c[0x0][0x2d0], -R175.reuse ;  /* 0x0000b4000da97a23 */ /* 0x100fe200000108af */
[----:B------:R-:W-:Y:S01]  /*a5b0*/  MUFU.EX2 R161, R161 ;  /* 0x000000a100a17308 */ /* 0x000fe20000000800 */
[C---:B-1----:R-:W-:Y:S02]  /*a5c0*/  FMUL.FTZ R9, R150.reuse, R145 ;  /* 0x0000009196097220 */ /* 0x042fe40000410000 */
[C---:B------:R-:W-:Y:S02]  /*a5d0*/  FMUL.FTZ R100, R150.reuse, R100 ;  /* 0x0000006496647220 */ /* 0x040fe40000410000 */
[----:B------:R-:W-:Y:S02]  /*a5e0*/  FMUL.FTZ R101, R150, R101 ;  /* 0x0000006596657220 */ /* 0x000fe40000410000 */
[C---:B--2---:R-:W-:Y:S02]  /*a5f0*/  FMUL.FTZ R102, R148.reuse, R102 ;  /* 0x0000006694667220 */ /* 0x044fe40000410000 */
[----:B------:R-:W-:Y:S01]  /*a600*/  FMUL.FTZ R103, R148, R103 ;  /* 0x0000006794677220 */ /* 0x000fe20000410000 */
[----:B---3--:R-:W-:Y:S01]  /*a610*/  FMNMX.FTZ R0, R153, R0, !PT ;  /* 0x0000000099007209 */ /* 0x008fe20007810000 */
[----:B------:R-:W-:Y:S01]  /*a620*/  MUFU.EX2 R162, R162 ;  /* 0x000000a200a27308 */ /* 0x000fe20000000800 */
[--C-:B------:R-:W-:Y:S02]  /*a630*/  FFMA.FTZ R177, R32, c[0x0][0x2d0], -R178.reuse ;  /* 0x0000b40020b17a23 */ /* 0x100fe400000108b2 */
[----:B------:R-:W-:Y:S01]  /*a640*/  FFMA.FTZ R180, R33, c[0x0][0x2d0], -R178 ;  /* 0x0000b40021b47a23 */ /* 0x000fe200000108b2 */
[----:B------:R-:W1:Y:S01]  /*a650*/  SHFL.BFLY PT, R5, R0, 0x1, 0x1f ;  /* 0x0c201f0000057f89 */ /* 0x000e6200000e0000 */
[--C-:B------:R-:W-:Y:S02]  /*a660*/  FFMA.FTZ R179, R34, c[0x0][0x2d0], -R176.reuse ;  /* 0x0000b40022b37a23 */ /* 0x100fe400000108b0 */
[----:B------:R-:W-:Y:S02]  /*a670*/  FFMA.FTZ R182, R35, c[0x0][0x2d0], -R176 ;  /* 0x0000b40023b67a23 */ /* 0x000fe400000108b0 */
[--C-:B------:R-:W-:Y:S01]  /*a680*/  FFMA.FTZ R189, R36, c[0x0][0x2d0], -R178.reuse ;  /* 0x0000b40024bd7a23 */ /* 0x100fe200000108b2 */
[----:B------:R-:W2:Y:S01]  /*a690*/  MUFU.EX2 R7, R7 ;  /* 0x0000000700077308 */ /* 0x000ea20000000800 */
[----:B------:R-:W-:Y:S01]  /*a6a0*/  FFMA.FTZ R192, R37, c[0x0][0x2d0], -R178 ;  /* 0x0000b40025c07a23 */ /* 0x000fe200000108b2 */
[----:B------:R-:W-:Y:S01]  /*a6b0*/  LDSM.16.MT88.4 R32, [R212+0x3080] ;  /* 0x00308000d420783b */ /* 0x000fe20000004200 */
[--C-:B------:R-:W-:Y:S02]  /*a6c0*/  FFMA.FTZ R191, R38, c[0x0][0x2d0], -R176.reuse ;  /* 0x0000b40026bf7a23 */ /* 0x100fe400000108b0 */
[----:B------:R-:W-:Y:S02]  /*a6d0*/  FFMA.FTZ R194, R39, c[0x0][0x2d0], -R176 ;  /* 0x0000b40027c27a23 */ /* 0x000fe400000108b0 */
[--C-:B------:R-:W-:Y:S02]  /*a6e0*/  FFMA.FTZ R196, R40, c[0x0][0x2d0], -R175.reuse ;  /* 0x0000b40028c47a23 */ /* 0x100fe400000108af */
[--C-:B------:R-:W-:Y:S01]  /*a6f0*/  FFMA.FTZ R197, R41, c[0x0][0x2d0], -R175.reuse ;  /* 0x0000b40029c57a23 */ /* 0x100fe200000108af */
[----:B------:R-:W-:Y:S01]  /*a700*/  MUFU.EX2 R163, R163 ;  /* 0x000000a300a37308 */ /* 0x000fe20000000800 */
[----:B------:R-:W-:Y:S01]  /*a710*/  LDSM.16.MT88.4 R36, [R214+0x3480] ;  /* 0x00348000d624783b */ /* 0x000fe20000004200 */
[----:B------:R-:W-:Y:S02]  /*a720*/  FFMA.FTZ R193, R48, c[0x0][0x2d0], -R178 ;  /* 0x0000b40030c17a23 */ /* 0x000fe400000108b2 */
[----:B------:R-:W-:Y:S02]  /*a730*/  FFMA.FTZ R195, R50, c[0x0][0x2d0], -R176 ;  /* 0x0000b40032c37a23 */ /* 0x000fe400000108b0 */
[--C-:B------:R-:W-:Y:S01]  /*a740*/  FFMA.FTZ R200, R44, c[0x0][0x2d0], -R175.reuse ;  /* 0x0000b4002cc87a23 */ /* 0x100fe200000108af */
[----:B-1----:R-:W-:Y:S01]  /*a750*/  FMNMX.FTZ R5, R0, R5, !PT ;  /* 0x0000000500057209 */ /* 0x002fe20007810000 */
[C---:B------:R-:W-:Y:S02]  /*a760*/  FMUL.FTZ R120, R150.reuse, R120 ;  /* 0x0000007896787220 */ /* 0x040fe40000410000 */
[----:B------:R-:W1:Y:S01]  /*a770*/  MUFU.EX2 R164, R164 ;  /* 0x000000a400a47308 */ /* 0x000e620000000800 */
[----:B------:R-:W-:Y:S02]  /*a780*/  FMUL.FTZ R121, R150, R121 ;  /* 0x0000007996797220 */ /* 0x000fe40000410000 */
[----:B------:R-:W-:Y:S01]  /*a790*/  FADD.FTZ R6, -R5, R152 ;  /* 0x0000009805067221 */ /* 0x000fe20000010100 */
[----:B--2---:R-:W-:Y:S01]  /*a7a0*/  F2FP.PACK_AB R145, R7, R162 ;  /* 0x000000a20791723e */ /* 0x004fe200000000ff */
[----:B------:R-:W2:Y:S01]  /*a7b0*/  LDSM.16.MT88.4 R152, [R214+0x1880] ;  /* 0x00188000d698783b */ /* 0x000ea20000004200 */
[----:B------:R-:W-:Y:S02]  /*a7c0*/  FMUL.FTZ R174, R5, c[0x0][0x2d0] ;  /* 0x0000b40005ae7a20 */ /* 0x000fe40000410000 */
[----:B------:R-:W-:Y:S02]  /*a7d0*/  FMUL.FTZ R0, R6, c[0x0][0x2d0] ;  /* 0x0000b40006007a20 */ /* 0x000fe40000410000 */
[----:B------:R-:W-:Y:S01]  /*a7e0*/  MUFU.EX2 R165, R165 ;  /* 0x000000a500a57308 */ /* 0x000fe20000000800 */
[--C-:B------:R-:W-:Y:S02]  /*a7f0*/  FFMA.FTZ R170, R10, c[0x0][0x2d0], -R174.reuse ;  /* 0x0000b4000aaa7a23 */ /* 0x100fe400000108ae */
[--C-:B------:R-:W-:Y:S02]  /*a800*/  FFMA.FTZ R171, R11, c[0x0][0x2d0], -R174.reuse ;  /* 0x0000b4000bab7a23 */ /* 0x100fe400000108ae */
[--C-:B------:R-:W-:Y:S02]  /*a810*/  FFMA.FTZ R172, R14, c[0x0][0x2d0], -R174.reuse ;  /* 0x0000b4000eac7a23 */ /* 0x100fe400000108ae */
[--C-:B------:R-:W-:Y:S02]  /*a820*/  FFMA.FTZ R173, R15, c[0x0][0x2d0], -R174.reuse ;  /* 0x0000b4000fad7a23 */ /* 0x100fe400000108ae */
[C---:B------:R-:W-:Y:S01]  /*a830*/  FMUL.FTZ R10, R148.reuse, R146 ;  /* 0x00000092940a7220 */ /* 0x040fe20000410000 */
[----:B------:R-:W3:Y:S01]  /*a840*/  MUFU.EX2 R166, R166 ;  /* 0x000000a600a67308 */ /* 0x000ee20000000800 */
[----:B------:R-:W-:Y:S02]  /*a850*/  FMUL.FTZ R11, R148, R147 ;  /* 0x00000093940b7220 */ /* 0x000fe40000410000 */
[--C-:B------:R-:W-:Y:S01]  /*a860*/  FFMA.FTZ R198, R42, c[0x0][0x2d0], -R174.reuse ;  /* 0x0000b4002ac67a23 */ /* 0x100fe200000108ae */
[----:B-1----:R-:W-:Y:S01]  /*a870*/  F2FP.PACK_AB R146, R164, R163 ;  /* 0x000000a3a492723e */ /* 0x002fe200000000ff */
[--C-:B------:R-:W-:Y:S02]  /*a880*/  FFMA.FTZ R199, R43, c[0x0][0x2d0], -R174.reuse ;  /* 0x0000b4002bc77a23 */ /* 0x100fe400000108ae */
[----:B------:R-:W-:Y:S01]  /*a890*/  LDSM.16.MT88.4 R40, [R214+0x2080] ;  /* 0x00208000d628783b */ /* 0x000fe20000004200 */
[----:B------:R-:W-:Y:S02]  /*a8a0*/  FFMA.FTZ R201, R46, c[0x0][0x2d0], -R174 ;  /* 0x0000b4002ec97a23 */ /* 0x000fe400000108ae */
[----:B------:R1:W-:Y:S01]  /*a8b0*/  MUFU.EX2 R6, R8 ;  /* 0x0000000800067308 */ /* 0x0003e20000000800 */
[C---:B------:R-:W-:Y:S02]  /*a8c0*/  FMUL.FTZ R122, R148.reuse, R122 ;  /* 0x0000007a947a7220 */ /* 0x040fe40000410000 */
[----:B------:R-:W-:Y:S02]  /*a8d0*/  FMUL.FTZ R123, R148, R123 ;  /* 0x0000007b947b7220 */ /* 0x000fe40000410000 */
[C---:B------:R-:W-:Y:S02]  /*a8e0*/  FMUL.FTZ R128, R150.reuse, R128 ;  /* 0x0000008096807220 */ /* 0x040fe40000410000 */
[----:B------:R-:W-:Y:S02]  /*a8f0*/  FMUL.FTZ R129, R150, R129 ;  /* 0x0000008196817220 */ /* 0x000fe40000410000 */
[C---:B------:R-:W-:Y:S01]  /*a900*/  FMUL.FTZ R130, R148.reuse, R130 ;  /* 0x0000008294827220 */ /* 0x040fe20000410000 */
[----:B------:R-:W4:Y:S01]  /*a910*/  MUFU.EX2 R2, R2 ;  /* 0x0000000200027308 */ /* 0x000f220000000800 */
[----:B------:R-:W-:Y:S02]  /*a920*/  FMUL.FTZ R131, R148, R131 ;  /* 0x0000008394837220 */ /* 0x000fe40000410000 */
[----:B------:R-:W-:Y:S01]  /*a930*/  FMUL.FTZ R52, R150, R52 ;  /* 0x0000003496347220 */ /* 0x000fe20000410000 */
[----:B---3--:R-:W-:Y:S01]  /*a940*/  F2FP.PACK_AB R147, R166, R165 ;  /* 0x000000a5a693723e */ /* 0x008fe200000000ff */
[----:B------:R-:W-:Y:S02]  /*a950*/  FMUL.FTZ R53, R150, R53 ;  /* 0x0000003596357220 */ /* 0x000fe40000410000 */
[C---:B------:R-:W-:Y:S02]  /*a960*/  FMUL.FTZ R54, R148.reuse, R54 ;  /* 0x0000003694367220 */ /* 0x040fe40000410000 */
[----:B------:R-:W-:Y:S01]  /*a970*/  FMUL.FTZ R55, R148, R55 ;  /* 0x0000003794377220 */ /* 0x000fe20000410000 */
[----:B------:R-:W3:Y:S01]  /*a980*/  MUFU.EX2 R0, R0 ;  /* 0x0000000000007308 */ /* 0x000ee20000000800 */
[C---:B------:R-:W-:Y:S02]  /*a990*/  FMUL.FTZ R64, R150.reuse, R64 ;  /* 0x0000004096407220 */ /* 0x040fe40000410000 */
[C---:B------:R-:W-:Y:S02]  /*a9a0*/  FMUL.FTZ R65, R150.reuse, R65 ;  /* 0x0000004196417220 */ /* 0x040fe40000410000 */
[----:B-1----:R-:W-:Y:S01]  /*a9b0*/  FMUL.FTZ R8, R150, R144 ;  /* 0x0000009096087220 */ /* 0x002fe20000410000 */
[----:B------:R-:W-:Y:S01]  /*a9c0*/  F2FP.PACK_AB R144, R161, R160 ;  /* 0x000000a0a190723e */ /* 0x000fe200000000ff */
[C---:B------:R-:W-:Y:S02]  /*a9d0*/  FMUL.FTZ R66, R148.reuse, R66 ;  /* 0x0000004294427220 */ /* 0x040fe40000410000 */
[----:B------:R-:W-:Y:S01]  /*a9e0*/  FMUL.FTZ R67, R148, R67 ;  /* 0x0000004394437220 */ /* 0x000fe20000410000 */
[----:B------:R-:W1:Y:S01]  /*a9f0*/  MUFU.EX2 R167, R167 ;  /* 0x000000a700a77308 */ /* 0x000e620000000800 */
[----:B------:R-:W-:Y:S02]  /*aa00*/  FMUL.FTZ R68, R150, R68 ;  /* 0x0000004496447220 */ /* 0x000fe40000410000 */
[-C--:B--2---:R-:W-:Y:S05]  /*aa10*/  HMMA.16816.F32 R8, R144, R152.reuse, R8 ;  /* 0x000000989008723c */ /* 0x084fea0000001808 */
[C---:B----4-:R-:W-:Y:S02]  /*aa20*/  FMUL.FTZ R12, R2.reuse, R140 ;  /* 0x0000008c020c7220 */ /* 0x050fe40000410000 */
[----:B------:R-:W-:Y:S01]  /*aa30*/  MUFU.EX2 R168, R168 ;  /* 0x000000a800a87308 */ /* 0x000fe20000000800 */
[----:B------:R-:W-:Y:S04]  /*aa40*/  FMUL.FTZ R13, R2, R141 ;  /* 0x0000008d020d7220 */ /* 0x000fe80000410000 */
[C---:B---3--:R-:W-:Y:S02]  /*aa50*/  FMUL.FTZ R14, R0.reuse, R142 ;  /* 0x0000008e000e7220 */ /* 0x048fe40000410000 */
[----:B------:R-:W-:Y:S02]  /*aa60*/  FMUL.FTZ R15, R0, R143 ;  /* 0x0000008f000f7220 */ /* 0x000fe40000410000 */
[C---:B------:R-:W-:Y:S01]  /*aa70*/  FMUL.FTZ R16, R2.reuse, R136 ;  /* 0x0000008802107220 */ /* 0x040fe20000410000 */
[----:B------:R-:W2:Y:S01]  /*aa80*/  MUFU.EX2 R169, R169 ;  /* 0x000000a900a97308 */ /* 0x000ea20000000800 */
[----:B------:R-:W-:Y:S02]  /*aa90*/  FMUL.FTZ R17, R2, R137 ;  /* 0x0000008902117220 */ /* 0x000fe40000410000 */
[C---:B------:R-:W-:Y:S01]  /*aaa0*/  FMUL.FTZ R18, R0.reuse, R138 ;  /* 0x0000008a00127220 */ /* 0x040fe20000410000 */
[----:B-1----:R-:W-:Y:S01]  /*aab0*/  F2FP.PACK_AB R140, R167, R6 ;  /* 0x00000006a78c723e */ /* 0x002fe200000000ff */
[----:B------:R-:W-:Y:S02]  /*aac0*/  FMUL.FTZ R19, R0, R139 ;  /* 0x0000008b00137220 */ /* 0x000fe40000410000 */
[----:B------:R-:W1:Y:S01]  /*aad0*/  LDSM.16.MT88.4 R136, [R214+0x2480] ;  /* 0x00248000d688783b */ /* 0x000e620000004200 */
[C---:B------:R-:W-:Y:S02]  /*aae0*/  FMUL.FTZ R104, R150.reuse, R104 ;  /* 0x0000006896687220 */ /* 0x040fe40000410000 */
[----:B------:R-:W-:Y:S01]  /*aaf0*/  MUFU.EX2 R170, R170 ;  /* 0x000000aa00aa7308 */ /* 0x000fe20000000800 */
[----:B------:R-:W-:Y:S02]  /*ab00*/  FMUL.FTZ R105, R150, R105 ;  /* 0x0000006996697220 */ /* 0x000fe40000410000 */
[C---:B------:R-:W-:Y:S02]  /*ab10*/  FMUL.FTZ R106, R148.reuse, R106 ;  /* 0x0000006a946a7220 */ /* 0x040fe40000410000 */
[----:B------:R-:W-:Y:S02]  /*ab20*/  FMUL.FTZ R107, R148, R107 ;  /* 0x0000006b946b7220 */ /* 0x000fe40000410000 */
[C---:B------:R-:W-:Y:S02]  /*ab30*/  FMUL.FTZ R124, R2.reuse, R124 ;  /* 0x0000007c027c7220 */ /* 0x040fe40000410000 */
[----:B------:R-:W-:Y:S01]  /*ab40*/  FMUL.FTZ R125, R2, R125 ;  /* 0x0000007d027d7220 */ /* 0x000fe20000410000 */
[----:B------:R-:W3:Y:S01]  /*ab50*/  MUFU.EX2 R171, R171 ;  /* 0x000000ab00ab7308 */ /* 0x000ee20000000800 */
[C---:B------:R-:W-:Y:S02]  /*ab60*/  FMUL.FTZ R126, R0.reuse, R126 ;  /* 0x0000007e007e7220 */ /* 0x040fe40000410000 */
[----:B------:R-:W-:Y:S01]  /*ab70*/  FMUL.FTZ R127, R0, R127 ;  /* 0x0000007f007f7220 */ /* 0x000fe20000410000 */
[----:B--2---:R-:W-:Y:S01]  /*ab80*/  F2FP.PACK_AB R142, R169, R168 ;  /* 0x000000a8a98e723e */ /* 0x004fe200000000ff */
[C---:B------:R-:W-:Y:S02]  /*ab90*/  FMUL.FTZ R56, R2.reuse, R56 ;  /* 0x0000003802387220 */ /* 0x040fe40000410000 */
[----:B------:R-:W-:Y:S02]  /*aba0*/  FMUL.FTZ R57, R2, R57 ;  /* 0x0000003902397220 */ /* 0x000fe40000410000 */
[C---:B------:R-:W-:Y:S01]  /*abb0*/  FMUL.FTZ R58, R0.reuse, R58 ;  /* 0x0000003a003a7220 */ /* 0x040fe20000410000 */
[----:B------:R-:W-:Y:S01]  /*abc0*/  MUFU.EX2 R172, R172 ;  /* 0x000000ac00ac7308 */ /* 0x000fe20000000800 */
[----:B------:R-:W-:Y:S02]  /*abd0*/  FMUL.FTZ R59, R0, R59 ;  /* 0x0000003b003b7220 */ /* 0x000fe40000410000 */
[C---:B------:R-:W-:Y:S02]  /*abe0*/  FMUL.FTZ R60, R2.reuse, R60 ;  /* 0x0000003c023c7220 */ /* 0x040fe40000410000 */
[----:B------:R-:W-:Y:S02]  /*abf0*/  FMUL.FTZ R61, R2, R61 ;  /* 0x0000003d023d7220 */ /* 0x000fe40000410000 */
[C---:B------:R-:W-:Y:S02]  /*ac00*/  FMUL.FTZ R62, R0.reuse, R62 ;  /* 0x0000003e003e7220 */ /* 0x040fe40000410000 */
[----:B------:R-:W-:Y:S01]  /*ac10*/  FMUL.FTZ R63, R0, R63 ;  /* 0x0000003f003f7220 */ /* 0x000fe20000410000 */
[----:B------:R-:W2:Y:S01]  /*ac20*/  MUFU.EX2 R173, R173 ;  /* 0x000000ad00ad7308 */ /* 0x000ea20000000800 */
[----:B------:R-:W-:Y:S02]  /*ac30*/  FMUL.FTZ R69, R150, R69 ;  /* 0x0000004596457220 */ /* 0x000fe40000410000 */
[C---:B------:R-:W-:Y:S01]  /*ac40*/  FMUL.FTZ R70, R148.reuse, R70 ;  /* 0x0000004694467220 */ /* 0x040fe20000410000 */
        /* <DEDUP_REMOVED lines=12> */
[C---:B------:R-:W-:Y:S01]  /*ad10*/  FMUL.FTZ R80, R150.reuse, R80 ;  /* 0x0000005096507220 */ /* 0x040fe20000410000 */
[----:B--2---:R-:W-:Y:S01]  /*ad20*/  F2FP.PACK_AB R143, R173, R172 ;  /* 0x000000acad8f723e */ /* 0x004fe200000000ff */
[----:B------:R-:W-:Y:S02]  /*ad30*/  FMUL.FTZ R81, R150, R81 ;  /* 0x0000005196517220 */ /* 0x000fe40000410000 */
[C---:B------:R-:W-:Y:S02]  /*ad40*/  FMUL.FTZ R82, R148.reuse, R82 ;  /* 0x0000005294527220 */ /* 0x040fe40000410000 */
[----:B------:R-:W-:Y:S01]  /*ad50*/  FMUL.FTZ R83, R148, R83 ;  /* 0x0000005394537220 */ /* 0x000fe20000410000 */
[----:B------:R-:W-:Y:S01]  /*ad60*/  MUFU.EX2 R179, R179 ;  /* 0x000000b300b37308 */ /* 0x000fe20000000800 */
[C---:B------:R-:W-:Y:S04]  /*ad70*/  HMMA.16816.F32 R12, R140.reuse, R152, R12 ;  /* 0x000000988c0c723c */ /* 0x040fe8000000180c */
[C---:B------:R-:W-:Y:S02]  /*ad80*/  FMUL.FTZ R84, R150.reuse, R84 ;  /* 0x0000005496547220 */ /* 0x040fe40000410000 */
[----:B------:R-:W-:Y:S02]  /*ad90*/  FMUL.FTZ R85, R150, R85 ;  /* 0x0000005596557220 */ /* 0x000fe40000410000 */
[-C--:B------:R-:W-:Y:S01]  /*ada0*/  HMMA.16816.F32 R16, R140, R154.reuse, R16 ;  /* 0x0000009a8c10723c */ /* 0x080fe20000001810 */
[----:B------:R-:W-:Y:S03]  /*adb0*/  MUFU.EX2 R182, R182 ;  /* 0x000000b600b67308 */ /* 0x000fe60000000800 */
[C---:B------:R-:W-:Y:S02]  /*adc0*/  FMUL.FTZ R86, R148.reuse, R86 ;  /* 0x0000005694567220 */ /* 0x040fe40000410000 */
[----:B------:R-:W-:Y:S02]  /*add0*/  FMUL.FTZ R87, R148, R87 ;  /* 0x0000005794577220 */ /* 0x000fe40000410000 */
[C---:B------:R-:W-:Y:S01]  /*ade0*/  HMMA.16816.F32 R100, R144.reuse, R154, R100 ;  /* 0x0000009a9064723c */ /* 0x040fe20000001864 */
[----:B------:R-:W2:Y:S02]  /*adf0*/  LDSM.16.MT88.4 R152, [R212+0x2480] ;  /* 0x00248000d498783b */ /* 0x000ea40000004200 */
[----:B------:R-:W-:Y:S01]  /*ae00*/  MUFU.EX2 R189, R189 ;  /* 0x000000bd00bd7308 */ /* 0x000fe20000000800 */
[C---:B------:R-:W-:Y:S02]  /*ae10*/  FMUL.FTZ R88, R2.reuse, R88 ;  /* 0x0000005802587220 */ /* 0x040fe40000410000 */
[C---:B------:R-:W-:Y:S02]  /*ae20*/  FMUL.FTZ R89, R2.reuse, R89 ;  /* 0x0000005902597220 */ /* 0x040fe40000410000 */
[-C--:B------:R-:W-:Y:S04]  /*ae30*/  HMMA.16816.F32 R104, R144, R156.reuse, R104 ;  /* 0x0000009c9068723c */ /* 0x080fe80000001868 */
[C---:B------:R-:W-:Y:S01]  /*ae40*/  FMUL.FTZ R108, R2.reuse, R108 ;  /* 0x0000006c026c7220 */ /* 0x040fe20000410000 */
[----:B------:R-:W-:Y:S01]  /*ae50*/  MUFU.EX2 R192, R192 ;  /* 0x000000c000c07308 */ /* 0x000fe20000000800 */
[----:B------:R-:W-:Y:S02]  /*ae60*/  FMUL.FTZ R109, R2, R109 ;  /* 0x0000006d026d7220 */ /* 0x000fe40000410000 */
[C---:B------:R-:W-:Y:S04]  /*ae70*/  FMUL.FTZ R110, R0.reuse, R110 ;  /* 0x0000006e006e7220 */ /* 0x040fe80000410000 */
[C---:B------:R-:W-:Y:S02]  /*ae80*/  FMUL.FTZ R111, R0.reuse, R111 ;  /* 0x0000006f006f7220 */ /* 0x040fe40000410000 */
[C---:B------:R-:W-:Y:S01]  /*ae90*/  FMUL.FTZ R90, R0.reuse, R90 ;  /* 0x0000005a005a7220 */ /* 0x040fe20000410000 */
[----:B------:R-:W-:Y:S01]  /*aea0*/  MUFU.EX2 R191, R191 ;  /* 0x000000bf00bf7308 */ /* 0x000fe20000000800 */
[----:B------:R-:W-:Y:S02]  /*aeb0*/  FMUL.FTZ R91, R0, R91 ;  /* 0x0000005b005b7220 */ /* 0x000fe40000410000 */
[--C-:B------:R-:W-:Y:S01]  /*aec0*/  FFMA.FTZ R181, R24, c[0x0][0x2d0], -R175.reuse ;  /* 0x0000b40018b57a23 */ /* 0x100fe200000108af */
[C---:B------:R-:W-:Y:S04]  /*aed0*/  HMMA.16816.F32 R108, R140.reuse, R156, R108 ;  /* 0x0000009c8c6c723c */ /* 0x040fe8000000186c */
[C---:B------:R-:W-:Y:S02]  /*aee0*/  FMUL.FTZ R112, R2.reuse, R112 ;  /* 0x0000007002707220 */ /* 0x040fe40000410000 */
[----:B------:R-:W-:Y:S01]  /*aef0*/  FMUL.FTZ R113, R2, R113 ;  /* 0x0000007102717220 */ /* 0x000fe20000410000 */
[----:B------:R-:W-:Y:S01]  /*af00*/  MUFU.EX2 R181, R181 ;  /* 0x000000b500b57308 */ /* 0x000fe20000000800 */
[C---:B------:R-:W-:Y:S04]  /*af10*/  FMUL.FTZ R114, R0.reuse, R114 ;  /* 0x0000007200727220 */ /* 0x040fe80000410000 */
[----:B------:R-:W-:Y:S02]  /*af20*/  FMUL.FTZ R115, R0, R115 ;  /* 0x0000007300737220 */ /* 0x000fe40000410000 */
[--C-:B------:R-:W-:Y:S02]  /*af30*/  FFMA.FTZ R156, R20, c[0x0][0x2d0], -R178.reuse ;  /* 0x0000b400149c7a23 */ /* 0x100fe400000108b2 */
[----:B------:R-:W-:Y:S01]  /*af40*/  FMUL.FTZ R20, R2, R132 ;  /* 0x0000008402147220 */ /* 0x000fe20000410000 */
[----:B------:R-:W-:Y:S01]  /*af50*/  MUFU.EX2 R194, R194 ;  /* 0x000000c200c27308 */ /* 0x000fe20000000800 */
[--C-:B------:R-:W-:Y:S01]  /*af60*/  FFMA.FTZ R157, R21, c[0x0][0x2d0], -R178.reuse ;  /* 0x0000b400159d7a23 */ /* 0x100fe200000108b2 */
[-C--:B------:R-:W-:Y:S03]  /*af70*/  HMMA.16816.F32 R112, R140, R158.reuse, R112 ;  /* 0x0000009e8c70723c */ /* 0x080fe60000001870 */
[C---:B------:R-:W-:Y:S02]  /*af80*/  FMUL.FTZ R116, R150.reuse, R116 ;  /* 0x0000007496747220 */ /* 0x040fe40000410000 */
[----:B------:R-:W-:Y:S02]  /*af90*/  FMUL.FTZ R117, R150, R117 ;  /* 0x0000007596757220 */ /* 0x000fe40000410000 */
[C---:B------:R-:W-:Y:S01]  /*afa0*/  FMUL.FTZ R118, R148.reuse, R118 ;  /* 0x0000007694767220 */ /* 0x040fe20000410000 */
[----:B------:R-:W-:Y:S01]  /*afb0*/  MUFU.EX2 R156, R156 ;  /* 0x0000009c009c7308 */ /* 0x000fe20000000800 */
[----:B------:R-:W-:Y:S03]  /*afc0*/  FMUL.FTZ R119, R148, R119 ;  /* 0x0000007794777220 */ /* 0x000fe60000410000 */
[----:B------:R-:W-:Y:S02]  /*afd0*/  FMUL.FTZ R21, R2, R133 ;  /* 0x0000008502157220 */ /* 0x000fe40000410000 */
[----:B------:R-:W-:Y:S02]  /*afe0*/  FFMA.FTZ R178, R49, c[0x0][0x2d0], -R178 ;  /* 0x0000b40031b27a23 */ /* 0x000fe400000108b2 */
[C---:B------:R-:W-:Y:S02]  /*aff0*/  HMMA.16816.F32 R116, R144.reuse, R158, R116 ;  /* 0x0000009e9074723c */ /* 0x040fe40000001874 */
[----:B------:R-:W4:Y:S02]  /*b000*/  MUFU.EX2 R157, R157 ;  /* 0x0000009d009d7308 */ /* 0x000f240000000800 */
[--C-:B------:R-:W-:Y:S02]  /*b010*/  FFMA.FTZ R184, R25, c[0x0][0x2d0], -R175.reuse ;  /* 0x0000b40019b87a23 */ /* 0x100fe400000108af */
[----:B------:R-:W-:Y:S01]  /*b020*/  FFMA.FTZ R183, R26, c[0x0][0x2d0], -R174 ;  /* 0x0000b4001ab77a23 */ /* 0x000fe200000108ae */
[----:B---3--:R-:W-:Y:S01]  /*b030*/  F2FP.PACK_AB R26, R180, R177 ;  /* 0x000000b1b41a723e */ /* 0x008fe200000000ff */
[-C--:B-1----:R-:W-:Y:S04]  /*b040*/  HMMA.16816.F32 R120, R144, R136.reuse, R120 ;  /* 0x000000889078723c */ /* 0x082fe80000001878 */
[--C-:B------:R-:W-:Y:S01]  /*b050*/  FFMA.FTZ R158, R22, c[0x0][0x2d0], -R176.reuse ;  /* 0x0000b400169e7a23 */ /* 0x100fe200000108b0 */
[----:B------:R-:W1:Y:S01]  /*b060*/  MUFU.EX2 R184, R184 ;  /* 0x000000b800b87308 */ /* 0x000e620000000800 */
[C---:B------:R-:W-:Y:S02]  /*b070*/  FMUL.FTZ R22, R0.reuse, R134 ;  /* 0x0000008600167220 */ /* 0x040fe40000410000 */
[C---:B------:R-:W-:Y:S04]  /*b080*/  HMMA.16816.F32 R124, R140.reuse, R136, R124 ;  /* 0x000000888c7c723c */ /* 0x040fe8000000187c */
[--C-:B------:R-:W-:Y:S02]  /*b090*/  FFMA.FTZ R159, R23, c[0x0][0x2d0], -R176.reuse ;  /* 0x0000b400179f7a23 */ /* 0x100fe400000108b0 */
[----:B------:R-:W-:Y:S01]  /*b0a0*/  FMUL.FTZ R23, R0, R135 ;  /* 0x0000008700177220 */ /* 0x000fe20000410000 */
[----:B------:R-:W-:Y:S01]  /*b0b0*/  MUFU.EX2 R158, R158 ;  /* 0x0000009e009e7308 */ /* 0x000fe20000000800 */
[----:B------:R-:W3:Y:S01]  /*b0c0*/  LDSM.16.MT88.4 R132, [R214+0x3080] ;  /* 0x00308000d684783b */ /* 0x000ee20000004200 */
[----:B------:R-:W-:Y:S03]  /*b0d0*/  FFMA.FTZ R176, R51, c[0x0][0x2d0], -R176 ;  /* 0x0000b40033b07a23 */ /* 0x000fe600000108b0 */
[--C-:B------:R-:W-:Y:S01]  /*b0e0*/  FFMA.FTZ R186, R27, c[0x0][0x2d0], -R174.reuse ;  /* 0x0000b4001bba7a23 */ /* 0x100fe200000108ae */
[-C--:B------:R-:W-:Y:S03]  /*b0f0*/  HMMA.16816.F32 R20, R140, R138.reuse, R20 ;  /* 0x0000008a8c14723c */ /* 0x080fe60000001814 */
[----:B------:R-:W-:Y:S01]  /*b100*/  LDSM.16.MT88.4 R48, [R212+0x2c80] ;  /* 0x002c8000d430783b */ /* 0x000fe20000004200 */
[--C-:B------:R-:W-:Y:S01]  /*b110*/  FFMA.FTZ R185, R28, c[0x0][0x2d0], -R175.reuse ;  /* 0x0000b4001cb97a23 */ /* 0x100fe200000108af */
[----:B----4-:R-:W-:Y:S01]  /*b120*/  F2FP.PACK_AB R24, R157, R156 ;  /* 0x0000009c9d18723e */ /* 0x010fe200000000ff */
[--C-:B------:R-:W-:Y:S01]  /*b130*/  FFMA.FTZ R188, R29, c[0x0][0x2d0], -R175.reuse ;  /* 0x0000b4001dbc7a23 */ /* 0x100fe200000108af */
[----:B------:R-:W-:Y:S01]  /*b140*/  F2FP.PACK_AB R27, R182, R179 ;  /* 0x000000b3b61b723e */ /* 0x000fe200000000ff */
[C---:B------:R-:W-:Y:S01]  /*b150*/  HMMA.16816.F32 R128, R144.reuse, R138, R128 ;  /* 0x0000008a9080723c */ /* 0x040fe20000001880 */
[----:B------:R-:W4:Y:S02]  /*b160*/  MUFU.EX2 R159, R159 ;  /* 0x0000009f009f7308 */ /* 0x000f240000000800 */
[----:B------:R-:W-:Y:S01]  /*b170*/  LDSM.16.MT88.4 R136, [R212+0x1c80] ;  /* 0x001c8000d488783b */ /* 0x000fe20000004200 */
[----:B------:R-:W-:Y:S01]  /*b180*/  FFMA.FTZ R175, R45, c[0x0][0x2d0], -R175 ;  /* 0x0000b4002daf7a23 */ /* 0x000fe200000108af */
[----:B-1----:R-:W-:Y:S01]  /*b190*/  F2FP.PACK_AB R28, R184, R181 ;  /* 0x000000b5b81c723e */ /* 0x002fe200000000ff */
[--C-:B------:R-:W-:Y:S02]  /*b1a0*/  FFMA.FTZ R187, R30, c[0x0][0x2d0], -R174.reuse ;  /* 0x0000b4001ebb7a23 */ /* 0x100fe400000108ae */
[-C--:B--2---:R-:W-:Y:S03]  /*b1b0*/  HMMA.16816.F32 R52, R144, R152.reuse, R52 ;  /* 0x000000989034723c */ /* 0x084fe60000001834 */
[----:B------:R-:W-:Y:S01]  /*b1c0*/  MUFU.EX2 R183, R183 ;  /* 0x000000b700b77308 */ /* 0x000fe20000000800 */
[--C-:B------:R-:W-:Y:S02]  /*b1d0*/  FFMA.FTZ R190, R31, c[0x0][0x2d0], -R174.reuse ;  /* 0x0000b4001fbe7a23 */ /* 0x100fe400000108ae */
[----:B------:R-:W-:Y:S02]  /*b1e0*/  FFMA.FTZ R174, R47, c[0x0][0x2d0], -R174 ;  /* 0x0000b4002fae7a23 */ /* 0x000fe400000108ae */
[C---:B------:R-:W-:Y:S01]  /*b1f0*/  HMMA.16816.F32 R56, R140.reuse, R152, R56 ;  /* 0x000000988c38723c */ /* 0x040fe20000001838 */
[----:B------:R-:W-:Y:S03]  /*b200*/  LDSM.16.MT88.4 R44, [R214+0x2c80] ;  /* 0x002c8000d62c783b */ /* 0x000fe60000004200 */
[C---:B------:R-:W-:Y:S01]  /*b210*/  FMUL.FTZ R92, R2.reuse, R92 ;  /* 0x0000005c025c7220 */ /* 0x040fe20000410000 */
[----:B------:R-:W1:Y:S01]  /*b220*/  MUFU.EX2 R186, R186 ;  /* 0x000000ba00ba7308 */ /* 0x000e620000000800 */
[----:B------:R-:W-:Y:S02]  /*b230*/  FMUL.FTZ R93, R2, R93 ;  /* 0x0000005d025d7220 */ /* 0x000fe40000410000 */
[-C--:B------:R-:W-:Y:S04]  /*b240*/  HMMA.16816.F32 R60, R140, R154.reuse, R60 ;  /* 0x0000009a8c3c723c */ /* 0x080fe8000000183c */
[C---:B------:R-:W-:Y:S01]  /*b250*/  FMUL.FTZ R94, R0.reuse, R94 ;  /* 0x0000005e005e7220 */ /* 0x040fe20000410000 */
[----:B----4-:R-:W-:Y:S01]  /*b260*/  F2FP.PACK_AB R25, R159, R158 ;  /* 0x0000009e9f19723e */ /* 0x010fe200000000ff */
[----:B------:R-:W-:Y:S01]  /*b270*/  FMUL.FTZ R95, R0, R95 ;  /* 0x0000005f005f7220 */ /* 0x000fe20000410000 */
[----:B------:R-:W-:Y:S01]  /*b280*/  MUFU.EX2 R185, R185 ;  /* 0x000000b900b97308 */ /* 0x000fe20000000800 */
[C---:B------:R-:W-:Y:S01]  /*b290*/  HMMA.16816.F32 R64, R144.reuse, R154, R64 ;  /* 0x0000009a9040723c */ /* 0x040fe20000001840 */
[----:B------:R-:W-:Y:S03]  /*b2a0*/  LDSM.16.MT88.4 R152, [R214+0x3880] ;  /* 0x00388000d698783b */ /* 0x000fe60000004200 */
[C---:B------:R-:W-:Y:S02]  /*b2b0*/  FMUL.FTZ R96, R150.reuse, R96 ;  /* 0x0000006096607220 */ /* 0x040fe40000410000 */
[----:B------:R-:W-:Y:S02]  /*b2c0*/  FMUL.FTZ R97, R150, R97 ;  /* 0x0000006196617220 */ /* 0x000fe40000410000 */
[-C--:B---3--:R-:W-:Y:S01]  /*b2d0*/  HMMA.16816.F32 R68, R144, R132.reuse, R68 ;  /* 0x000000849044723c */ /* 0x088fe20000001844 */
[----:B------:R-:W2:Y:S03]  /*b2e0*/  MUFU.EX2 R188, R188 ;  /* 0x000000bc00bc7308 */ /* 0x000ea60000000800 */
[----:B------:R-:W-:Y:S01]  /*b2f0*/  FMUL.FTZ R98, R148, R98 ;  /* 0x0000006294627220 */ /* 0x000fe20000410000 */
[----:B-1----:R-:W-:Y:S01]  /*b300*/  F2FP.PACK_AB R29, R186, R183 ;  /* 0x000000b7ba1d723e */ /* 0x002fe200000000ff */
[----:B------:R-:W-:Y:S02]  /*b310*/  FMUL.FTZ R99, R148, R99 ;  /* 0x0000006394637220 */ /* 0x000fe40000410000 */
[C---:B------:R-:W-:Y:S03]  /*b320*/  HMMA.16816.F32 R72, R140.reuse, R132, R72 ;  /* 0x000000848c48723c */ /* 0x040fe60000001848 */
[----:B------:R-:W-:Y:S01]  /*b330*/  MUFU.EX2 R187, R187 ;  /* 0x000000bb00bb7308 */ /* 0x000fe20000000800 */
[----:B------:R-:W-:Y:S02]  /*b340*/  FFMA.FTZ R160, R150, R231, R160 ;  /* 0x000000e796a07223 */ /* 0x000fe400000100a0 */
[----:B------:R-:W-:Y:S02]  /*b350*/  FFMA.FTZ R162, R148, R229, R162 ;  /* 0x000000e594a27223 */ /* 0x000fe400000100a2 */
[-C--:B------:R-:W-:Y:S04]  /*b360*/  HMMA.16816.F32 R76, R140, R134.reuse, R76 ;  /* 0x000000868c4c723c */ /* 0x080fe8000000184c */
[----:B------:R-:W-:Y:S01]  /*b370*/  FFMA.FTZ R6, R2, R227, R6 ;  /* 0x000000e302067223 */ /* 0x000fe20000010006 */
[----:B------:R-:W1:Y:S01]  /*b380*/  MUFU.EX2 R190, R190 ;  /* 0x000000be00be7308 */ /* 0x000e620000000800 */
[----:B------:R-:W-:Y:S02]  /*b390*/  FFMA.FTZ R170, R0, R225, R170 ;  /* 0x000000e100aa7223 */ /* 0x000fe400000100aa */
[C---:B------:R-:W-:Y:S01]  /*b3a0*/  HMMA.16816.F32 R80, R144.reuse, R134, R80 ;  /* 0x000000869050723c */ /* 0x040fe20000001850 */
[----:B------:R-:W3:Y:S03]  /*b3b0*/  LDSM.16.MT88.4 R132, [R214+0x1c80] ;  /* 0x001c8000d684783b */ /* 0x000ee60000004200 */
[----:B--2---:R-:W-:Y:S01]  /*b3c0*/  F2FP.PACK_AB R30, R188, R185 ;  /* 0x000000b9bc1e723e */ /* 0x004fe200000000ff */
[----:B------:R-:W-:Y:S02]  /*b3d0*/  FADD.FTZ R160, R161, R160 ;  /* 0x000000a0a1a07221 */ /* 0x000fe40000010000 */
[----:B------:R-:W-:Y:S01]  /*b3e0*/  MUFU.EX2 R193, R193 ;  /* 0x000000c100c17308 */ /* 0x000fe20000000800 */
[-C--:B------:R-:W-:Y:S04]  /*b3f0*/  HMMA.16816.F32 R84, R144, R32.reuse, R84 ;  /* 0x000000209054723c */ /* 0x080fe80000001854 */
[----:B------:R-:W-:Y:S02]  /*b400*/  FADD.FTZ R162, R7, R162 ;  /* 0x000000a207a27221 */ /* 0x000fe40000010000 */
[----:B------:R-:W-:Y:S02]  /*b410*/  FADD.FTZ R167, R167, R6 ;  /* 0x00000006a7a77221 */ /* 0x000fe40000010000 */
[C---:B------:R-:W-:Y:S01]  /*b420*/  HMMA.16816.F32 R88, R140.reuse, R32, R88 ;  /* 0x000000208c58723c */ /* 0x040fe20000001858 */
[----:B------:R-:W-:Y:S03]  /*b430*/  MUFU.EX2 R178, R178 ;  /* 0x000000b200b27308 */ /* 0x000fe60000000800 */
[----:B------:R-:W-:Y:S01]  /*b440*/  FADD.FTZ R171, R171, R170 ;  /* 0x000000aaabab7221 */ /* 0x000fe20000010000 */
[----:B-1----:R-:W-:Y:S01]  /*b450*/  F2FP.PACK_AB R31, R190, R187 ;  /* 0x000000bbbe1f723e */ /* 0x002fe200000000ff */
[----:B------:R-:W-:Y:S02]  /*b460*/  FADD.FTZ R163, R163, R160 ;  /* 0x000000a0a3a37221 */ /* 0x000fe40000010000 */
[-C--:B------:R-:W-:Y:S03]  /*b470*/  HMMA.16816.F32 R92, R140, R34.reuse, R92 ;  /* 0x000000228c5c723c */ /* 0x080fe6000000185c */
[----:B------:R-:W-:Y:S01]  /*b480*/  MUFU.EX2 R195, R195 ;  /* 0x000000c300c37308 */ /* 0x000fe20000000800 */
[----:B------:R-:W-:Y:S02]  /*b490*/  FADD.FTZ R165, R165, R162 ;  /* 0x000000a2a5a57221 */ /* 0x000fe40000010000 */
[----:B------:R-:W-:Y:S02]  /*b4a0*/  FADD.FTZ R168, R168, R167 ;  /* 0x000000a7a8a87221 */ /* 0x000fe40000010000 */
[----:B------:R-:W-:Y:S01]  /*b4b0*/  HMMA.16816.F32 R96, R144, R34, R96 ;  /* 0x000000229060723c */ /* 0x000fe20000001860 */
[----:B------:R-:W1:Y:S03]  /*b4c0*/  LDSM.16.MT88.4 R32, [R214+0x2880] ;  /* 0x00288000d620783b */ /* 0x000e660000004200 */
[----:B------:R-:W-:Y:S01]  /*b4d0*/  FADD.FTZ R172, R172, R171 ;  /* 0x000000abacac7221 */ /* 0x000fe20000010000 */
[----:B------:R-:W-:Y:S01]  /*b4e0*/  MUFU.EX2 R176, R176 ;  /* 0x000000b000b07308 */ /* 0x000fe20000000800 */
[----:B------:R-:W-:Y:S02]  /*b4f0*/  FADD.FTZ R163, R164, R163 ;  /* 0x000000a3a4a37221 */ /* 0x000fe40000010000 */
[----:B------:R-:W-:Y:S01]  /*b500*/  FADD.FTZ R165, R166, R165 ;  /* 0x000000a5a6a57221 */ /* 0x000fe20000010000 */
[-C--:B---3--:R-:W-:Y:S05]  /*b510*/  HMMA.16816.F32 R8, R24, R132.reuse, R8 ;  /* 0x000000841808723c */ /* 0x088fea0000001808 */
[----:B------:R-:W-:Y:S01]  /*b520*/  FADD.FTZ R168, R169, R168 ;  /* 0x000000a8a9a87221 */ /* 0x000fe20000010000 */
[----:B------:R-:W-:Y:S01]  /*b530*/  MUFU.EX2 R196, R196 ;  /* 0x000000c400c47308 */ /* 0x000fe20000000800 */
[----:B------:R-:W-:Y:S01]  /*b540*/  FADD.FTZ R172, R173, R172 ;  /* 0x000000acadac7221 */ /* 0x000fe20000010000 */
[C---:B------:R-:W-:Y:S04]  /*b550*/  HMMA.16816.F32 R12, R28.reuse, R132, R12 ;  /* 0x000000841c0c723c */ /* 0x040fe8000000180c */
[----:B------:R-:W-:Y:S02]  /*b560*/  FADD.FTZ R156, R156, R163 ;  /* 0x000000a39c9c7221 */ /* 0x000fe40000010000 */
[----:B------:R-:W-:Y:S02]  /*b570*/  FADD.FTZ R158, R158, R165 ;  /* 0x000000a59e9e7221 */ /* 0x000fe40000010000 */
[-C--:B------:R-:W-:Y:S01]  /*b580*/  HMMA.16816.F32 R16, R28, R134.reuse, R16 ;  /* 0x000000861c10723c */ /* 0x080fe20000001810 */
[----:B------:R-:W2:Y:S03]  /*b590*/  MUFU.EX2 R197, R197 ;  /* 0x000000c500c57308 */ /* 0x000ea60000000800 */
[----:B------:R-:W-:Y:S02]  /*b5a0*/  FADD.FTZ R181, R181, R168 ;  /* 0x000000a8b5b57221 */ /* 0x000fe40000010000 */
[----:B------:R-:W-:Y:S02]  /*b5b0*/  FADD.FTZ R183, R183, R172 ;  /* 0x000000acb7b77221 */ /* 0x000fe40000010000 */
[C---:B------:R-:W-:Y:S01]  /*b5c0*/  HMMA.16816.F32 R100, R24.reuse, R134, R100 ;  /* 0x000000861864723c */ /* 0x040fe20000001864 */
[----:B------:R-:W3:Y:S02]  /*b5d0*/  LDSM.16.MT88.4 R132, [R212+0x2880] ;  /* 0x00288000d484783b */ /* 0x000ee40000004200 */
[----:B------:R-:W-:Y:S01]  /*b5e0*/  MUFU.EX2 R198, R198 ;  /* 0x000000c600c67308 */ /* 0x000fe20000000800 */
[----:B------:R-:W-:Y:S02]  /*b5f0*/  FADD.FTZ R156, R157, R156 ;  /* 0x0000009c9d9c7221 */ /* 0x000fe40000010000 */
[----:B------:R-:W-:Y:S02]  /*b600*/  FADD.FTZ R158, R159, R158 ;  /* 0x0000009e9f9e7221 */ /* 0x000fe40000010000 */
[-C--:B------:R-:W-:Y:S04]  /*b610*/  HMMA.16816.F32 R104, R24, R136.reuse, R104 ;  /* 0x000000881868723c */ /* 0x080fe80000001868 */
[----:B------:R-:W-:Y:S01]  /*b620*/  FADD.FTZ R184, R184, R181 ;  /* 0x000000b5b8b87221 */ /* 0x000fe20000010000 */
[----:B------:R-:W4:Y:S01]  /*b630*/  MUFU.EX2 R199, R199 ;  /* 0x000000c700c77308 */ /* 0x000f220000000800 */
[----:B------:R-:W-:Y:S02]  /*b640*/  FADD.FTZ R186, R186, R183 ;  /* 0x000000b7baba7221 */ /* 0x000fe40000010000 */
[C---:B------:R-:W-:Y:S04]  /*b650*/  HMMA.16816.F32 R108, R28.reuse, R136, R108 ;  /* 0x000000881c6c723c */ /* 0x040fe8000000186c */
[----:B------:R-:W-:Y:S02]  /*b660*/  FADD.FTZ R177, R177, R156 ;  /* 0x0000009cb1b17221 */ /* 0x000fe40000010000 */
[----:B------:R-:W-:Y:S01]  /*b670*/  FADD.FTZ R179, R179, R158 ;  /* 0x0000009eb3b37221 */ /* 0x000fe20000010000 */
[----:B------:R-:W-:Y:S01]  /*b680*/  MUFU.EX2 R200, R200 ;  /* 0x000000c800c87308 */ /* 0x000fe20000000800 */
[-C--:B------:R-:W-:Y:S04]  /*b690*/  HMMA.16816.F32 R112, R28, R138.reuse, R112 ;  /* 0x0000008a1c70723c */ /* 0x080fe80000001870 */
[----:B------:R-:W-:Y:S02]  /*b6a0*/  FADD.FTZ R185, R185, R184 ;  /* 0x000000b8b9b97221 */ /* 0x000fe40000010000 */
[----:B------:R-:W-:Y:S02]  /*b6b0*/  FADD.FTZ R187, R187, R186 ;  /* 0x000000babbbb7221 */ /* 0x000fe40000010000 */
[C---:B------:R-:W-:Y:S01]  /*b6c0*/  HMMA.16816.F32 R116, R24.reuse, R138, R116 ;  /* 0x0000008a1874723c */ /* 0x040fe20000001874 */
[----:B------:R-:W5:Y:S03]  /*b6d0*/  MUFU.EX2 R175, R175 ;  /* 0x000000af00af7308 */ /* 0x000f660000000800 */
[----:B------:R-:W-:Y:S02]  /*b6e0*/  FADD.FTZ R180, R180, R177 ;  /* 0x000000b1b4b47221 */ /* 0x000fe40000010000 */
[----:B------:R-:W-:Y:S02]  /*b6f0*/  FADD.FTZ R182, R182, R179 ;  /* 0x000000b3b6b67221 */ /* 0x000fe40000010000 */
[-C--:B-1----:R-:W-:Y:S03]  /*b700*/  HMMA.16816.F32 R120, R24, R32.reuse, R120 ;  /* 0x000000201878723c */ /* 0x082fe60000001878 */
[----:B------:R-:W-:Y:S01]  /*b710*/  MUFU.EX2 R201, R201 ;  /* 0x000000c900c97308 */ /* 0x000fe20000000800 */
[----:B------:R-:W-:Y:S02]  /*b720*/  FADD.FTZ R185, R188, R185 ;  /* 0x000000b9bcb97221 */ /* 0x000fe40000010000 */
[----:B------:R-:W-:Y:S02]  /*b730*/  FADD.FTZ R187, R190, R187 ;  /* 0x000000bbbebb7221 */ /* 0x000fe40000010000 */
[C---:B------:R-:W-:Y:S05]  /*b740*/  HMMA.16816.F32 R124, R28.reuse, R32, R124 ;  /* 0x000000201c7c723c */ /* 0x040fea000000187c */
[----:B------:R-:W1:Y:S03]  /*b750*/  MUFU.EX2 R174, R174 ;  /* 0x000000ae00ae7308 */ /* 0x000e660000000800 */
[-C--:B------:R-:W-:Y:S08]  /*b760*/  HMMA.16816.F32 R20, R28, R34.reuse, R20 ;  /* 0x000000221c14723c */ /* 0x080ff00000001814 */
[C---:B------:R-:W-:Y:S01]  /*b770*/  HMMA.16816.F32 R128, R24.reuse, R34, R128 ;  /* 0x000000221880723c */ /* 0x040fe20000001880 */
[----:B------:R-:W1:Y:S07]  /*b780*/  LDSM.16.MT88.4 R32, [R212+0x3480] ;  /* 0x00348000d420783b */ /* 0x000e6e0000004200 */
[-C--:B---3--:R-:W-:Y:S08]  /*b790*/  HMMA.16816.F32 R52, R24, R132.reuse, R52 ;  /* 0x000000841834723c */ /* 0x088ff00000001834 */
[C---:B------:R-:W-:Y:S08]  /*b7a0*/  HMMA.16816.F32 R56, R28.reuse, R132, R56 ;  /* 0x000000841c38723c */ /* 0x040ff00000001838 */
[-C--:B------:R-:W-:Y:S08]  /*b7b0*/  HMMA.16816.F32 R60, R28, R134.reuse, R60 ;  /* 0x000000861c3c723c */ /* 0x080ff0000000183c */
[C---:B------:R-:W-:Y:S08]  /*b7c0*/  HMMA.16816.F32 R64, R24.reuse, R134, R64 ;  /* 0x000000861840723c */ /* 0x040ff00000001840 */
[-C--:B------:R-:W-:Y:S08]  /*b7d0*/  HMMA.16816.F32 R68, R24, R36.reuse, R68 ;  /* 0x000000241844723c */ /* 0x080ff00000001844 */
[C---:B------:R-:W-:Y:S08]  /*b7e0*/  HMMA.16816.F32 R72, R28.reuse, R36, R72 ;  /* 0x000000241c48723c */ /* 0x040ff00000001848 */
[-C--:B------:R-:W-:Y:S08]  /*b7f0*/  HMMA.16816.F32 R76, R28, R38.reuse, R76 ;  /* 0x000000261c4c723c */ /* 0x080ff0000000184c */
[C---:B------:R-:W-:Y:S01]  /*b800*/  HMMA.16816.F32 R80, R24.reuse, R38, R80 ;  /* 0x000000261850723c */ /* 0x040fe20000001850 */
[----:B------:R-:W3:Y:S07]  /*b810*/  LDSM.16.MT88.4 R36, [R212+0x2080] ;  /* 0x00208000d424783b */ /* 0x000eee0000004200 */
[-C--:B-1----:R-:W-:Y:S08]  /*b820*/  HMMA.16816.F32 R84, R24, R32.reuse, R84 ;  /* 0x000000201854723c */ /* 0x082ff00000001854 */
[C---:B------:R-:W-:Y:S08]  /*b830*/  HMMA.16816.F32 R88, R28.reuse, R32, R88 ;  /* 0x000000201c58723c */ /* 0x040ff00000001858 */
[-C--:B------:R-:W-:Y:S07]  /*b840*/  HMMA.16816.F32 R92, R28, R34.reuse, R92 ;  /* 0x000000221c5c723c */ /* 0x080fee000000185c */
[----:B--2---:R-:W-:Y:S01]  /*b850*/  F2FP.PACK_AB R28, R197, R196 ;  /* 0x000000c4c51c723e */ /* 0x004fe200000000ff */
[----:B------:R-:W-:Y:S01]  /*b860*/  HMMA.16816.F32 R96, R24, R34, R96 ;  /* 0x000000221860723c */ /* 0x000fe20000001860 */
[----:B------:R-:W1:Y:S03]  /*b870*/  LDSM.16.MT88.4 R32, [R212+0x3880] ;  /* 0x00388000d420783b */ /* 0x000e660000004200 */
[----:B----4-:R-:W-:Y:S01]  /*b880*/  F2FP.PACK_AB R29, R199, R198 ;  /* 0x000000c6c71d723e */ /* 0x010fe200000000ff */
[----:B------:R-:W-:Y:S01]  /*b890*/  FADD.FTZ R196, R196, R185 ;  /* 0x000000b9c4c47221 */ /* 0x000fe20000010000 */
[----:B-----5:R-:W-:Y:S01]  /*b8a0*/  F2FP.PACK_AB R30, R175, R200 ;  /* 0x000000c8af1e723e */ /* 0x020fe200000000ff */
[----:B------:R-:W-:Y:S01]  /*b8b0*/  FADD.FTZ R198, R198, R187 ;  /* 0x000000bbc6c67221 */ /* 0x000fe20000010000 */
[----:B------:R-:W-:Y:S01]  /*b8c0*/  F2FP.PACK_AB R24, R192, R189 ;  /* 0x000000bdc018723e */ /* 0x000fe200000000ff */
[----:B------:R-:W-:Y:S03]  /*b8d0*/  FADD.FTZ R189, R189, R180 ;  /* 0x000000b4bdbd7221 */ /* 0x000fe60000010000 */
[----:B------:R-:W-:Y:S01]  /*b8e0*/  F2FP.PACK_AB R25, R194, R191 ;  /* 0x000000bfc219723e */ /* 0x000fe200000000ff */
[----:B------:R-:W-:Y:S01]  /*b8f0*/  FADD.FTZ R191, R191, R182 ;  /* 0x000000b6bfbf7221 */ /* 0x000fe20000010000 */
[----:B------:R-:W-:Y:S01]  /*b900*/  F2FP.PACK_AB R26, R178, R193 ;  /* 0x000000c1b21a723e */ /* 0x000fe200000000ff */
[----:B------:R-:W-:Y:S01]  /*b910*/  FADD.FTZ R192, R192, R189 ;  /* 0x000000bdc0c07221 */ /* 0x000fe20000010000 */
[----:B------:R-:W-:Y:S01]  /*b920*/  F2FP.PACK_AB R27, R176, R195 ;  /* 0x000000c3b01b723e */ /* 0x000fe200000000ff */
[----:B------:R-:W-:Y:S01]  /*b930*/  FADD.FTZ R194, R194, R191 ;  /* 0x000000bfc2c27221 */ /* 0x000fe20000010000 */
[----:B------:R-:W-:Y:S01]  /*b940*/  F2FP.PACK_AB R31, R174, R201 ;  /* 0x000000c9ae1f723e */ /* 0x000fe200000000ff */
[----:B------:R-:W-:Y:S02]  /*b950*/  FADD.FTZ R197, R197, R196 ;  /* 0x000000c4c5c57221 */ /* 0x000fe40000010000 */
[----:B------:R-:W-:Y:S02]  /*b960*/  FADD.FTZ R198, R199, R198 ;  /* 0x000000c6c7c67221 */ /* 0x000fe40000010000 */
[-C--:B------:R-:W-:Y:S03]  /*b970*/  HMMA.16816.F32 R144, R24, R40.reuse, R8 ;  /* 0x000000281890723c */ /* 0x080fe60000001808 */
[----:B------:R-:W-:Y:S02]  /*b980*/  FADD.FTZ R193, R193, R192 ;  /* 0x000000c0c1c17221 */ /* 0x000fe40000010000 */
[----:B------:R-:W-:Y:S02]  /*b990*/  FADD.FTZ R195, R195, R194 ;  /* 0x000000c2c3c37221 */ /* 0x000fe40000010000 */
[----:B------:R-:W-:Y:S01]  /*b9a0*/  FADD.FTZ R200, R200, R197 ;  /* 0x000000c5c8c87221 */ /* 0x000fe20000010000 */
[C---:B------:R-:W-:Y:S04]  /*b9b0*/  HMMA.16816.F32 R140, R28.reuse, R40, R12 ;  /* 0x000000281c8c723c */ /* 0x040fe8000000180c */
[----:B------:R-:W-:Y:S02]  /*b9c0*/  FADD.FTZ R201, R201, R198 ;  /* 0x000000c6c9c97221 */ /* 0x000fe40000010000 */
[----:B------:R-:W-:Y:S02]  /*b9d0*/  FADD.FTZ R231, R178, R193 ;  /* 0x000000c1b2e77221 */ /* 0x000fe40000010000 */
[-C--:B------:R-:W-:Y:S04]  /*b9e0*/  HMMA.16816.F32 R136, R28, R42.reuse, R16 ;  /* 0x0000002a1c88723c */ /* 0x080fe80000001810 */
[----:B------:R-:W-:Y:S02]  /*b9f0*/  FADD.FTZ R229, R176, R195 ;  /* 0x000000c3b0e57221 */ /* 0x000fe40000010000 */
[----:B------:R-:W-:Y:S02]  /*ba00*/  FADD.FTZ R227, R175, R200 ;  /* 0x000000c8afe37221 */ /* 0x000fe40000010000 */
[C---:B------:R-:W-:Y:S04]  /*ba10*/  HMMA.16816.F32 R100, R24.reuse, R42, R100 ;  /* 0x0000002a1864723c */ /* 0x040fe80000001864 */
[----:B------:R-:W-:Y:S04]  /*ba20*/  FADD.FTZ R225, R174, R201 ;  /* 0x000000c9aee17221 */ /* 0x000fe80000010000 */
[-C--:B---3--:R-:W-:Y:S08]  /*ba30*/  HMMA.16816.F32 R104, R24, R36.reuse, R104 ;  /* 0x000000241868723c */ /* 0x088ff00000001868 */
        /* <DEDUP_REMOVED lines=12> */
[C---:B------:R-:W-:Y:S07]  /*bb00*/  HMMA.16816.F32 R72, R28.reuse, R152, R72 ;  /* 0x000000981c48723c */ /* 0x040fee0000001848 */
[----:B------:R-:W-:Y:S01]  /*bb10*/  MOV R152, R5 ;  /* 0x0000000500987202 */ /* 0x000fe20000000f00 */
[-C--:B------:R-:W-:Y:S08]  /*bb20*/  HMMA.16816.F32 R76, R28, R154.reuse, R76 ;  /* 0x0000009a1c4c723c */ /* 0x080ff0000000184c */
[C---:B------:R-:W-:Y:S08]  /*bb30*/  HMMA.16816.F32 R80, R24.reuse, R154, R80 ;  /* 0x0000009a1850723c */ /* 0x040ff00000001850 */
[-C--:B-1----:R-:W-:Y:S08]  /*bb40*/  HMMA.16816.F32 R84, R24, R32.reuse, R84 ;  /* 0x000000201854723c */ /* 0x082ff00000001854 */
[C---:B------:R-:W-:Y:S08]  /*bb50*/  HMMA.16816.F32 R88, R28.reuse, R32, R88 ;  /* 0x000000201c58723c */ /* 0x040ff00000001858 */
[-C--:B------:R-:W-:Y:S08]  /*bb60*/  HMMA.16816.F32 R92, R28, R34.reuse, R92 ;  /* 0x000000221c5c723c */ /* 0x080ff0000000185c */
[----:B------:R-:W-:Y:S01]  /*bb70*/  HMMA.16816.F32 R96, R24, R34, R96 ;  /* 0x000000221860723c */ /* 0x000fe20000001860 */
[----:B------:R-:W-:-:S07]  /*bb80*/  @P0 BRA `(.L_x_205) ;  /* 0xffffd70000000947 */ /* 0x000fce000383ffff */
.L_x_202:
[----:B------:R-:W-:-:S13]  /*bb90*/  ISETP.GE.AND P0, PT, R226, UR6, PT ;  /* 0x00000006e2007c0c */ /* 0x000fda000bf06270 */
[----:B------:R-:W-:Y:S05]  /*bba0*/  @!P0 BRA `(.L_x_206) ;  /* 0x00003e8000008947 */ /* 0x000fea0003800000 */
[----:B------:R-:W-:Y:S01]  /*bbb0*/  IADD3 R240, P0, R232, 0x20, RZ ;  /* 0x00000020e8f07810 */ /* 0x000fe20007f1e0ff */
[----:B------:R-:W-:Y:S01]  /*bbc0*/  ULDC.64 UR4, c[0x0][0x208] ;  /* 0x0000820000047ab9 */ /* 0x000fe20000000a00 */
[----:B------:R-:W-:Y:S01]  /*bbd0*/  IADD3 R230, P1, R220, 0x20, RZ ;  /* 0x00000020dce67810 */ /* 0x000fe20007f3e0ff */
[----:B------:R-:W-:Y:S01]  /*bbe0*/  UIMAD.WIDE.U32 UR12, UR4, 0x30, URZ ;  /* 0x00000030040c78a5 */ /* 0x000fe2000f8e003f */
[-C--:B------:R-:W-:Y:S01]  /*bbf0*/  IADD3.X R239, RZ, R235.reuse, RZ, P0, !PT ;  /* 0x000000ebffef7210 */ /* 0x080fe200007fe4ff */
[----:B------:R-:W-:Y:S01]  /*bc00*/  UIMAD UR5, UR5, 0x30, URZ ;  /* 0x00000030050578a4 */ /* 0x000fe2000f8e023f */
[----:B------:R-:W-:Y:S01]  /*bc10*/  IADD3 R238, P2, R232, 0x40, RZ ;  /* 0x00000040e8ee7810 */ /* 0x000fe20007f5e0ff */
[----:B------:R-:W-:Y:S01]  /*bc20*/  IMAD.MOV.U32 R148, RZ, RZ, R149 ;  /* 0x000000ffff947224 */ /* 0x000fe200078e0095 */
[----:B------:R-:W-:Y:S01]  /*bc30*/  IADD3 R203, P0, R220, 0x40, RZ ;  /* 0x00000040dccb7810 */ /* 0x000fe20007f1e0ff */
[----:B------:R-:W-:Y:S01]  /*bc40*/  IMAD.MOV.U32 R150, RZ, RZ, R151 ;  /* 0x000000ffff967224 */ /* 0x000fe200078e0097 */
[----:B------:R-:W-:Y:S01]  /*bc50*/  IADD3 R236, -R228, 0x30, RZ ;  /* 0x00000030e4ec7810 */ /* 0x000fe20007ffe1ff */
[----:B------:R-:W-:Y:S01]  /*bc60*/  IMAD.MOV.U32 R0, RZ, RZ, R152 ;  /* 0x000000ffff007224 */ /* 0x000fe200078e0098 */
[----:B------:R-:W-:Y:S01]  /*bc70*/  IADD3.X R237, RZ, R235, RZ, P2, !PT ;  /* 0x000000ebffed7210 */ /* 0x000fe200017fe4ff */
[----:B------:R-:W-:Y:S01]  /*bc80*/  IMAD.MOV.U32 R2, RZ, RZ, R3 ;  /* 0x000000ffff027224 */ /* 0x000fe200078e0003 */
[----:B------:R-:W-:Y:S01]  /*bc90*/  IADD3.X R202, RZ, R223, RZ, P0, !PT ;  /* 0x000000dfffca7210 */ /* 0x000fe200007fe4ff */
[----:B------:R-:W-:Y:S01]  /*bca0*/  IMAD.X R228, RZ, RZ, R223, P1 ;  /* 0x000000ffffe47224 */ /* 0x000fe200008e06df */
[----:B------:R-:W-:Y:S01]  /*bcb0*/  MOV R200, c[0x0][0x20c] ;  /* 0x0000830000c87a02 */ /* 0x000fe20000000f00 */
[----:B------:R-:W-:Y:S01]  /*bcc0*/  IMAD.MOV.U32 R201, RZ, RZ, c[0x0][0x208] ;  /* 0x00008200ffc97624 */ /* 0x000fe200078e00ff */
[----:B------:R-:W-:-:S02]  /*bcd0*/  UIADD3 UR5, UR13, UR5, URZ ;  /* 0x000000050d057290 */ /* 0x000fc4000fffe03f */
.L_x_224:
[----:B------:R-:W-:Y:S04]  /*bce0*/  DEPBAR.LE SB0, 0x0 ;  /* 0x000080000000791a */ /* 0x000fe80000000000 */
[----:B------:R-:W-:Y:S01]  /*bcf0*/  BAR.SYNC.DEFER_BLOCKING 0x0 ;  /* 0x0000000000007b1d */ /* 0x000fe20000010000 */
[----:B------:R-:W-:Y:S01]  /*bd00*/  SHF.R.S32.HI R4, RZ, 0x1f, R226 ;  /* 0x0000001fff047819 */ /* 0x000fe200000114e2 */
[C---:B------:R-:W-:Y:S02]  /*bd10*/  IMAD R3, R226.reuse, UR5, RZ ;  /* 0x00000005e2037c24 */ /* 0x040fe4000f8e02ff */
[----:B------:R-:W-:Y:S04]  /*bd20*/  IMAD.WIDE.U32 R22, R226, UR12, RZ ;  /* 0x0000000ce2167c25 */ /* 0x000fe8000f8e00ff */
[----:B------:R-:W-:Y:S01]  /*bd30*/  IMAD R3, R4, UR12, R3 ;  /* 0x0000000c04037c24 */ /* 0x000fe2000f8e0203 */
[-C--:B------:R-:W-:Y:S03]  /*bd40*/  IADD3 R12, P0, R232, R22.reuse, RZ ;  /* 0x00000016e80c7210 */ /* 0x080fe60007f1e0ff */
[----:B------:R-:W-:Y:S01]  /*bd50*/  IMAD.IADD R30, R23, 0x1, R3 ;  /* 0x00000001171e7824 */ /* 0x000fe200078e0203 */
[----:B------:R-:W-:Y:S03]  /*bd60*/  LEA R36, P2, R12, c[0x0][0x1f8], 0x1 ;  /* 0x00007e000c247a11 */ /* 0x000fe600078408ff */
[----:B------:R-:W-:Y:S01]  /*bd70*/  IMAD.X R3, R30, 0x1, R235, P0 ;  /* 0x000000011e037824 */ /* 0x000fe200000e06eb */
[-C--:B------:R-:W-:Y:S04]  /*bd80*/  IADD3 R21, P0, R238, R22.reuse, RZ ;  /* 0x00000016ee157210 */ /* 0x080fe80007f1e0ff */
[----:B------:R-:W-:Y:S01]  /*bd90*/  LEA.HI.X R37, R12, c[0x0][0x1fc], R3, 0x1, P2 ;  /* 0x00007f000c257a11 */ /* 0x000fe200010f0c03 */
[----:B------:R-:W-:Y:S01]  /*bda0*/  IMAD.X R20, R30, 0x1, R237, P0 ;  /* 0x000000011e147824 */ /* 0x000fe200000e06ed */
[-C--:B------:R-:W-:Y:S01]  /*bdb0*/  @!P3 LEA R3, P0, R201, R22.reuse, 0x5 ;  /* 0x00000016c903b211 */ /* 0x080fe200078028ff */
[----:B------:R-:W-:Y:S07]  /*bdc0*/  LDSM.16.M88.4 R48, [R217+0x6080] ;  /* 0x00608000d930783b */ /* 0x000fee0000000200 */
[----:B------:R-:W1:Y:S07]  /*bdd0*/  LDSM.16.M88.4 R16, [R216+0x3c80] ;  /* 0x003c8000d810783b */ /* 0x000e6e0000000200 */
[----:B------:R-:W2:Y:S07]  /*bde0*/  LDSM.16.M88.4 R44, [R217+0x7080] ;  /* 0x00708000d92c783b */ /* 0x000eae0000000200 */
[----:B------:R-:W3:Y:S07]  /*bdf0*/  LDSM.16.M88.4 R32, [R216+0x4080] ;  /* 0x00408000d820783b */ /* 0x000eee0000000200 */
[----:B------:R-:W4:Y:S07]  /*be00*/  LDSM.16.M88.4 R152, [R216+0x4480] ;  /* 0x00448000d898783b */ /* 0x000f2e0000000200 */
[----:B------:R-:W-:Y:S07]  /*be10*/  LDSM.16.M88.4 R156, [R213+0x6080] ;  /* 0x00608000d59c783b */ /* 0x000fee0000000200 */
[----:B------:R-:W5:Y:S01]  /*be20*/  LDSM.16.M88.4 R160, [R215] ;  /* 0x00000000d7a0783b */ /* 0x000f620000000200 */
[-C--:B-1----:R-:W-:Y:S06]  /*be30*/  HMMA.16816.F32 R4, R48, R16.reuse, RZ ;  /* 0x000000103004723c */ /* 0x082fec00000018ff */
[----:B------:R-:W1:Y:S02]  /*be40*/  LDSM.16.M88.4 R164, [R213+0x7080] ;  /* 0x00708000d5a4783b */ /* 0x000e640000000200 */
[C---:B--2---:R-:W-:Y:S05]  /*be50*/  HMMA.16816.F32 R8, R44.reuse, R16, RZ ;  /* 0x000000102c08723c */ /* 0x044fea00000018ff */
[----:B------:R-:W2:Y:S02]  /*be60*/  LDSM.16.M88.4 R168, [R211] ;  /* 0x00000000d3a8783b */ /* 0x000ea40000000200 */
[----:B------:R-:W-:Y:S01]  /*be70*/  IADD3 R17, P1, R240, R22, RZ ;  /* 0x00000016f0117210 */ /* 0x000fe20007f3e0ff */
[-C--:B------:R-:W-:Y:S04]  /*be80*/  HMMA.16816.F32 R12, R44, R18.reuse, RZ ;  /* 0x000000122c0c723c */ /* 0x080fe800000018ff */
[----:B------:R-:W1:Y:S01]  /*be90*/  LDSM.16.M88.4 R172, [R210] ;  /* 0x00000000d2ac783b */ /* 0x000e620000000200 */
[----:B------:R-:W-:Y:S01]  /*bea0*/  IMAD.X R16, R30, 0x1, R239, P1 ;  /* 0x000000011e107824 */ /* 0x000fe200008e06ef */
[----:B------:R-:W-:Y:S02]  /*beb0*/  LEA R40, P2, R17, c[0x0][0x1f8], 0x1 ;  /* 0x00007e0011287a11 */ /* 0x000fe400078408ff */
[----:B------:R-:W-:Y:S03]  /*bec0*/  LEA R190, P1, R21, c[0x0][0x1f8], 0x1 ;  /* 0x00007e0015be7a11 */ /* 0x000fe600078208ff */
[----:B------:R-:W-:Y:S01]  /*bed0*/  @!PT LDS RZ, [RZ] ;  /* 0x00000000fffff984 */ /* 0x000fe20000000800 */
[----:B------:R-:W-:Y:S01]  /*bee0*/  @!PT LDS RZ, [RZ] ;  /* 0x00000000fffff984 */ /* 0x000fe20000000800 */
[----:B------:R-:W-:Y:S01]  /*bef0*/  @!PT LDS RZ, [RZ] ;  /* 0x00000000fffff984 */ /* 0x000fe20000000800 */
[----:B------:R4:W-:Y:S01]  /*bf00*/  LDGSTS.E.BYPASS.LTC128B.128 [R218+0x1880], [R36.64], !P6 ;  /* 0x0188000024da7fae */ /* 0x0009e2000f101d4a */
[----:B------:R-:W-:Y:S02]  /*bf10*/  LEA.HI.X R41, R17, c[0x0][0x1fc], R16, 0x1, P2 ;  /* 0x00007f0011297a11 */ /* 0x000fe400010f0c10 */
[C---:B------:R-:W-:Y:S02]  /*bf20*/  HMMA.16816.F32 R16, R48.reuse, R18, RZ ;  /* 0x000000123010723c */ /* 0x040fe400000018ff */
[----:B------:R-:W-:Y:S02]  /*bf30*/  LEA.HI.X R191, R21, c[0x0][0x1fc], R20, 0x1, P1 ;  /* 0x00007f0015bf7a11 */ /* 0x000fe400008f0c14 */
[C---:B------:R-:W-:Y:S01]  /*bf40*/  @!P3 IADD3 R24, P2, R3.reuse, R232, RZ ;  /* 0x000000e80318b210 */ /* 0x040fe20007f5e0ff */
[----:B------:R1:W-:Y:S01]  /*bf50*/  LDGSTS.E.BYPASS.LTC128B.128 [R218+0x2480], [R40.64], !P5 ;  /* 0x0248000028da7fae */ /* 0x0003e2000e901d4a */
[----:B------:R-:W-:Y:S02]  /*bf60*/  @!P3 IADD3 R25, P1, R3, R240, RZ ;  /* 0x000000f00319b210 */ /* 0x000fe40007f3e0ff */
[-C--:B---3--:R-:W-:Y:S01]  /*bf70*/  HMMA.16816.F32 R20, R48, R32.reuse, RZ ;  /* 0x000000203014723c */ /* 0x088fe200000018ff */
[----:B------:R-:W-:Y:S03]  /*bf80*/  @!P3 LEA.HI.X R30, R201, R30, R200, 0x5, P0 ;  /* 0x0000001ec91eb211 */ /* 0x000fe600000f2cc8 */
[----:B------:R-:W-:Y:S01]  /*bf90*/  @!P3 IADD3 R28, P0, R3, R238, RZ ;  /* 0x000000ee031cb210 */ /* 0x000fe20007f1e0ff */
[----:B------:R3:W-:Y:S01]  /*bfa0*/  LDGSTS.E.BYPASS.LTC128B.128 [R218+0x3080], [R190.64], !P4 ;  /* 0x03080000beda7fae */ /* 0x0007e2000e101d4a */
[----:B------:R-:W-:Y:S01]  /*bfb0*/  @!P3 IMAD.X R27, R30, 0x1, R235, P2 ;  /* 0x000000011e1bb824 */ /* 0x000fe200010e06eb */
[----:B------:R-:W-:Y:S01]  /*bfc0*/  @!P3 LEA R194, P2, R24, c[0x0][0x1f8], 0x1 ;  /* 0x00007e0018c2ba11 */ /* 0x000fe200078408ff */
[----:B------:R-:W-:Y:S01]  /*bfd0*/  @!P3 IMAD.X R26, R30, 0x1, R239, P1 ;  /* 0x000000011e1ab824 */ /* 0x000fe200008e06ef */
[C---:B------:R-:W-:Y:S03]  /*bfe0*/  @!P3 LEA R192, P1, R25.reuse, c[0x0][0x1f8], 0x1 ;  /* 0x00007e0019c0ba11 */ /* 0x040fe600078208ff */
[----:B------:R-:W-:Y:S01]  /*bff0*/  @!P3 LEA.HI.X R195, R24, c[0x0][0x1fc], R27, 0x1, P2 ;  /* 0x00007f0018c3ba11 */ /* 0x000fe200010f0c1b */
[----:B------:R-:W-:Y:S01]  /*c000*/  @!P3 IMAD.X R3, R30, 0x1, R237, P0 ;  /* 0x000000011e03b824 */ /* 0x000fe200000e06ed */
[----:B------:R-:W-:Y:S02]  /*c010*/  @!P3 LEA.HI.X R193, R25, c[0x0][0x1fc], R26, 0x1, P1 ;  /* 0x00007f0019c1ba11 */ /* 0x000fe400008f0c1a */
[C---:B------:R-:W-:Y:S01]  /*c020*/  HMMA.16816.F32 R24, R44.reuse, R32, RZ ;  /* 0x000000202c18723c */ /* 0x040fe200000018ff */
[----:B------:R1:W-:Y:S01]  /*c030*/  @!P3 LDGSTS.E.BYPASS.LTC128B.128 [R218+0x2080], [R194.64], !P6 ;  /* 0x02080000c2dabfae */ /* 0x0003e2000f101d4a */
[C---:B------:R-:W-:Y:S04]  /*c040*/  @!P3 LEA R188, P0, R28.reuse, c[0x0][0x1f8], 0x1 ;  /* 0x00007e001cbcba11 */ /* 0x040fe800078008ff */
[----:B------:R-:W-:Y:S02]  /*c050*/  @!P3 LEA.HI.X R189, R28, c[0x0][0x1fc], R3, 0x1, P0 ;  /* 0x00007f001cbdba11 */ /* 0x000fe400000f0c03 */
[-C--:B------:R-:W-:Y:S01]  /*c060*/  HMMA.16816.F32 R28, R44, R34.reuse, RZ ;  /* 0x000000222c1c723c */ /* 0x080fe200000018ff */
[----:B------:R2:W-:Y:S01]  /*c070*/  @!P3 LDGSTS.E.BYPASS.LTC128B.128 [R218+0x2c80], [R192.64], !P5 ;  /* 0x02c80000c0dabfae */ /* 0x0005e2000e901d4a */
[----:B------:R-:W-:Y:S06]  /*c080*/  ISETP.GT.AND P0, PT, R226, UR6, PT ;  /* 0x00000006e2007c0c */ /* 0x000fec000bf04270 */
[C---:B------:R-:W-:Y:S01]  /*c090*/  HMMA.16816.F32 R32, R48.reuse, R34, RZ ;  /* 0x000000223020723c */ /* 0x040fe200000018ff */
[----:B------:R3:W-:Y:S07]  /*c0a0*/  @!P3 LDGSTS.E.BYPASS.LTC128B.128 [R218+0x3880], [R188.64], !P4 ;  /* 0x03880000bcdabfae */ /* 0x0007ee000e101d4a */
[-C--:B----4-:R-:W-:Y:S01]  /*c0b0*/  HMMA.16816.F32 R36, R48, R152.reuse, RZ ;  /* 0x000000983024723c */ /* 0x090fe200000018ff */
[----:B------:R-:W-:Y:S07]  /*c0c0*/  LDSM.16.M88.4 R176, [R217+0x8080] ;  /* 0x00808000d9b0783b */ /* 0x000fee0000000200 */
[C---:B-1----:R-:W-:Y:S01]  /*c0d0*/  HMMA.16816.F32 R40, R44.reuse, R152, RZ ;  /* 0x000000982c28723c */ /* 0x042fe200000018ff */
[----:B------:R-:W0:Y:S07]  /*c0e0*/  LDGDEPBAR ;  /* 0x00000000000079af */ /* 0x000e2e0000000000 */
[-C--:B------:R-:W-:Y:S01]  /*c0f0*/  HMMA.16816.F32 R44, R44, R154.reuse, RZ ;  /* 0x0000009a2c2c723c */ /* 0x080fe200000018ff */
[----:B------:R-:W1:Y:S07]  /*c100*/  LDSM.16.M88.4 R180, [R216+0x4880] ;  /* 0x00488000d8b4783b */ /* 0x000e6e0000000200 */
[----:B------:R-:W-:Y:S01]  /*c110*/  HMMA.16816.F32 R48, R48, R154, RZ ;  /* 0x0000009a3030723c */ /* 0x000fe200000018ff */
[----:B------:R-:W4:Y:S07]  /*c120*/  LDSM.16.M88.4 R184, [R217+0x9080] ;  /* 0x00908000d9b8783b */ /* 0x000f2e0000000200 */
[-C--:B-----5:R-:W-:Y:S01]  /*c130*/  HMMA.16816.F32 R4, R156, R160.reuse, R4 ;  /* 0x000000a09c04723c */ /* 0x0a0fe20000001804 */
[----:B------:R-:W5:Y:S07]  /*c140*/  LDSM.16.M88.4 R152, [R216+0x4c80] ;  /* 0x004c8000d898783b */ /* 0x000f6e0000000200 */
[C---:B------:R-:W-:Y:S01]  /*c150*/  HMMA.16816.F32 R8, R164.reuse, R160, R8 ;  /* 0x000000a0a408723c */ /* 0x040fe20000001808 */
[----:B---3--:R-:W3:Y:S07]  /*c160*/  LDSM.16.M88.4 R188, [R216+0x5080] ;  /* 0x00508000d8bc783b */ /* 0x008eee0000000200 */
[-C--:B------:R-:W-:Y:S01]  /*c170*/  HMMA.16816.F32 R12, R164, R162.reuse, R12 ;  /* 0x000000a2a40c723c */ /* 0x080fe2000000180c */
[----:B--2---:R-:W-:Y:S07]  /*c180*/  LDSM.16.M88.4 R192, [R209] ;  /* 0x00000000d1c0783b */ /* 0x004fee0000000200 */
[C---:B------:R-:W-:Y:S01]  /*c190*/  HMMA.16816.F32 R16, R156.reuse, R162, R16 ;  /* 0x000000a29c10723c */ /* 0x040fe20000001810 */
[----:B------:R-:W2:Y:S07]  /*c1a0*/  LDSM.16.M88.4 R160, [R213+0x8080] ;  /* 0x00808000d5a0783b */ /* 0x000eae0000000200 */
[-C--:B------:R-:W-:Y:S01]  /*c1b0*/  HMMA.16816.F32 R20, R156, R168.reuse, R20 ;  /* 0x000000a89c14723c */ /* 0x080fe20000001814 */
[----:B------:R-:W1:Y:S07]  /*c1c0*/  LDSM.16.M88.4 R196, [R213+0x9080] ;  /* 0x00908000d5c4783b */ /* 0x000e6e0000000200 */
        /* <DEDUP_REMOVED lines=9> */
[----:B------:R-:W2:Y:S07]  /*c260*/  LDSM.16.M88.4 R156, [R208] ;  /* 0x00000000d09c783b */ /* 0x000eae0000000200 */
[-C--:B-1----:R-:W-:Y:S01]  /*c270*/  HMMA.16816.F32 R4, R176, R180.reuse, R4 ;  /* 0x000000b4b004723c */ /* 0x082fe20000001804 */
[----:B------:R-:W-:Y:S07]  /*c280*/  LDSM.16.M88.4 R172, [R217+0xb080] ;  /* 0x00b08000d9ac783b */ /* 0x000fee0000000200 */
[C---:B----4-:R-:W-:Y:S08]  /*c290*/  HMMA.16816.F32 R8, R184.reuse, R180, R8 ;  /* 0x000000b4b808723c */ /* 0x050ff00000001808 */
[-C--:B------:R-:W-:Y:S08]  /*c2a0*/  HMMA.16816.F32 R12, R184, R182.reuse, R12 ;  /* 0x000000b6b80c723c */ /* 0x080ff0000000180c */
[C---:B------:R-:W-:Y:S01]  /*c2b0*/  HMMA.16816.F32 R16, R176.reuse, R182, R16 ;  /* 0x000000b6b010723c */ /* 0x040fe20000001810 */
[----:B------:R-:W-:Y:S07]  /*c2c0*/  LDSM.16.M88.4 R180, [R216+0x5c80] ;  /* 0x005c8000d8b4783b */ /* 0x000fee0000000200 */
[-C--:B-----5:R-:W-:Y:S08]  /*c2d0*/  HMMA.16816.F32 R20, R176, R152.reuse, R20 ;  /* 0x00000098b014723c */ /* 0x0a0ff00000001814 */
[C---:B------:R-:W-:Y:S08]  /*c2e0*/  HMMA.16816.F32 R24, R184.reuse, R152, R24 ;  /* 0x00000098b818723c */ /* 0x040ff00000001818 */
[-C--:B------:R-:W-:Y:S08]  /*c2f0*/  HMMA.16816.F32 R28, R184, R154.reuse, R28 ;  /* 0x0000009ab81c723c */ /* 0x080ff0000000181c */
[C---:B------:R-:W-:Y:S01]  /*c300*/  HMMA.16816.F32 R32, R176.reuse, R154, R32 ;  /* 0x0000009ab020723c */ /* 0x040fe20000001820 */
[----:B------:R-:W1:Y:S07]  /*c310*/  LDSM.16.M88.4 R152, [R217+0xa080] ;  /* 0x00a08000d998783b */ /* 0x000e6e0000000200 */
[-C--:B---3--:R-:W-:Y:S08]  /*c320*/  HMMA.16816.F32 R36, R176, R188.reuse, R36 ;  /* 0x000000bcb024723c */ /* 0x088ff00000001824 */
[C---:B------:R-:W-:Y:S08]  /*c330*/  HMMA.16816.F32 R40, R184.reuse, R188, R40 ;  /* 0x000000bcb828723c */ /* 0x040ff00000001828 */
[-C--:B------:R-:W-:Y:S01]  /*c340*/  HMMA.16816.F32 R44, R184, R190.reuse, R44 ;  /* 0x000000beb82c723c */ /* 0x080fe2000000182c */
[----:B------:R-:W-:Y:S07]  /*c350*/  LDSM.16.M88.4 R184, [R206] ;  /* 0x00000000ceb8783b */ /* 0x000fee0000000200 */
[----:B------:R-:W-:Y:S01]  /*c360*/  HMMA.16816.F32 R48, R176, R190, R48 ;  /* 0x000000beb030723c */ /* 0x000fe20000001830 */
[----:B------:R-:W3:Y:S07]  /*c370*/  LDSM.16.M88.4 R176, [R216+0x5880] ;  /* 0x00588000d8b0783b */ /* 0x000eee0000000200 */
[-C--:B--2---:R-:W-:Y:S01]  /*c380*/  HMMA.16816.F32 R4, R160, R192.reuse, R4 ;  /* 0x000000c0a004723c */ /* 0x084fe20000001804 */
[----:B------:R-:W-:Y:S07]  /*c390*/  LDSM.16.M88.4 R188, [R213+0xb080] ;  /* 0x00b08000d5bc783b */ /* 0x000fee0000000200 */
[C---:B------:R-:W-:Y:S08]  /*c3a0*/  HMMA.16816.F32 R8, R196.reuse, R192, R8 ;  /* 0x000000c0c408723c */ /* 0x040ff00000001808 */
[-C--:B------:R-:W-:Y:S08]  /*c3b0*/  HMMA.16816.F32 R12, R196, R194.reuse, R12 ;  /* 0x000000c2c40c723c */ /* 0x080ff0000000180c */
[C---:B------:R-:W-:Y:S01]  /*c3c0*/  HMMA.16816.F32 R16, R160.reuse, R194, R16 ;  /* 0x000000c2a010723c */ /* 0x040fe20000001810 */
[----:B------:R-:W-:Y:S07]  /*c3d0*/  LDSM.16.M88.4 R192, [R205] ;  /* 0x00000000cdc0783b */ /* 0x000fee0000000200 */
[-C--:B------:R-:W-:Y:S08]  /*c3e0*/  HMMA.16816.F32 R20, R160, R156.reuse, R20 ;  /* 0x0000009ca014723c */ /* 0x080ff00000001814 */
        /* <DEDUP_REMOVED lines=8> */
[----:B------:R-:W4:Y:S01]  /*c470*/  LDSM.16.M88.4 R160, [R204] ;  /* 0x00000000cca0783b */ /* 0x000f220000000200 */
[----:B------:R-:W-:Y:S06]  /*c480*/  DEPBAR.LE SB0, 0x0 ;  /* 0x000080000000791a */ /* 0x000fec0000000000 */
[-C--:B-1----:R-:W-:Y:S01]  /*c490*/  HMMA.16816.F32 R4, R152, R168.reuse, R4 ;  /* 0x000000a89804723c */ /* 0x082fe20000001804 */
[----:B------:R-:W-:Y:S07]  /*c4a0*/  BAR.SYNC.DEFER_BLOCKING 0x0 ;  /* 0x0000000000007b1d */ /* 0x000fee0000010000 */
[C---:B------:R-:W-:Y:S08]  /*c4b0*/  HMMA.16816.F32 R8, R172.reuse, R168, R8 ;  /* 0x000000a8ac08723c */ /* 0x040ff00000001808 */
[-C--:B------:R-:W-:Y:S08]  /*c4c0*/  HMMA.16816.F32 R12, R172, R170.reuse, R12 ;  /* 0x000000aaac0c723c */ /* 0x080ff0000000180c */
[C---:B------:R-:W-:Y:S08]  /*c4d0*/  HMMA.16816.F32 R16, R152.reuse, R170, R16 ;  /* 0x000000aa9810723c */ /* 0x040ff00000001810 */
[-C--:B---3--:R-:W-:Y:S08]  /*c4e0*/  HMMA.16816.F32 R20, R152, R176.reuse, R20 ;  /* 0x000000b09814723c */ /* 0x088ff00000001814 */
        /* <DEDUP_REMOVED lines=15> */
[-C--:B----4-:R-:W-:Y:S08]  /*c5e0*/  HMMA.16816.F32 R36, R156, R160.reuse, R36 ;  /* 0x000000a09c24723c */ /* 0x090ff00000001824 */
[C---:B------:R-:W-:Y:S08]  /*c5f0*/  HMMA.16816.F32 R40, R188.reuse, R160, R40 ;  /* 0x000000a0bc28723c */ /* 0x040ff00000001828 */
[-C--:B------:R-:W-:Y:S08]  /*c600*/  HMMA.16816.F32 R44, R188, R162.reuse, R44 ;  /* 0x000000a2bc2c723c */ /* 0x080ff0000000182c */
[----:B------:R-:W-:Y:S01]  /*c610*/  HMMA.16816.F32 R48, R156, R162, R48 ;  /* 0x000000a29c30723c */ /* 0x000fe20000001830 */
[----:B------:R-:W-:-:S07]  /*c620*/  @!P0 BRA `(.L_x_207) ;  /* 0x000002e000008947 */ /* 0x000fce0003800000 */
[----:B------:R-:W-:Y:S02]  /*c630*/  IADD3 R152, R226, -0x1, RZ ;  /* 0xffffffffe2987810 */ /* 0x000fe40007ffe0ff */
[----:B------:R-:W-:Y:S02]  /*c640*/  ISETP.GE.AND P1, PT, R236, 0x1, PT ;  /* 0x00000001ec00780c */ /* 0x000fe40003f26270 */
[----:B------:R-:W-:Y:S01]  /*c650*/  SHF.R.S32.HI R3, RZ, 0x1f, R152 ;  /* 0x0000001fff037819 */ /* 0x000fe20000011498 */
[C---:B------:R-:W-:Y:S04]  /*c660*/  IMAD.WIDE.U32 R160, R152.reuse, c[0x0][0x1e0], RZ ;  /* 0x0000780098a07a25 */ /* 0x040fe800078e00ff */
        /* <DEDUP_REMOVED lines=28> */
[----:B------:R-:W-:Y:S01]  /*c830*/  @P0 IMAD.X R151, R3, 0x1, R223, P2 ;  /* 0x0000000103970824 */ /* 0x000fe200010e06df */
[C---:B------:R-:W-:Y:S04]  /*c840*/  @P0 LEA R160, P2, R152.reuse, c[0x0][0x1c8], 0x1 ;  /* 0x0000720098a00a11 */ /* 0x040fe800078408ff */
[----:B------:R-:W-:Y:S02]  /*c850*/  @P0 LEA.HI.X R161, R152, c[0x0][0x1cc], R151, 0x1, P2 ;  /* 0x0000730098a10a11 */ /* 0x000fe400010f0c97 */
[----:B------:R-:W-:Y:S03]  /*c860*/  @P0 IADD3 R152, P2, R149, R230, RZ ;  /* 0x000000e695980210 */ /* 0x000fe60007f5e0ff */
[----:B------:R1:W-:Y:S02]  /*c870*/  @P0 LDGSTS.E.BYPASS.LTC128B.128 [R218+0x4480], [R160.64], !P6 ;  /* 0x04480000a0da0fae */ /* 0x0003e4000f101d4a */
[----:B------:R-:W-:Y:S01]  /*c880*/  @P0 IMAD.X R151, R3, 0x1, R228, P2 ;  /* 0x0000000103970824 */ /* 0x000fe200010e06e4 */
        /* <DEDUP_REMOVED lines=8> */
.L_x_207:
[----:B------:R-:W-:Y:S01]  /*c910*/  PLOP3.LUT P1, PT, PT, PT, UP2, 0x80, 0x0 ;  /* 0x000000000000781c */ /* 0x000fe20003f2f028 */
[----:B------:R-:W0:Y:S01]  /*c920*/  LDGDEPBAR ;  /* 0x00000000000079af */ /* 0x000e220000000000 */
[----:B------:R-:W-:Y:S01]  /*c930*/  PLOP3.LUT P0, PT, PT, PT, UP2, 0x80, 0x0 ;  /* 0x000000000000781c */ /* 0x000fe20003f0f028 */
[----:B-1----:R-:W-:Y:S02]  /*c940*/  IMAD.MOV.U32 R160, RZ, RZ, R219 ;  /* 0x000000ffffa07224 */ /* 0x002fe400078e00db */
[----:B------:R-:W-:Y:S04]  /*c950*/  IMAD R163, R226, -0x30, RZ ;  /* 0xffffffd0e2a37824 */ /* 0x000fe800078e02ff */
[----:B------:R-:W-:Y:S01]  /*c960*/  IMAD.IADD R157, R163, 0x1, -R224 ;  /* 0x00000001a39d7824 */ /* 0x000fe200078e0ae0 */
        /* <DEDUP_REMOVED lines=9> */
[--C-:B-1----:R-:W-:Y:S02]  /*ca00*/  IMAD.IADD R166, R159, 0x1, R3.reuse ;  /* 0x000000019fa67824 */ /* 0x102fe400078e0203 */
        /* <DEDUP_REMOVED lines=16> */
.L_x_210:
[----:B------:R-:W-:Y:S04]  /*cb10*/  MOV R3, c[0x0][0x32c] ;  /* 0x0000cb0000037a02 */ /* 0x000fe80000000f00 */
[----:B------:R-:W-:Y:S11]  /*cb20*/  ISETP.NE.AND P0, PT, R3, 0x1, PT ;  /* 0x000000010300780c */ /* 0x000ff60003f05270 */
[----:B------:R-:W-:Y:S02]  /*cb30*/  @!UPT UIADD3 URZ, URZ, URZ, URZ ;  /* 0x0000003f3f3ff290 */ /* 0x000fe4000fffe03f */
[----:B------:R-:W-:Y:S05]  /*cb40*/  @P0 IMAD.HI.U32 R3, R152, c[0x0][0x330], RZ ;  /* 0x0000cc0098030a27 */ /* 0x000fea00078e00ff */
[----:B------:R-:W-:Y:S02]  /*cb50*/  @P0 SHF.R.U32.HI R152, RZ, c[0x0][0x334], R3 ;  /* 0x0000cd00ff980a19 */ /* 0x000fe40000011603 */
.L_x_211:
[----:B------:R-:W-:Y:S05]  /*cb60*/  BSYNC B0 ;  /* 0x0000000000007941 */ /* 0x000fea0003800000 */
.L_x_209:
[----:B------:R-:W-:Y:S05]  /*cb70*/  IMAD R152, R152, c[0x0][0x32c], R157 ;  /* 0x0000cb0098987a24 */ /* 0x000fea00078e029d */
[----:B------:R-:W-:Y:S02]  /*cb80*/  IADD3 R3, R152, c[0x0][0x32c], RZ ;  /* 0x0000cb0098037a10 */ /* 0x000fe40007ffe0ff */
[----:B------:R-:W-:Y:S02]  /*cb90*/  IMNMX R165, R165, R152, !PT ;  /* 0x00000098a5a57217 */ /* 0x000fe40007800200 */
[----:B------:R-:W-:Y:S02]  /*cba0*/  IMNMX R166, R166, R3, PT ;  /* 0x00000003a6a67217 */ /* 0x000fe40003800200 */
.L_x_208:
        /* <DEDUP_REMOVED lines=19> */
.L_x_214:
[----:B------:R-:W-:Y:S04]  /*cce0*/  MOV R3, c[0x0][0x32c] ;  /* 0x0000cb0000037a02 */ /* 0x000fe80000000f00 */
[----:B------:R-:W-:Y:S11]  /*ccf0*/  ISETP.NE.AND P0, PT, R3, 0x1, PT ;  /* 0x000000010300780c */ /* 0x000ff60003f05270 */
[----:B------:R-:W-:Y:S02]  /*cd00*/  @!UPT UIADD3 URZ, URZ, URZ, URZ ;  /* 0x0000003f3f3ff290 */ /* 0x000fe4000fffe03f */
[----:B------:R-:W-:Y:S05]  /*cd10*/  @P0 IMAD.HI.U32 R3, R152, c[0x0][0x330], RZ ;  /* 0x0000cc0098030a27 */ /* 0x000fea00078e00ff */
[----:B------:R-:W-:Y:S02]  /*cd20*/  @P0 SHF.R.U32.HI R152, RZ, c[0x0][0x334], R3 ;  /* 0x0000cd00ff980a19 */ /* 0x000fe40000011603 */
.L_x_215:
[----:B------:R-:W-:Y:S05]  /*cd30*/  BSYNC B0 ;  /* 0x0000000000007941 */ /* 0x000fea0003800000 */
.L_x_213:
[----:B------:R-:W-:Y:S05]  /*cd40*/  IMAD R152, R152, c[0x0][0x32c], R157 ;  /* 0x0000cb0098987a24 */ /* 0x000fea00078e029d */
[----:B------:R-:W-:Y:S02]  /*cd50*/  IADD3 R3, R152, c[0x0][0x32c], RZ ;  /* 0x0000cb0098037a10 */ /* 0x000fe40007ffe0ff */
[----:B------:R-:W-:Y:S02]  /*cd60*/  IMNMX R161, R161, R152, !PT ;  /* 0x00000098a1a17217 */ /* 0x000fe40007800200 */
[----:B------:R-:W-:Y:S02]  /*cd70*/  IMNMX R162, R162, R3, PT ;  /* 0x00000003a2a27217 */ /* 0x000fe40003800200 */
.L_x_212:
[C---:B------:R-:W-:Y:S02]  /*cd80*/  ISETP.GE.AND P0, PT, R163.reuse, 0x2, PT ;  /* 0x00000002a300780c */ /* 0x040fe40003f06270 */
[----:B------:R-:W-:Y:S02]  /*cd90*/  ISETP.GE.AND P1, PT, R163, 0x9, PT ;  /* 0x00000009a300780c */ /* 0x000fe40003f26270 */
[----:B------:R-:W-:Y:S02]  /*cda0*/  P2R R155, PR, RZ, 0x1 ;  /* 0x00000001ff9b7803 */ /* 0x000fe40000000000 */
[----:B------:R-:W-:Y:S02]  /*cdb0*/  ISETP.GT.AND P0, PT, R165, 0x1, !P0 ;  /* 0x00000001a500780c */ /* 0x000fe40004704270 */
[----:B------:R-:W-:Y:S02]  /*cdc0*/  P2R R154, PR, RZ, 0x2 ;  /* 0x00000002ff9a7803 */ /* 0x000fe40000000000 */
[C---:B------:R-:W-:Y:S02]  /*cdd0*/  ISETP.LT.OR P0, PT, R166.reuse, 0x2, P0 ;  /* 0x00000002a600780c */ /* 0x040fe40000701670 */
[----:B------:R-:W-:Y:S02]  /*cde0*/  ISETP.GE.AND P2, PT, R163, 0x1, PT ;  /* 0x00000001a300780c */ /* 0x000fe40003f46270 */
        /* <DEDUP_REMOVED lines=8> */
[C---:B------:R-:W-:Y:S02]  /*ce70*/  ISETP.LT.OR P0, PT, R166.reuse, 0xa, P0 ;  /* 0x0000000aa600780c */ /* 0x040fe40000701670 */
[----:B------:R-:W-:Y:S02]  /*ce80*/  P2R R151, PR, RZ, 0x2 ;  /* 0x00000002ff977803 */ /* 0x000fe40000000000 */
[----:B------:R-:W-:Y:S02]  /*ce90*/  FSEL R16, R17, -INF , !P0 ;  /* 0xff80000011107808 */ /* 0x000fe40004000000 */
[----:B------:R-:W-:Y:S02]  /*cea0*/  ISETP.GT.AND P0, PT, R165, 0x10, !P1 ;  /* 0x00000010a500780c */ /* 0x000fe40004f04270 */
[----:B------:R-:W-:Y:S02]  /*ceb0*/  ISETP.GE.AND P1, PT, R163, 0x12, PT ;  /* 0x00000012a300780c */ /* 0x000fe40003f26270 */
[----:B------:R-:W-:Y:S02]  /*cec0*/  ISETP.LT.OR P0, PT, R166, 0x11, P0 ;  /* 0x00000011a600780c */ /* 0x000fe40000701670 */
[----:B------:R-:W-:Y:S02]  /*ced0*/  P2R R149, PR, RZ, 0x2 ;  /* 0x00000002ff957803 */ /* 0x000fe40000000000 */
[----:B------:R-:W-:Y:S02]  /*cee0*/  FSEL R164, R20, -INF , !P0 ;  /* 0xff80000014a47808 */ /* 0x000fe40004000000 */
[----:B------:R-:W-:Y:S01]  /*cef0*/  ISETP.GT.AND P0, PT, R165, 0x11, !P1 ;  /* 0x00000011a500780c */ /* 0x000fe20004f04270 */
[----:B------:R-:W1:Y:S01]  /*cf00*/  SHFL.IDX PT, R20, R160, 0x2, 0x1c1f ;  /* 0x005c1f00a0147f89 */ /* 0x000e6200000e0000 */
[----:B------:R-:W-:Y:S02]  /*cf10*/  ISETP.GE.AND P1, PT, R163, 0x19, PT ;  /* 0x00000019a300780c */ /* 0x000fe40003f26270 */
[C---:B------:R-:W-:Y:S04]  /*cf20*/  ISETP.LT.OR P0, PT, R166.reuse, 0x12, P0 ;  /* 0x00000012a600780c */ /* 0x040fe80000701670 */
[----:B------:R-:W-:Y:S02]  /*cf30*/  FSEL R198, R21, -INF , !P0 ;  /* 0xff80000015c67808 */ /* 0x000fe40004000000 */
[----:B------:R-:W-:Y:S02]  /*cf40*/  ISETP.GT.AND P0, PT, R165, 0x18, !P1 ;  /* 0x00000018a500780c */ /* 0x000fe40004f04270 */
[----:B------:R-:W-:Y:S02]  /*cf50*/  P2R R21, PR, RZ, 0x2 ;  /* 0x00000002ff157803 */ /* 0x000fe40000000000 */
[----:B------:R-:W-:Y:S02]  /*cf60*/  ISETP.LT.OR P0, PT, R166, 0x19, P0 ;  /* 0x00000019a600780c */ /* 0x000fe40000701670 */
[----:B------:R-:W-:Y:S02]  /*cf70*/  ISETP.GE.AND P1, PT, R163, 0x1a, PT ;  /* 0x0000001aa300780c */ /* 0x000fe40003f26270 */
[----:B------:R-:W-:Y:S02]  /*cf80*/  FSEL R174, R32, -INF , !P0 ;  /* 0xff80000020ae7808 */ /* 0x000fe40004000000 */
[----:B------:R-:W-:Y:S02]  /*cf90*/  ISETP.GT.AND P0, PT, R165, 0x19, !P1 ;  /* 0x00000019a500780c */ /* 0x000fe40004f04270 */
[----:B------:R-:W-:Y:S02]  /*cfa0*/  P2R R17, PR, RZ, 0x2 ;  /* 0x00000002ff117803 */ /* 0x000fe40000000000 */
[C---:B------:R-:W-:Y:S02]  /*cfb0*/  ISETP.LT.OR P0, PT, R166.reuse, 0x1a, P0 ;  /* 0x0000001aa600780c */ /* 0x040fe40000701670 */
[----:B------:R-:W-:Y:S02]  /*cfc0*/  ISETP.GE.AND P1, PT, R163, 0x21, PT ;  /* 0x00000021a300780c */ /* 0x000fe40003f26270 */
[----:B------:R-:W-:Y:S02]  /*cfd0*/  FSEL R194, R33, -INF , !P0 ;  /* 0xff80000021c27808 */ /* 0x000fe40004000000 */
[----:B------:R-:W-:Y:S02]  /*cfe0*/  ISETP.GT.AND P0, PT, R165, 0x20, !P1 ;  /* 0x00000020a500780c */ /* 0x000fe40004f04270 */
[----:B------:R-:W-:Y:S02]  /*cff0*/  P2R R5, PR, RZ, 0x2 ;  /* 0x00000002ff057803 */ /* 0x000fe40000000000 */
[----:B------:R-:W-:Y:S02]  /*d000*/  ISETP.LT.OR P0, PT, R166, 0x21, P0 ;  /* 0x00000021a600780c */ /* 0x000fe40000701670 */
[----:B------:R-:W-:Y:S02]  /*d010*/  ISETP.GE.AND P1, PT, R163, 0x22, PT ;  /* 0x00000022a300780c */ /* 0x000fe40003f26270 */
[----:B------:R-:W-:Y:S01]  /*d020*/  FSEL R180, R36, -INF , !P0 ;  /* 0xff80000024b47808 */ /* 0x000fe20004000000 */
[--C-:B-1----:R-:W-:Y:S01]  /*d030*/  IMAD.IADD R36, R158, 0x1, R20.reuse ;  /* 0x000000019e247824 */ /* 0x102fe200078e0214 */
[----:B------:R-:W-:Y:S02]  /*d040*/  ISETP.GT.AND P0, PT, R165, 0x21, !P1 ;  /* 0x00000021a500780c */ /* 0x000fe40004f04270 */
[----:B------:R-:W-:Y:S02]  /*d050*/  P2R R3, PR, RZ, 0x2 ;  /* 0x00000002ff037803 */ /* 0x000fe40000000000 */
[C---:B------:R-:W-:Y:S02]  /*d060*/  ISETP.LT.OR P0, PT, R166.reuse, 0x22, P0 ;  /* 0x00000022a600780c */ /* 0x040fe40000701670 */
[----:B------:R-:W-:Y:S02]  /*d070*/  ISETP.GE.AND P1, PT, R163, 0x29, PT ;  /* 0x00000029a300780c */ /* 0x000fe40003f26270 */
[----:B------:R-:W-:Y:S01]  /*d080*/  FSEL R177, R37, -INF , !P0 ;  /* 0xff80000025b17808 */ /* 0x000fe20004000000 */
[----:B------:R-:W-:Y:S01]  /*d090*/  IMAD.IADD R37, R159, 0x1, R20 ;  /* 0x000000019f257824 */ /* 0x000fe200078e0214 */
[C---:B------:R-:W-:Y:S02]  /*d0a0*/  ISETP.GT.AND P0, PT, R165.reuse, 0x28, !P1 ;  /* 0x00000028a500780c */ /* 0x040fe40004f04270 */
[----:B------:R-:W-:Y:S02]  /*d0b0*/  P2R R33, PR, RZ, 0x4 ;  /* 0x00000004ff217803 */ /* 0x000fe40000000000 */
[----:B------:R-:W-:Y:S04]  /*d0c0*/  ISETP.LT.OR P0, PT, R166, 0x29, P0 ;  /* 0x00000029a600780c */ /* 0x000fe80000701670 */
[----:B------:R-:W-:Y:S02]  /*d0d0*/  FSEL R173, R48, -INF , !P0 ;  /* 0xff80000030ad7808 */ /* 0x000fe40004000000 */
[----:B------:R-:W-:Y:S04]  /*d0e0*/  ISETP.GT.AND P0, PT, R165, RZ, !P2 ;  /* 0x000000ffa500720c */ /* 0x000fe80005704270 */
[----:B------:R-:W-:Y:S04]  /*d0f0*/  ISETP.LT.OR P0, PT, R166, 0x1, P0 ;  /* 0x00000001a600780c */ /* 0x000fe80000701670 */
[----:B------:R-:W-:Y:S02]  /*d100*/  FSEL R4, R4, -INF , !P0 ;  /* 0xff80000004047808 */ /* 0x000fe40004000000 */
[----:B------:R-:W-:Y:S04]  /*d110*/  ISETP.GE.AND P0, PT, R163, 0x2a, PT ;  /* 0x0000002aa300780c */ /* 0x000fe80003f06270 */
        /* <DEDUP_REMOVED lines=20> */
.L_x_218:
[----:B------:R-:W-:Y:S04]  /*d260*/  MOV R20, c[0x0][0x32c] ;  /* 0x0000cb0000147a02 */ /* 0x000fe80000000f00 */
[----:B------:R-:W-:Y:S11]  /*d270*/  ISETP.NE.AND P2, PT, R20, 0x1, PT ;  /* 0x000000011400780c */ /* 0x000ff60003f45270 */
[----:B------:R-:W-:Y:S02]  /*d280*/  @!UPT UIADD3 URZ, URZ, URZ, URZ ;  /* 0x0000003f3f3ff290 */ /* 0x000fe4000fffe03f */
[----:B------:R-:W-:Y:S05]  /*d290*/  @P2 IMAD.HI.U32 R20, R32, c[0x0][0x330], RZ ;  /* 0x0000cc0020142a27 */ /* 0x000fea00078e00ff */
[----:B------:R-:W-:Y:S02]  /*d2a0*/  @P2 SHF.R.U32.HI R32, RZ, c[0x0][0x334], R20 ;  /* 0x0000cd00ff202a19 */ /* 0x000fe40000011614 */
.L_x_219:
[----:B------:R-:W-:Y:S05]  /*d2b0*/  BSYNC B0 ;  /* 0x0000000000007941 */ /* 0x000fea0003800000 */
.L_x_217:
[----:B------:R-:W-:Y:S05]  /*d2c0*/  IMAD R49, R32, c[0x0][0x32c], R157 ;  /* 0x0000cb0020317a24 */ /* 0x000fea00078e029d */
[----:B------:R-:W-:Y:S02]  /*d2d0*/  IADD3 R20, R49, c[0x0][0x32c], RZ ;  /* 0x0000cb0031147a10 */ /* 0x000fe40007ffe0ff */
[----:B------:R-:W-:Y:S02]  /*d2e0*/  IMNMX R36, R36, R49, !PT ;  /* 0x0000003124247217 */ /* 0x000fe40007800200 */
[----:B------:R-:W-:Y:S02]  /*d2f0*/  IMNMX R37, R37, R20, PT ;  /* 0x0000001425257217 */ /* 0x000fe40003800200 */
.L_x_216:
[----:B------:R-:W-:Y:S02]  /*d300*/  ISETP.NE.AND P2, PT, R154, RZ, PT ;  /* 0x000000ff9a00720c */ /* 0x000fe40003f45270 */
[----:B------:R-:W-:Y:S02]  /*d310*/  P2R R165, PR, RZ, 0x40 ;  /* 0x00000040ffa57803 */ /* 0x000fe40000000000 */
[----:B------:R-:W-:Y:S02]  /*d320*/  ISETP.GT.AND P2, PT, R161, 0x8, !P2 ;  /* 0x00000008a100780c */ /* 0x000fe40005744270 */
[----:B------:R-:W-:Y:S02]  /*d330*/  ISETP.NE.AND P6, PT, R21, RZ, PT ;  /* 0x000000ff1500720c */ /* 0x000fe40003fc5270 */
[----:B------:R-:W-:Y:S02]  /*d340*/  ISETP.LT.OR P2, PT, R162, 0x9, P2 ;  /* 0x00000009a200780c */ /* 0x000fe40001741670 */
[----:B------:R-:W-:Y:S02]  /*d350*/  P2R R163, PR, RZ, 0x20 ;  /* 0x00000020ffa37803 */ /* 0x000fe40000000000 */
[----:B------:R-:W-:Y:S02]  /*d360*/  FSEL R20, R18, -INF , !P2 ;  /* 0xff80000012147808 */ /* 0x000fe40005000000 */
[----:B------:R-:W-:Y:S02]  /*d370*/  ISETP.NE.AND P2, PT, R153, RZ, PT ;  /* 0x000000ff9900720c */ /* 0x000fe40003f45270 */
[----:B------:R-:W-:Y:S02]  /*d380*/  ISETP.NE.AND P5, PT, R17, RZ, PT ;  /* 0x000000ff1100720c */ /* 0x000fe40003fa5270 */
[----:B------:R-:W-:Y:S02]  /*d390*/  ISETP.GT.AND P2, PT, R161, 0x9, !P2 ;  /* 0x00000009a100780c */ /* 0x000fe40005744270 */
[----:B------:R-:W-:Y:S02]  /*d3a0*/  P2R R49, PR, RZ, 0x10 ;  /* 0x00000010ff317803 */ /* 0x000fe40000000000 */
[C---:B------:R-:W-:Y:S02]  /*d3b0*/  ISETP.LT.OR P2, PT, R162.reuse, 0xa, P2 ;  /* 0x0000000aa200780c */ /* 0x040fe40001741670 */
[----:B------:R-:W-:Y:S02]  /*d3c0*/  ISETP.NE.AND P4, PT, R5, RZ, PT ;  /* 0x000000ff0500720c */ /* 0x000fe40003f85270 */
[----:B------:R-:W-:Y:S02]  /*d3d0*/  FSEL R18, R19, -INF , !P2 ;  /* 0xff80000013127808 */ /* 0x000fe40005000000 */
[----:B------:R-:W-:Y:S02]  /*d3e0*/  ISETP.NE.AND P2, PT, R151, RZ, PT ;  /* 0x000000ff9700720c */ /* 0x000fe40003f45270 */
[----:B------:R-:W-:Y:S02]  /*d3f0*/  P2R R48, PR, RZ, 0x8 ;  /* 0x00000008ff307803 */ /* 0x000fe40000000000 */
[----:B------:R-:W-:Y:S02]  /*d400*/  ISETP.GT.AND P2, PT, R161, 0x10, !P2 ;  /* 0x00000010a100780c */ /* 0x000fe40005744270 */
[----:B------:R-:W-:Y:S02]  /*d410*/  ISETP.NE.AND P3, PT, R3, RZ, PT ;  /* 0x000000ff0300720c */ /* 0x000fe40003f65270 */
[----:B------:R-:W-:Y:S02]  /*d420*/  ISETP.LT.OR P2, PT, R162, 0x11, P2 ;  /* 0x00000011a200780c */ /* 0x000fe40001741670 */
[----:B------:R-:W-:Y:S02]  /*d430*/  P2R R19, PR, RZ, 0x40 ;  /* 0x00000040ff137803 */ /* 0x000fe40000000000 */
[----:B------:R-:W-:Y:S02]  /*d440*/  FSEL R172, R22, -INF , !P2 ;  /* 0xff80000016ac7808 */ /* 0x000fe40005000000 */
[----:B------:R-:W-:Y:S04]  /*d450*/  ISETP.NE.AND P2, PT, R149, RZ, PT ;  /* 0x000000ff9500720c */ /* 0x000fe80003f45270 */
[----:B------:R-:W-:Y:S04]  /*d460*/  ISETP.GT.AND P2, PT, R161, 0x11, !P2 ;  /* 0x00000011a100780c */ /* 0x000fe80005744270 */
[C---:B------:R-:W-:Y:S04]  /*d470*/  ISETP.LT.OR P2, PT, R162.reuse, 0x12, P2 ;  /* 0x00000012a200780c */ /* 0x040fe80001741670 */
[----:B------:R-:W-:Y:S02]  /*d480*/  FSEL R196, R23, -INF , !P2 ;  /* 0xff80000017c47808 */ /* 0x000fe40005000000 */
[----:B------:R-:W-:Y:S02]  /*d490*/  ISETP.GT.AND P2, PT, R161, 0x18, !P6 ;  /* 0x00000018a100780c */ /* 0x000fe40007744270 */
[----:B------:R-:W-:Y:S02]  /*d4a0*/  ISETP.NE.AND P6, PT, R33, RZ, PT ;  /* 0x000000ff2100720c */ /* 0x000fe40003fc5270 */
[----:B------:R-:W-:Y:S04]  /*d4b0*/  ISETP.LT.OR P2, PT, R162, 0x19, P2 ;  /* 0x00000019a200780c */ /* 0x000fe80001741670 */
[----:B------:R-:W-:Y:S02]  /*d4c0*/  FSEL R182, R34, -INF , !P2 ;  /* 0xff80000022b67808 */ /* 0x000fe40005000000 */
[----:B------:R-:W-:Y:S04]  /*d4d0*/  ISETP.GT.AND P2, PT, R161, 0x19, !P5 ;  /* 0x00000019a100780c */ /* 0x000fe80006f44270 */
[C---:B------:R-:W-:Y:S04]  /*d4e0*/  ISETP.LT.OR P2, PT, R162.reuse, 0x1a, P2 ;  /* 0x0000001aa200780c */ /* 0x040fe80001741670 */
[----:B------:R-:W-:Y:S02]  /*d4f0*/  FSEL R192, R35, -INF , !P2 ;  /* 0xff80000023c07808 */ /* 0x000fe40005000000 */
[C---:B------:R-:W-:Y:S04]  /*d500*/  ISETP.GT.AND P2, PT, R161.reuse, 0x20, !P4 ;  /* 0x00000020a100780c */ /* 0x040fe80006744270 */
[----:B------:R-:W-:Y:S04]  /*d510*/  ISETP.LT.OR P2, PT, R162, 0x21, P2 ;  /* 0x00000021a200780c */ /* 0x000fe80001741670 */
[----:B------:R-:W-:Y:S02]  /*d520*/  FSEL R178, R38, -INF , !P2 ;  /* 0xff80000026b27808 */ /* 0x000fe40005000000 */
[----:B------:R-:W-:Y:S04]  /*d530*/  ISETP.GT.AND P2, PT, R161, 0x21, !P3 ;  /* 0x00000021a100780c */ /* 0x000fe80005f44270 */
[C---:B------:R-:W-:Y:S04]  /*d540*/  ISETP.LT.OR P2, PT, R162.reuse, 0x22, P2 ;  /* 0x00000022a200780c */ /* 0x040fe80001741670 */
[----:B------:R-:W-:Y:S02]  /*d550*/  FSEL R176, R39, -INF , !P2 ;  /* 0xff80000027b07808 */ /* 0x000fe40005000000 */
[----:B------:R-:W-:Y:S04]  /*d560*/  ISETP.NE.AND P2, PT, R155, RZ, PT ;  /* 0x000000ff9b00720c */ /* 0x000fe80003f45270 */
[----:B------:R-:W-:Y:S04]  /*d570*/  ISETP.GT.AND P2, PT, R161, 0x1, !P2 ;  /* 0x00000001a100780c */ /* 0x000fe80005744270 */
[C---:B------:R-:W-:Y:S04]  /*d580*/  ISETP.LT.OR P2, PT, R162.reuse, 0x2, P2 ;  /* 0x00000002a200780c */ /* 0x040fe80001741670 */
[----:B------:R-:W-:Y:S02]  /*d590*/  FSEL R32, R7, -INF , !P2 ;  /* 0xff80000007207808 */ /* 0x000fe40005000000 */
[C---:B------:R-:W-:Y:S04]  /*d5a0*/  ISETP.GT.AND P2, PT, R161.reuse, RZ, !P6 ;  /* 0x000000ffa100720c */ /* 0x040fe80007744270 */
[----:B------:R-:W-:Y:S04]  /*d5b0*/  ISETP.LT.OR P2, PT, R162, 0x1, P2 ;  /* 0x00000001a200780c */ /* 0x000fe80001741670 */
[----:B------:R-:W-:Y:S02]  /*d5c0*/  FSEL R6, R6, -INF , !P2 ;  /* 0xff80000006067808 */ /* 0x000fe40005000000 */
[C---:B------:R-:W-:Y:S04]  /*d5d0*/  ISETP.GT.AND P2, PT, R161.reuse, 0x28, !P1 ;  /* 0x00000028a100780c */ /* 0x040fe80004f44270 */
[----:B------:R-:W-:Y:S04]  /*d5e0*/  ISETP.LT.OR P2, PT, R162, 0x29, P2 ;  /* 0x00000029a200780c */ /* 0x000fe80001741670 */
[----:B------:R-:W-:Y:S02]  /*d5f0*/  FSEL R168, R50, -INF , !P2 ;  /* 0xff80000032a87808 */ /* 0x000fe40005000000 */
[----:B------:R-:W-:Y:S04]  /*d600*/  ISETP.GT.AND P2, PT, R161, 0x29, !P0 ;  /* 0x00000029a100780c */ /* 0x000fe80004744270 */
[----:B------:R-:W-:Y:S04]  /*d610*/  ISETP.LT.OR P2, PT, R162, 0x2a, P2 ;  /* 0x0000002aa200780c */ /* 0x000fe80001741670 */
[----:B------:R-:W-:Y:S02]  /*d620*/  FSEL R166, R51, -INF , !P2 ;  /* 0xff80000033a67808 */ /* 0x000fe40005000000 */
[----:B------:R-:W-:Y:S02]  /*d630*/  ISETP.GT.AND P2, PT, R36, RZ, !P6 ;  /* 0x000000ff2400720c */ /* 0x000fe40007744270 */
[----:B------:R-:W-:Y:S02]  /*d640*/  ISETP.NE.AND P6, PT, R19, RZ, PT ;  /* 0x000000ff1300720c */ /* 0x000fe40003fc5270 */
[----:B------:R-:W-:Y:S04]  /*d650*/  ISETP.LT.OR P2, PT, R37, 0x1, P2 ;  /* 0x000000012500780c */ /* 0x000fe80001741670 */
[----:B------:R-:W-:Y:S02]  /*d660*/  FSEL R7, R8, -INF , !P2 ;  /* 0xff80000008077808 */ /* 0x000fe40005000000 */
[----:B------:R-:W-:Y:S04]  /*d670*/  ISETP.NE.AND P2, PT, R155, RZ, PT ;  /* 0x000000ff9b00720c */ /* 0x000fe80003f45270 */
[----:B------:R-:W-:Y:S04]  /*d680*/  ISETP.GT.AND P2, PT, R36, 0x1, !P2 ;  /* 0x000000012400780c */ /* 0x000fe80005744270 */
[----:B------:R-:W-:Y:S04]  /*d690*/  ISETP.LT.OR P2, PT, R37, 0x2, P2 ;  /* 0x000000022500780c */ /* 0x000fe80001741670 */
        /* <DEDUP_REMOVED lines=59> */
.L_x_222:
[----:B------:R-:W-:Y:S04]  /*da50*/  MOV R9, c[0x0][0x32c] ;  /* 0x0000cb0000097a02 */ /* 0x000fe80000000f00 */
[----:B------:R-:W-:Y:S11]  /*da60*/  ISETP.NE.AND P2, PT, R9, 0x1, PT ;  /* 0x000000010900780c */ /* 0x000ff60003f45270 */
[----:B------:R-:W-:Y:S02]  /*da70*/  @!UPT UIADD3 URZ, URZ, URZ, URZ ;  /* 0x0000003f3f3ff290 */ /* 0x000fe4000fffe03f */
[----:B------:R-:W-:Y:S05]  /*da80*/  @P2 IMAD.HI.U32 R9, R24, c[0x0][0x330], RZ ;  /* 0x0000cc0018092a27 */ /* 0x000fea00078e00ff */
[----:B------:R-:W-:Y:S02]  /*da90*/  @P2 SHF.R.U32.HI R24, RZ, c[0x0][0x334], R9 ;  /* 0x0000cd00ff182a19 */ /* 0x000fe40000011609 */
.L_x_223:
[----:B------:R-:W-:Y:S05]  /*daa0*/  BSYNC B0 ;  /* 0x0000000000007941 */ /* 0x000fea0003800000 */
.L_x_221:
[----:B------:R-:W-:Y:S05]  /*dab0*/  IMAD R157, R24, c[0x0][0x32c], R157 ;  /* 0x0000cb00189d7a24 */ /* 0x000fea00078e029d */
[----:B------:R-:W-:Y:S02]  /*dac0*/  IADD3 R24, R157, c[0x0][0x32c], RZ ;  /* 0x0000cb009d187a10 */ /* 0x000fe40007ffe0ff */
[----:B------:R-:W-:Y:S02]  /*dad0*/  IMNMX R158, R158, R157, !PT ;  /* 0x0000009d9e9e7217 */ /* 0x000fe40007800200 */
[----:B------:R-:W-:Y:S02]  /*dae0*/  IMNMX R159, R159, R24, PT ;  /* 0x000000189f9f7217 */ /* 0x000fe40003800200 */
.L_x_220:
[----:B------:R-:W-:Y:S01]  /*daf0*/  ISETP.NE.AND P2, PT, R33, RZ, PT ;  /* 0x000000ff2100720c */ /* 0x000fe20003f45270 */
[----:B------:R-:W-:Y:S01]  /*db00*/  LDSM.16.MT88.4 R36, [R214+0x2480] ;  /* 0x00248000d624783b */ /* 0x000fe20000004200 */
[C---:B------:R-:W-:Y:S02]  /*db10*/  ISETP.GT.AND P1, PT, R158.reuse, 0x28, !P1 ;  /* 0x000000289e00780c */ /* 0x040fe40004f24270 */
[----:B------:R-:W-:Y:S02]  /*db20*/  ISETP.GT.AND P2, PT, R158, RZ, !P2 ;  /* 0x000000ff9e00720c */ /* 0x000fe40005744270 */
[C---:B------:R-:W-:Y:S02]  /*db30*/  ISETP.LT.OR P1, PT, R159.reuse, 0x29, P1 ;  /* 0x000000299f00780c */ /* 0x040fe40000f21670 */
[----:B------:R-:W-:Y:S02]  /*db40*/  ISETP.LT.OR P2, PT, R159, 0x1, P2 ;  /* 0x000000019f00780c */ /* 0x000fe40001741670 */
[----:B------:R-:W-:Y:S02]  /*db50*/  FSEL R46, R46, -INF , !P1 ;  /* 0xff8000002e2e7808 */ /* 0x000fe40004800000 */
[----:B------:R-:W-:Y:S02]  /*db60*/  FSEL R13, R10, -INF , !P2 ;  /* 0xff8000000a0d7808 */ /* 0x000fe40005000000 */
[----:B------:R-:W-:Y:S02]  /*db70*/  ISETP.NE.AND P2, PT, R155, RZ, PT ;  /* 0x000000ff9b00720c */ /* 0x000fe40003f45270 */
[C---:B------:R-:W-:Y:S02]  /*db80*/  ISETP.GT.AND P0, PT, R158.reuse, 0x29, !P0 ;  /* 0x000000299e00780c */ /* 0x040fe40004704270 */
[----:B------:R-:W-:Y:S02]  /*db90*/  ISETP.GT.AND P2, PT, R158, 0x1, !P2 ;  /* 0x000000019e00780c */ /* 0x000fe40005744270 */
[C---:B------:R-:W-:Y:S02]  /*dba0*/  ISETP.LT.OR P0, PT, R159.reuse, 0x2a, P0 ;  /* 0x0000002a9f00780c */ /* 0x040fe40000701670 */
[----:B------:R-:W-:Y:S02]  /*dbb0*/  ISETP.LT.OR P2, PT, R159, 0x2, P2 ;  /* 0x000000029f00780c */ /* 0x000fe40001741670 */
[----:B------:R-:W-:Y:S02]  /*dbc0*/  FSEL R23, R47, -INF , !P0 ;  /* 0xff8000002f177808 */ /* 0x000fe40004000000 */
        /* <DEDUP_REMOVED lines=21> */
[----:B------:R-:W-:Y:S02]  /*dd20*/  ISETP.NE.AND P2, PT, R17, RZ, PT ;  /* 0x000000ff1100720c */ /* 0x000fe40003f45270 */
[----:B------:R-:W-:Y:S02]  /*dd30*/  FMNMX.FTZ R17, R6, R148, !PT ;  /* 0x0000009406117209 */ /* 0x000fe40007810000 */
[----:B------:R-:W-:Y:S02]  /*dd40*/  ISETP.GT.AND P2, PT, R158, 0x19, !P2 ;  /* 0x000000199e00780c */ /* 0x000fe40005744270 */
[----:B------:R-:W-:Y:S02]  /*dd50*/  FMNMX.FTZ R17, R32, R17, !PT ;  /* 0x0000001120117209 */ /* 0x000fe40007810000 */
[----:B------:R-:W-:Y:S02]  /*dd60*/  ISETP.LT.OR P2, PT, R159, 0x1a, P2 ;  /* 0x0000001a9f00780c */ /* 0x000fe40001741670 */
        /* <DEDUP_REMOVED lines=23> */
[----:B------:R-:W-:Y:S01]  /*dee0*/  ISETP.GT.AND P2, PT, R158, 0x21, !P2 ;  /* 0x000000219e00780c */ /* 0x000fe20005744270 */
[----:B------:R-:W-:Y:S01]  /*def0*/  SHFL.BFLY PT, R149, R24, 0x2, 0x1f ;  /* 0x0c401f0018957f89 */ /* 0x000fe200000e0000 */
[----:B------:R-:W-:Y:S02]  /*df00*/  FMNMX.FTZ R3, R194, R3, !PT ;  /* 0x00000003c2037209 */ /* 0x000fe40007810000 */
[----:B------:R-:W-:Y:S02]  /*df10*/  ISETP.LT.OR P2, PT, R159, 0x22, P2 ;  /* 0x000000229f00780c */ /* 0x000fe40001741670 */
[----:B------:R-:W-:Y:S02]  /*df20*/  FMNMX.FTZ R10, R180, R3, !PT ;  /* 0x00000003b40a7209 */ /* 0x000fe40007810000 */
[----:B------:R-:W-:Y:S02]  /*df30*/  FSEL R49, R43, -INF , !P2 ;  /* 0xff8000002b317808 */ /* 0x000fe40005000000 */
[----:B------:R-:W-:Y:S04]  /*df40*/  FMNMX.FTZ R10, R177, R10, !PT ;  /* 0x0000000ab10a7209 */ /* 0x000fe80007810000 */
[----:B------:R-:W-:Y:S04]  /*df50*/  FMNMX.FTZ R3, R173, R10, !PT ;  /* 0x0000000aad037209 */ /* 0x000fe80007810000 */
[----:B------:R-:W-:Y:S02]  /*df60*/  FMNMX.FTZ R5, R170, R3, !PT ;  /* 0x00000003aa057209 */ /* 0x000fe40007810000 */
[----:B------:R-:W-:Y:S03]  /*df70*/  FMNMX.FTZ R3, R7, R2, !PT ;  /* 0x0000000207037209 */ /* 0x000fe60007810000 */
[----:B------:R-:W1:Y:S01]  /*df80*/  SHFL.BFLY PT, R10, R5, 0x2, 0x1f ;  /* 0x0c401f00050a7f89 */ /* 0x000e6200000e0000 */
[----:B------:R-:W-:Y:S04]  /*df90*/  FMNMX.FTZ R3, R22, R3, !PT ;  /* 0x0000000316037209 */ /* 0x000fe80007810000 */
[----:B------:R-:W-:Y:S04]  /*dfa0*/  FMNMX.FTZ R3, R12, R3, !PT ;  /* 0x000000030c037209 */ /* 0x000fe80007810000 */
[----:B------:R-:W-:Y:S04]  /*dfb0*/  FMNMX.FTZ R3, R8, R3, !PT ;  /* 0x0000000308037209 */ /* 0x000fe80007810000 */
[----:B------:R-:W-:Y:S04]  /*dfc0*/  FMNMX.FTZ R3, R184, R3, !PT ;  /* 0x00000003b8037209 */ /* 0x000fe80007810000 */
[----:B------:R-:W-:Y:S04]  /*dfd0*/  FMNMX.FTZ R3, R190, R3, !PT ;  /* 0x00000003be037209 */ /* 0x000fe80007810000 */
[----:B------:R-:W-:Y:S02]  /*dfe0*/  FMNMX.FTZ R3, R186, R3, !PT ;  /* 0x00000003ba037209 */ /* 0x000fe40007810000 */
[----:B-1----:R-:W-:Y:S02]  /*dff0*/  FMNMX.FTZ R10, R5, R10, !PT ;  /* 0x0000000a050a7209 */ /* 0x002fe40007810000 */
[----:B------:R-:W-:Y:S02]  /*e000*/  FMNMX.FTZ R14, R188, R3, !PT ;  /* 0x00000003bc0e7209 */ /* 0x000fe40007810000 */
[----:B------:R-:W-:Y:S01]  /*e010*/  FMNMX.FTZ R149, R24, R149, !PT ;  /* 0x0000009518957209 */ /* 0x000fe20007810000 */
[----:B------:R-:W1:Y:S01]  /*e020*/  SHFL.BFLY PT, R151, R10, 0x1, 0x1f ;  /* 0x0c201f000a977f89 */ /* 0x000e6200000e0000 */
[----:B------:R-:W-:Y:S04]  /*e030*/  FMNMX.FTZ R3, R171, R14, !PT ;  /* 0x0000000eab037209 */ /* 0x000fe80007810000 */
[----:B------:R-:W-:Y:S03]  /*e040*/  FMNMX.FTZ R3, R50, R3, !PT ;  /* 0x0000000332037209 */ /* 0x000fe60007810000 */
[----:B------:R-:W2:Y:S01]  /*e050*/  SHFL.BFLY PT, R14, R149, 0x1, 0x1f ;  /* 0x0c201f00950e7f89 */ /* 0x000ea200000e0000 */
[----:B------:R-:W-:Y:S02]  /*e060*/  FMNMX.FTZ R24, R48, R3, !PT ;  /* 0x0000000330187209 */ /* 0x000fe40007810000 */
[----:B-1----:R-:W-:Y:S02]  /*e070*/  FMNMX.FTZ R151, R10, R151, !PT ;  /* 0x000000970a977209 */ /* 0x002fe40007810000 */
[----:B------:R-:W-:Y:S02]  /*e080*/  FMNMX.FTZ R10, R45, R24, !PT ;  /* 0x000000182d0a7209 */ /* 0x000fe40007810000 */
[C---:B------:R-:W-:Y:S01]  /*e090*/  FSETP.NEU.FTZ.AND P2, PT, R151.reuse, -INF , PT ;  /* 0xff8000009700780b */ /* 0x040fe20003f5d000 */
[----:B------:R-:W-:Y:S02]  /*e0a0*/  FMUL.FTZ R185, R151, c[0x0][0x2d0] ;  /* 0x0000b40097b97a20 */ /* 0x000fe40000410000 */
[----:B------:R-:W1:Y:S01]  /*e0b0*/  SHFL.BFLY PT, R3, R10, 0x2, 0x1f ;  /* 0x0c401f000a037f89 */ /* 0x000e6200000e0000 */
[----:B--2---:R-:W-:Y:S02]  /*e0c0*/  FMNMX.FTZ R149, R149, R14, !PT ;  /* 0x0000000e95957209 */ /* 0x004fe40007810000 */
[----:B------:R-:W-:Y:S02]  /*e0d0*/  FSEL R185, R185, RZ, P2 ;  /* 0x000000ffb9b97208 */ /* 0x000fe40001000000 */
[C---:B------:R-:W-:Y:S01]  /*e0e0*/  FSETP.NEU.FTZ.AND P1, PT, R149.reuse, -INF , PT ;  /* 0xff8000009500780b */ /* 0x040fe20003f3d000 */
[----:B------:R-:W-:Y:S02]  /*e0f0*/  FMUL.FTZ R181, R149, c[0x0][0x2d0] ;  /* 0x0000b40095b57a20 */ /* 0x000fe40000410000 */
[--C-:B------:R-:W-:Y:S01]  /*e100*/  FFMA.FTZ R154, R4, c[0x0][0x2d0], -R185.reuse ;  /* 0x0000b400049a7a23 */ /* 0x100fe200000108b9 */
[----:B------:R-:W-:Y:S01]  /*e110*/  FMNMX.FTZ R4, R13, R0, !PT ;  /* 0x000000000d047209 */ /* 0x000fe20007810000 */
[--C-:B------:R-:W-:Y:S01]  /*e120*/  FFMA.FTZ R157, R16, c[0x0][0x2d0], -R185.reuse ;  /* 0x0000b400109d7a23 */ /* 0x100fe200000108b9 */
[----:B------:R-:W-:Y:S01]  /*e130*/  FSEL R181, R181, RZ, P1 ;  /* 0x000000ffb5b57208 */ /* 0x000fe20000800000 */
[--C-:B------:R-:W-:Y:S01]  /*e140*/  FFMA.FTZ R153, R156, c[0x0][0x2d0], -R185.reuse ;  /* 0x0000b4009c997a23 */ /* 0x100fe200000108b9 */
[----:B------:R-:W-:Y:S01]  /*e150*/  FMNMX.FTZ R4, R11, R4, !PT ;  /* 0x000000040b047209 */ /* 0x000fe20007810000 */
[----:B------:R-:W-:Y:S01]  /*e160*/  FFMA.FTZ R152, R152, c[0x0][0x2d0], -R185 ;  /* 0x0000b40098987a23 */ /* 0x000fe200000108b9 */
[----:B------:R-:W-:Y:S01]  /*e170*/  MUFU.EX2 R154, R154 ;  /* 0x0000009a009a7308 */ /* 0x000fe20000000800 */
[--C-:B------:R-:W-:Y:S01]  /*e180*/  FFMA.FTZ R155, R6, c[0x0][0x2d0], -R181.reuse ;  /* 0x0000b400069b7a23 */ /* 0x100fe200000108b5 */
[----:B------:R-:W-:Y:S01]  /*e190*/  FMNMX.FTZ R4, R9, R4, !PT ;  /* 0x0000000409047209 */ /* 0x000fe20007810000 */
[--C-:B------:R-:W-:Y:S02]  /*e1a0*/  FFMA.FTZ R160, R18, c[0x0][0x2d0], -R181.reuse ;  /* 0x0000b40012a07a23 */ /* 0x100fe400000108b5 */
[----:B------:R-:W-:Y:S01]  /*e1b0*/  LDSM.16.MT88.4 R16, [R214+0x1880] ;  /* 0x00188000d610783b */ /* 0x000fe20000004200 */
[----:B------:R-:W-:Y:S01]  /*e1c0*/  FMNMX.FTZ R4, R15, R4, !PT ;  /* 0x000000040f047209 */ /* 0x000fe20007810000 */
[--C-:B------:R-:W-:Y:S01]  /*e1d0*/  FFMA.FTZ R156, R32, c[0x0][0x2d0], -R181.reuse ;  /* 0x0000b400209c7a23 */ /* 0x100fe200000108b5 */
[----:B-1----:R-:W-:Y:S01]  /*e1e0*/  FMNMX.FTZ R10, R10, R3, !PT ;  /* 0x000000030a0a7209 */ /* 0x002fe20007810000 */
[----:B------:R-:W-:Y:S01]  /*e1f0*/  FFMA.FTZ R161, R20, c[0x0][0x2d0], -R181 ;  /* 0x0000b40014a17a23 */ /* 0x000fe200000108b5 */
[----:B------:R-:W-:Y:S01]  /*e200*/  FMNMX.FTZ R4, R195, R4, !PT ;  /* 0x00000004c3047209 */ /* 0x000fe20007810000 */
[----:B------:R-:W1:Y:S02]  /*e210*/  MUFU.EX2 R153, R153 ;  /* 0x0000009900997308 */ /* 0x000e640000000800 */
[----:B------:R-:W-:Y:S01]  /*e220*/  LDSM.16.MT88.4 R32, [R212+0x1880] ;  /* 0x00188000d420783b */ /* 0x000fe20000004200 */
[----:B------:R-:W-:Y:S01]  /*e230*/  FFMA.FTZ R179, R194, c[0x0][0x2d0], -R185 ;  /* 0x0000b400c2b37a23 */ /* 0x000fe200000108b9 */
[----:B------:R-:W-:Y:S01]  /*e240*/  FMNMX.FTZ R4, R191, R4, !PT ;  /* 0x00000004bf047209 */ /* 0x000fe20007810000 */
[----:B------:R-:W-:Y:S02]  /*e250*/  FFMA.FTZ R183, R192, c[0x0][0x2d0], -R181 ;  /* 0x0000b400c0b77a23 */ /* 0x000fe400000108b5 */
[--C-:B------:R-:W-:Y:S01]  /*e260*/  FFMA.FTZ R164, R164, c[0x0][0x2d0], -R185.reuse ;  /* 0x0000b400a4a47a23 */ /* 0x100fe200000108b9 */
[----:B------:R-:W-:Y:S01]  /*e270*/  FMNMX.FTZ R4, R193, R4, !PT ;  /* 0x00000004c1047209 */ /* 0x000fe20007810000 */
[--C-:B------:R-:W-:Y:S01]  /*e280*/  FFMA.FTZ R169, R198, c[0x0][0x2d0], -R185.reuse ;  /* 0x0000b400c6a97a23 */ /* 0x100fe200000108b9 */
[----:B------:R-:W2:Y:S01]  /*e290*/  SHFL.BFLY PT, R3, R10, 0x1, 0x1f ;  /* 0x0c201f000a037f89 */ /* 0x000ea200000e0000 */
[----:B------:R-:W-:Y:S01]  /*e2a0*/  MUFU.EX2 R152, R152 ;  /* 0x0000009800987308 */ /* 0x000fe20000000800 */
[----:B------:R-:W-:Y:S01]  /*e2b0*/  FMNMX.FTZ R4, R41, R4, !PT ;  /* 0x0000000429047209 */ /* 0x000fe20007810000 */
[--C-:B------:R-:W-:Y:S02]  /*e2c0*/  FFMA.FTZ R174, R174, c[0x0][0x2d0], -R185.reuse ;  /* 0x0000b400aeae7a23 */ /* 0x100fe400000108b9 */
[--C-:B------:R-:W-:Y:S01]  /*e2d0*/  FFMA.FTZ R180, R180, c[0x0][0x2d0], -R185.reuse ;  /* 0x0000b400b4b47a23 */ /* 0x100fe200000108b9 */
[----:B------:R-:W-:Y:S01]  /*e2e0*/  FMNMX.FTZ R4, R51, R4, !PT ;  /* 0x0000000433047209 */ /* 0x000fe20007810000 */
[--C-:B------:R-:W-:Y:S02]  /*e2f0*/  FFMA.FTZ R177, R177, c[0x0][0x2d0], -R185.reuse ;  /* 0x0000b400b1b17a23 */ /* 0x100fe400000108b9 */
[--C-:B------:R-:W-:Y:S01]  /*e300*/  FFMA.FTZ R173, R173, c[0x0][0x2d0], -R185.reuse ;  /* 0x0000b400adad7a23 */ /* 0x100fe200000108b9 */
[----:B------:R-:W-:Y:S01]  /*e310*/  FMNMX.FTZ R5, R49, R4, !PT ;  /* 0x0000000431057209 */ /* 0x000fe20007810000 */
[----:B------:R-:W3:Y:S01]  /*e320*/  MUFU.EX2 R157, R157 ;  /* 0x0000009d009d7308 */ /* 0x000ee20000000800 */
[----:B------:R-:W-:Y:S02]  /*e330*/  FFMA.FTZ R185, R170, c[0x0][0x2d0], -R185 ;  /* 0x0000b400aab97a23 */ /* 0x000fe400000108b9 */
[----:B------:R-:W-:Y:S01]  /*e340*/  FMNMX.FTZ R6, R46, R5, !PT ;  /* 0x000000052e067209 */ /* 0x000fe20007810000 */
[--C-:B------:R-:W-:Y:S01]  /*e350*/  FFMA.FTZ R172, R172, c[0x0][0x2d0], -R181.reuse ;  /* 0x0000b400acac7a23 */ /* 0x100fe200000108b5 */
[----:B-1----:R-:W-:Y:S01]  /*e360*/  F2FP.PACK_AB R24, R153, R154 ;  /* 0x0000009a9918723e */ /* 0x002fe200000000ff */
[--C-:B------:R-:W-:Y:S01]  /*e370*/  FFMA.FTZ R175, R196, c[0x0][0x2d0], -R181.reuse ;  /* 0x0000b400c4af7a23 */ /* 0x100fe200000108b5 */
[----:B------:R-:W-:Y:S01]  /*e380*/  FMNMX.FTZ R4, R23, R6, !PT ;  /* 0x0000000617047209 */ /* 0x000fe20007810000 */
[--C-:B------:R-:W-:Y:S02]  /*e390*/  FFMA.FTZ R182, R182, c[0x0][0x2d0], -R181.reuse ;  /* 0x0000b400b6b67a23 */ /* 0x100fe400000108b5 */
[----:B------:R-:W-:Y:S01]  /*e3a0*/  MUFU.EX2 R155, R155 ;  /* 0x0000009b009b7308 */ /* 0x000fe20000000800 */
[--C-:B------:R-:W-:Y:S01]  /*e3b0*/  FFMA.FTZ R178, R178, c[0x0][0x2d0], -R181.reuse ;  /* 0x0000b400b2b27a23 */ /* 0x100fe200000108b5 */
[----:B------:R-:W1:Y:S01]  /*e3c0*/  SHFL.BFLY PT, R5, R4, 0x2, 0x1f ;  /* 0x0c401f0004057f89 */ /* 0x000e6200000e0000 */
[----:B--2---:R-:W-:Y:S01]  /*e3d0*/  FMNMX.FTZ R3, R10, R3, !PT ;  /* 0x000000030a037209 */ /* 0x004fe20007810000 */
[----:B------:R-:W-:Y:S03]  /*e3e0*/  FFMA.FTZ R168, R168, c[0x0][0x2d0], -R181 ;  /* 0x0000b400a8a87a23 */ /* 0x000fe600000108b5 */
[C---:B------:R-:W-:Y:S01]  /*e3f0*/  FSETP.NEU.FTZ.AND P0, PT, R3.reuse, -INF , PT ;  /* 0xff8000000300780b */ /* 0x040fe20003f1d000 */
[----:B------:R-:W-:Y:S02]  /*e400*/  FMUL.FTZ R47, R3, c[0x0][0x2d0] ;  /* 0x0000b400032f7a20 */ /* 0x000fe40000410000 */
[----:B------:R-:W2:Y:S03]  /*e410*/  MUFU.EX2 R156, R156 ;  /* 0x0000009c009c7308 */ /* 0x000ea60000000800 */
[----:B------:R-:W-:Y:S02]  /*e420*/  FSEL R47, R47, RZ, P0 ;  /* 0x000000ff2f2f7208 */ /* 0x000fe40000000000 */
[----:B---3--:R-:W-:Y:S03]  /*e430*/  F2FP.PACK_AB R26, R157, R152 ;  /* 0x000000989d1a723e */ /* 0x008fe600000000ff */
[--C-:B------:R-:W-:Y:S02]  /*e440*/  FFMA.FTZ R158, R22, c[0x0][0x2d0], -R47.reuse ;  /* 0x0000b400169e7a23 */ /* 0x100fe4000001082f */
[--C-:B------:R-:W-:Y:S01]  /*e450*/  FFMA.FTZ R159, R7, c[0x0][0x2d0], -R47.reuse ;  /* 0x0000b400079f7a23 */ /* 0x100fe2000001082f */
[----:B------:R-:W-:Y:S01]  /*e460*/  FSEL R7, R151, RZ, P2 ;  /* 0x000000ff97077208 */ /* 0x000fe20001000000 */
[----:B------:R-:W-:Y:S01]  /*e470*/  MUFU.EX2 R161, R161 ;  /* 0x000000a100a17308 */ /* 0x000fe20000000800 */
[--C-:B------:R-:W-:Y:S02]  /*e480*/  FFMA.FTZ R163, R12, c[0x0][0x2d0], -R47.reuse ;  /* 0x0000b4000ca37a23 */ /* 0x100fe4000001082f */
[--C-:B------:R-:W-:Y:S01]  /*e490*/  FFMA.FTZ R162, R8, c[0x0][0x2d0], -R47.reuse ;  /* 0x0000b40008a27a23 */ /* 0x100fe2000001082f */
[----:B-1----:R-:W-:Y:S01]  /*e4a0*/  FMNMX.FTZ R5, R4, R5, !PT ;  /* 0x0000000504057209 */ /* 0x002fe20007810000 */
[----:B------:R-:W-:Y:S01]  /*e4b0*/  FADD.FTZ R4, -R7, R150 ;  /* 0x0000009607047221 */ /* 0x000fe20000010100 */
[----:B------:R-:W-:Y:S01]  /*e4c0*/  FSEL R7, R149, RZ, P1 ;  /* 0x000000ff95077208 */ /* 0x000fe20000800000 */
[--C-:B------:R-:W-:Y:S02]  /*e4d0*/  FFMA.FTZ R184, R184, c[0x0][0x2d0], -R47.reuse ;  /* 0x0000b400b8b87a23 */ /* 0x100fe4000001082f */
[----:B------:R-:W1:Y:S01]  /*e4e0*/  SHFL.BFLY PT, R22, R5, 0x1, 0x1f ;  /* 0x0c201f0005167f89 */ /* 0x000e6200000e0000 */
[----:B------:R-:W-:Y:S01]  /*e4f0*/  FMUL.FTZ R21, R4, c[0x0][0x2d0] ;  /* 0x0000b40004157a20 */ /* 0x000fe20000410000 */
[----:B------:R-:W3:Y:S01]  /*e500*/  MUFU.EX2 R160, R160 ;  /* 0x000000a000a07308 */ /* 0x000ee20000000800 */
[----:B------:R-:W-:Y:S01]  /*e510*/  FADD.FTZ R4, -R7, R148 ;  /* 0x0000009407047221 */ /* 0x000fe20000010100 */
[----:B------:R-:W-:Y:S01]  /*e520*/  FSEL R7, R3, RZ, P0 ;  /* 0x000000ff03077208 */ /* 0x000fe20000000000 */
[--C-:B------:R-:W-:Y:S01]  /*e530*/  FFMA.FTZ R187, R190, c[0x0][0x2d0], -R47.reuse ;  /* 0x0000b400bebb7a23 */ /* 0x100fe2000001082f */
[----:B--2---:R-:W-:Y:S01]  /*e540*/  F2FP.PACK_AB R25, R156, R155 ;  /* 0x0000009b9c19723e */ /* 0x004fe200000000ff */
[----:B------:R-:W-:Y:S02]  /*e550*/  FMUL.FTZ R20, R4, c[0x0][0x2d0] ;  /* 0x0000b40004147a20 */ /* 0x000fe40000410000 */
[----:B------:R-:W-:Y:S02]  /*e560*/  FADD.FTZ R2, -R7, R2 ;  /* 0x0000000207027221 */ /* 0x000fe40000010100 */
[--C-:B------:R-:W-:Y:S01]  /*e570*/  FFMA.FTZ R186, R186, c[0x0][0x2d0], -R47.reuse ;  /* 0x0000b400baba7a23 */ /* 0x100fe2000001082f */
[----:B------:R-:W2:Y:S01]  /*e580*/  MUFU.EX2 R21, R21 ;  /* 0x0000001500157308 */ /* 0x000ea20000000800 */
[----:B------:R-:W-:Y:S02]  /*e590*/  FMUL.FTZ R6, R2, c[0x0][0x2d0] ;  /* 0x0000b40002067a20 */ /* 0x000fe40000410000 */
[----:B------:R-:W-:Y:S07]  /*e5a0*/  FFMA.FTZ R189, R188, c[0x0][0x2d0], -R47 ;  /* 0x0000b400bcbd7a23 */ /* 0x000fee000001082f */
[----:B------:R-:W4:Y:S01]  /*e5b0*/  MUFU.EX2 R20, R20 ;  /* 0x0000001400147308 */ /* 0x000f220000000800 */
[----:B-1----:R-:W-:Y:S02]  /*e5c0*/  FMNMX.FTZ R22, R5, R22, !PT ;  /* 0x0000001605167209 */ /* 0x002fe40007810000 */
[----:B---3--:R-:W-:Y:S02]  /*e5d0*/  F2FP.PACK_AB R27, R160, R161 ;  /* 0x000000a1a01b723e */ /* 0x008fe400000000ff */
[C---:B------:R-:W-:Y:S01]  /*e5e0*/  FSETP.NEU.FTZ.AND P0, PT, R22.reuse, -INF , PT ;  /* 0xff8000001600780b */ /* 0x040fe20003f1d000 */
[C---:B------:R-:W-:Y:S03]  /*e5f0*/  FMUL.FTZ R44, R22.reuse, c[0x0][0x2d0] ;  /* 0x0000b400162c7a20 */ /* 0x040fe60000410000 */
[----:B------:R-:W-:Y:S01]  /*e600*/  FSEL R5, R22, RZ, P0 ;  /* 0x000000ff16057208 */ /* 0x000fe20000000000 */
[----:B------:R1:W3:Y:S01]  /*e610*/  MUFU.EX2 R2, R6 ;  /* 0x0000000600027308 */ /* 0x0002e20000000800 */
[----:B------:R-:W-:Y:S01]  /*e620*/  FSEL R44, R44, RZ, P0 ;  /* 0x000000ff2c2c7208 */ /* 0x000fe20000000000 */
[----:B--2---:R-:W-:Y:S01]  /*e630*/  FMUL.FTZ R4, R21, R144 ;  /* 0x0000009015047220 */ /* 0x004fe20000410000 */
[C---:B------:R-:W-:Y:S01]  /*e640*/  ISETP.GT.AND P0, PT, R226.reuse, UR6, PT ;  /* 0x00000006e2007c0c */ /* 0x040fe2000bf04270 */
[----:B------:R-:W-:Y:S01]  /*e650*/  FADD.FTZ R5, -R5, R0 ;  /* 0x0000000005057221 */ /* 0x000fe20000010100 */
[----:B------:R-:W-:Y:S01]  /*e660*/  IADD3 R226, R226, -0x1, RZ ;  /* 0xffffffffe2e27810 */ /* 0x000fe20007ffe0ff */
[--C-:B------:R-:W-:Y:S02]  /*e670*/  FFMA.FTZ R167, R13, c[0x0][0x2d0], -R44.reuse ;  /* 0x0000b4000da77a23 */ /* 0x100fe4000001082c */
[--C-:B------:R-:W-:Y:S02]  /*e680*/  FFMA.FTZ R150, R11, c[0x0][0x2d0], -R44.reuse ;  /* 0x0000b4000b967a23 */ /* 0x100fe4000001082c */
[----:B------:R-:W-:Y:S01]  /*e690*/  MUFU.EX2 R159, R159 ;  /* 0x0000009f009f7308 */ /* 0x000fe20000000800 */
[--C-:B------:R-:W-:Y:S02]  /*e6a0*/  FFMA.FTZ R165, R9, c[0x0][0x2d0], -R44.reuse ;  /* 0x0000b40009a57a23 */ /* 0x100fe4000001082c */
[--C-:B------:R-:W-:Y:S02]  /*e6b0*/  FFMA.FTZ R148, R15, c[0x0][0x2d0], -R44.reuse ;  /* 0x0000b4000f947a23 */ /* 0x100fe4000001082c */
[----:B------:R-:W-:Y:S02]  /*e6c0*/  FMUL.FTZ R0, R5, c[0x0][0x2d0] ;  /* 0x0000b40005007a20 */ /* 0x000fe40000410000 */
[C---:B------:R-:W-:Y:S02]  /*e6d0*/  FMUL.FTZ R5, R21.reuse, R145 ;  /* 0x0000009115057220 */ /* 0x040fe40000410000 */
[C---:B----4-:R-:W-:Y:S01]  /*e6e0*/  FMUL.FTZ R7, R20.reuse, R147 ;  /* 0x0000009314077220 */ /* 0x050fe20000410000 */
[----:B------:R-:W2:Y:S01]  /*e6f0*/  MUFU.EX2 R158, R158 ;  /* 0x0000009e009e7308 */ /* 0x000ea20000000800 */
[C---:B------:R-:W-:Y:S02]  /*e700*/  FMUL.FTZ R100, R21.reuse, R100 ;  /* 0x0000006415647220 */ /* 0x040fe40000410000 */
[----:B------:R-:W-:Y:S02]  /*e710*/  FMUL.FTZ R101, R21, R101 ;  /* 0x0000006515657220 */ /* 0x000fe40000410000 */
[----:B-1----:R-:W-:Y:S02]  /*e720*/  FMUL.FTZ R6, R20, R146 ;  /* 0x0000009214067220 */ /* 0x002fe40000410000 */
[--C-:B------:R-:W-:Y:S02]  /*e730*/  FFMA.FTZ R190, R41, c[0x0][0x2d0], -R44.reuse ;  /* 0x0000b40029be7a23 */ /* 0x100fe4000001082c */
[----:B------:R-:W-:Y:S01]  /*e740*/  LDSM.16.MT88.4 R40, [R212+0x1c80] ;  /* 0x001c8000d428783b */ /* 0x000fe20000004200 */
[----:B------:R-:W-:Y:S01]  /*e750*/  MUFU.EX2 R163, R163 ;  /* 0x000000a300a37308 */ /* 0x000fe20000000800 */
[--C-:B------:R-:W-:Y:S01]  /*e760*/  FFMA.FTZ R192, R51, c[0x0][0x2d0], -R44.reuse ;  /* 0x0000b40033c07a23 */ /* 0x100fe2000001082c */
[-C--:B------:R-:W-:Y:S01]  /*e770*/  HMMA.16816.F32 R4, R24, R16.reuse, R4 ;  /* 0x000000101804723c */ /* 0x080fe20000001804 */
[C---:B---3--:R-:W-:Y:S02]  /*e780*/  FMUL.FTZ R8, R2.reuse, R140 ;  /* 0x0000008c02087220 */ /* 0x048fe40000410000 */
[C---:B------:R-:W-:Y:S02]  /*e790*/  FMUL.FTZ R9, R2.reuse, R141 ;  /* 0x0000008d02097220 */ /* 0x040fe40000410000 */
[C---:B------:R-:W-:Y:S02]  /*e7a0*/  FMUL.FTZ R12, R2.reuse, R136 ;  /* 0x00000088020c7220 */ /* 0x040fe40000410000 */
[----:B------:R-:W-:Y:S01]  /*e7b0*/  FMUL.FTZ R13, R2, R137 ;  /* 0x00000089020d7220 */ /* 0x000fe20000410000 */
[----:B------:R-:W1:Y:S01]  /*e7c0*/  MUFU.EX2 R162, R162 ;  /* 0x000000a200a27308 */ /* 0x000e620000000800 */
[----:B------:R-:W-:Y:S03]  /*e7d0*/  FMUL.FTZ R102, R20, R102 ;  /* 0x0000006614667220 */ /* 0x000fe60000410000 */
[----:B--2---:R-:W-:Y:S01]  /*e7e0*/  F2FP.PACK_AB R28, R158, R159 ;  /* 0x0000009f9e1c723e */ /* 0x004fe200000000ff */
[C---:B------:R-:W-:Y:S02]  /*e7f0*/  FMUL.FTZ R103, R20.reuse, R103 ;  /* 0x0000006714677220 */ /* 0x040fe40000410000 */
[C---:B------:R-:W-:Y:S02]  /*e800*/  FMUL.FTZ R104, R21.reuse, R104 ;  /* 0x0000006815687220 */ /* 0x040fe40000410000 */
[----:B------:R-:W-:Y:S01]  /*e810*/  FMUL.FTZ R105, R21, R105 ;  /* 0x0000006915697220 */ /* 0x000fe20000410000 */
[----:B------:R-:W-:Y:S01]  /*e820*/  MUFU.EX2 R167, R167 ;  /* 0x000000a700a77308 */ /* 0x000fe20000000800 */
[C---:B------:R-:W-:Y:S02]  /*e830*/  FMUL.FTZ R106, R20.reuse, R106 ;  /* 0x0000006a146a7220 */ /* 0x040fe40000410000 */
[----:B------:R-:W-:Y:S02]  /*e840*/  FMUL.FTZ R107, R20, R107 ;  /* 0x0000006b146b7220 */ /* 0x000fe40000410000 */
[C---:B------:R-:W-:Y:S02]  /*e850*/  FMUL.FTZ R108, R2.reuse, R108 ;  /* 0x0000006c026c7220 */ /* 0x040fe40000410000 */
[----:B------:R-:W-:Y:S02]  /*e860*/  FMUL.FTZ R109, R2, R109 ;  /* 0x0000006d026d7220 */ /* 0x000fe40000410000 */
[--C-:B------:R-:W-:Y:S01]  /*e870*/  FFMA.FTZ R197, R49, c[0x0][0x2d0], -R44.reuse ;  /* 0x0000b40031c57a23 */ /* 0x100fe2000001082c */
[----:B------:R-:W2:Y:S01]  /*e880*/  MUFU.EX2 R150, R150 ;  /* 0x0000009600967308 */ /* 0x000ea20000000800 */
[--C-:B------:R-:W-:Y:S02]  /*e890*/  FFMA.FTZ R194, R46, c[0x0][0x2d0], -R44.reuse ;  /* 0x0000b4002ec27a23 */ /* 0x100fe4000001082c */
[----:B------:R-:W-:Y:S01]  /*e8a0*/  FMUL.FTZ R112, R2, R112 ;  /* 0x0000007002707220 */ /* 0x000fe20000410000 */
[----:B-1----:R-:W-:Y:S01]  /*e8b0*/  F2FP.PACK_AB R30, R162, R163 ;  /* 0x000000a3a21e723e */ /* 0x002fe200000000ff */
[----:B------:R-:W-:Y:S02]  /*e8c0*/  FMUL.FTZ R113, R2, R113 ;  /* 0x0000007102717220 */ /* 0x000fe40000410000 */
[C---:B------:R-:W-:Y:S02]  /*e8d0*/  FMUL.FTZ R116, R21.reuse, R116 ;  /* 0x0000007415747220 */ /* 0x040fe40000410000 */
[C---:B------:R-:W-:Y:S01]  /*e8e0*/  FMUL.FTZ R117, R21.reuse, R117 ;  /* 0x0000007515757220 */ /* 0x040fe20000410000 */
[----:B------:R-:W-:Y:S01]  /*e8f0*/  MUFU.EX2 R165, R165 ;  /* 0x000000a500a57308 */ /* 0x000fe20000000800 */
[C---:B------:R-:W-:Y:S02]  /*e900*/  FMUL.FTZ R118, R20.reuse, R118 ;  /* 0x0000007614767220 */ /* 0x040fe40000410000 */
[C---:B------:R-:W-:Y:S02]  /*e910*/  FMUL.FTZ R119, R20.reuse, R119 ;  /* 0x0000007714777220 */ /* 0x040fe40000410000 */
[C---:B------:R-:W-:Y:S02]  /*e920*/  FMUL.FTZ R120, R21.reuse, R120 ;  /* 0x0000007815787220 */ /* 0x040fe40000410000 */
[C---:B------:R-:W-:Y:S02]  /*e930*/  FMUL.FTZ R121, R21.reuse, R121 ;  /* 0x0000007915797220 */ /* 0x040fe40000410000 */
[C---:B------:R-:W-:Y:S01]  /*e940*/  FMUL.FTZ R122, R20.reuse, R122 ;  /* 0x0000007a147a7220 */ /* 0x040fe20000410000 */
[----:B------:R-:W1:Y:S01]  /*e950*/  MUFU.EX2 R148, R148 ;  /* 0x0000009400947308 */ /* 0x000e620000000800 */
[----:B------:R-:W-:Y:S02]  /*e960*/  FMUL.FTZ R123, R20, R123 ;  /* 0x0000007b147b7220 */ /* 0x000fe40000410000 */
[----:B------:R-:W-:Y:S01]  /*e970*/  FMUL.FTZ R124, R2, R124 ;  /* 0x0000007c027c7220 */ /* 0x000fe20000410000 */
[----:B--2---:R-:W-:Y:S01]  /*e980*/  F2FP.PACK_AB R29, R150, R167 ;  /* 0x000000a7961d723e */ /* 0x004fe200000000ff */
[----:B------:R-:W-:Y:S02]  /*e990*/  FMUL.FTZ R125, R2, R125 ;  /* 0x0000007d027d7220 */ /* 0x000fe40000410000 */
[C---:B------:R-:W-:Y:S02]  /*e9a0*/  FMUL.FTZ R128, R21.reuse, R128 ;  /* 0x0000008015807220 */ /* 0x040fe40000410000 */
[C---:B------:R-:W-:Y:S01]  /*e9b0*/  FMUL.FTZ R129, R21.reuse, R129 ;  /* 0x0000008115817220 */ /* 0x040fe20000410000 */
[----:B------:R-:W2:Y:S01]  /*e9c0*/  MUFU.EX2 R0, R0 ;  /* 0x0000000000007308 */ /* 0x000ea20000000800 */
[C---:B------:R-:W-:Y:S02]  /*e9d0*/  FMUL.FTZ R130, R20.reuse, R130 ;  /* 0x0000008214827220 */ /* 0x040fe40000410000 */
[C---:B------:R-:W-:Y:S02]  /*e9e0*/  FMUL.FTZ R131, R20.reuse, R131 ;  /* 0x0000008314837220 */ /* 0x040fe40000410000 */
[C---:B------:R-:W-:Y:S02]  /*e9f0*/  FMUL.FTZ R52, R21.reuse, R52 ;  /* 0x0000003415347220 */ /* 0x040fe40000410000 */
[C---:B------:R-:W-:Y:S02]  /*ea00*/  FMUL.FTZ R53, R21.reuse, R53 ;  /* 0x0000003515357220 */ /* 0x040fe40000410000 */
[C---:B------:R-:W-:Y:S01]  /*ea10*/  FMUL.FTZ R54, R20.reuse, R54 ;  /* 0x0000003614367220 */ /* 0x040fe20000410000 */
[----:B------:R-:W-:Y:S01]  /*ea20*/  MUFU.EX2 R170, R185 ;  /* 0x000000b900aa7308 */ /* 0x000fe20000000800 */
[----:B------:R-:W-:Y:S02]  /*ea30*/  FMUL.FTZ R55, R20, R55 ;  /* 0x0000003714377220 */ /* 0x000fe40000410000 */
[----:B------:R-:W-:Y:S01]  /*ea40*/  FMUL.FTZ R56, R2, R56 ;  /* 0x0000003802387220 */ /* 0x000fe20000410000 */
[----:B-1----:R-:W-:Y:S01]  /*ea50*/  F2FP.PACK_AB R31, R148, R165 ;  /* 0x000000a5941f723e */ /* 0x002fe200000000ff */
[C---:B------:R-:W-:Y:S02]  /*ea60*/  FMUL.FTZ R57, R2.reuse, R57 ;  /* 0x0000003902397220 */ /* 0x040fe40000410000 */
[C---:B------:R-:W-:Y:S02]  /*ea70*/  FMUL.FTZ R60, R2.reuse, R60 ;  /* 0x0000003c023c7220 */ /* 0x040fe40000410000 */
[----:B------:R-:W-:Y:S01]  /*ea80*/  FMUL.FTZ R61, R2, R61 ;  /* 0x0000003d023d7220 */ /* 0x000fe20000410000 */
[----:B------:R-:W-:Y:S01]  /*ea90*/  MUFU.EX2 R164, R164 ;  /* 0x000000a400a47308 */ /* 0x000fe20000000800 */
[C---:B------:R-:W-:Y:S02]  /*eaa0*/  FMUL.FTZ R64, R21.reuse, R64 ;  /* 0x0000004015407220 */ /* 0x040fe40000410000 */
[C---:B------:R-:W-:Y:S02]  /*eab0*/  FMUL.FTZ R65, R21.reuse, R65 ;  /* 0x0000004115417220 */ /* 0x040fe40000410000 */
[C---:B--2---:R-:W-:Y:S02]  /*eac0*/  FMUL.FTZ R10, R0.reuse, R142 ;  /* 0x0000008e000a7220 */ /* 0x044fe40000410000 */
[C---:B------:R-:W-:Y:S02]  /*ead0*/  FMUL.FTZ R11, R0.reuse, R143 ;  /* 0x0000008f000b7220 */ /* 0x040fe40000410000 */
[C---:B------:R-:W-:Y:S01]  /*eae0*/  FMUL.FTZ R110, R0.reuse, R110 ;  /* 0x0000006e006e7220 */ /* 0x040fe20000410000 */
[----:B------:R-:W-:Y:S01]  /*eaf0*/  MUFU.EX2 R169, R169 ;  /* 0x000000a900a97308 */ /* 0x000fe20000000800 */
[C---:B------:R-:W-:Y:S02]  /*eb00*/  FMUL.FTZ R111, R0.reuse, R111 ;  /* 0x0000006f006f7220 */ /* 0x040fe40000410000 */
[C---:B------:R-:W-:Y:S01]  /*eb10*/  FMUL.FTZ R114, R0.reuse, R114 ;  /* 0x0000007200727220 */ /* 0x040fe20000410000 */
[C---:B------:R-:W-:Y:S01]  /*eb20*/  HMMA.16816.F32 R8, R28.reuse, R16, R8 ;  /* 0x000000101c08723c */ /* 0x040fe20000001808 */
[C---:B------:R-:W-:Y:S02]  /*eb30*/  FMUL.FTZ R14, R0.reuse, R138 ;  /* 0x0000008a000e7220 */ /* 0x040fe40000410000 */
[C---:B------:R-:W-:Y:S02]  /*eb40*/  FMUL.FTZ R15, R0.reuse, R139 ;  /* 0x0000008b000f7220 */ /* 0x040fe40000410000 */
[C---:B------:R-:W-:Y:S01]  /*eb50*/  FMUL.FTZ R115, R0.reuse, R115 ;  /* 0x0000007300737220 */ /* 0x040fe20000410000 */
[----:B------:R-:W-:Y:S01]  /*eb60*/  MUFU.EX2 R172, R172 ;  /* 0x000000ac00ac7308 */ /* 0x000fe20000000800 */
[C---:B------:R-:W-:Y:S02]  /*eb70*/  FMUL.FTZ R126, R0.reuse, R126 ;  /* 0x0000007e007e7220 */ /* 0x040fe40000410000 */
[----:B------:R-:W-:Y:S01]  /*eb80*/  FMUL.FTZ R127, R0, R127 ;  /* 0x0000007f007f7220 */ /* 0x000fe20000410000 */
[-C--:B------:R-:W-:Y:S02]  /*eb90*/  HMMA.16816.F32 R12, R28, R18.reuse, R12 ;  /* 0x000000121c0c723c */ /* 0x080fe4000000180c */
[C---:B------:R-:W-:Y:S02]  /*eba0*/  FMUL.FTZ R16, R2.reuse, R132 ;  /* 0x0000008402107220 */ /* 0x040fe40000410000 */
[----:B------:R-:W-:Y:S02]  /*ebb0*/  FMUL.FTZ R17, R2, R133 ;  /* 0x0000008502117220 */ /* 0x000fe40000410000 */
[C---:B------:R-:W-:Y:S01]  /*ebc0*/  FMUL.FTZ R58, R0.reuse, R58 ;  /* 0x0000003a003a7220 */ /* 0x040fe20000410000 */
[----:B------:R-:W-:Y:S01]  /*ebd0*/  MUFU.EX2 R175, R175 ;  /* 0x000000af00af7308 */ /* 0x000fe20000000800 */
[C---:B------:R-:W-:Y:S01]  /*ebe0*/  HMMA.16816.F32 R100, R24.reuse, R18, R100 ;  /* 0x000000121864723c */ /* 0x040fe20000001864 */
[C---:B------:R-:W-:Y:S03]  /*ebf0*/  FMUL.FTZ R59, R0.reuse, R59 ;  /* 0x0000003b003b7220 */ /* 0x040fe60000410000 */
[C---:B------:R-:W-:Y:S02]  /*ec00*/  FMUL.FTZ R62, R0.reuse, R62 ;  /* 0x0000003e003e7220 */ /* 0x040fe40000410000 */
[C---:B------:R-:W-:Y:S02]  /*ec10*/  FMUL.FTZ R63, R0.reuse, R63 ;  /* 0x0000003f003f7220 */ /* 0x040fe40000410000 */
[-C--:B------:R-:W-:Y:S01]  /*ec20*/  HMMA.16816.F32 R104, R24, R32.reuse, R104 ;  /* 0x000000201868723c */ /* 0x080fe20000001868 */
[C---:B------:R-:W-:Y:S01]  /*ec30*/  FMUL.FTZ R18, R0.reuse, R134 ;  /* 0x0000008600127220 */ /* 0x040fe20000410000 */
[----:B------:R-:W-:Y:S02]  /*ec40*/  MUFU.EX2 R174, R174 ;  /* 0x000000ae00ae7308 */ /* 0x000fe40000000800 */
[----:B------:R-:W-:Y:S02]  /*ec50*/  FMUL.FTZ R19, R0, R135 ;  /* 0x0000008700137220 */ /* 0x000fe40000410000 */
[C---:B------:R-:W-:Y:S02]  /*ec60*/  FMUL.FTZ R66, R20.reuse, R66 ;  /* 0x0000004214427220 */ /* 0x040fe40000410000 */
[C---:B------:R-:W-:Y:S01]  /*ec70*/  HMMA.16816.F32 R108, R28.reuse, R32, R108 ;  /* 0x000000201c6c723c */ /* 0x040fe2000000186c */
[C---:B------:R-:W-:Y:S03]  /*ec80*/  FMUL.FTZ R67, R20.reuse, R67 ;  /* 0x0000004314437220 */ /* 0x040fe60000410000 */
[C---:B------:R-:W-:Y:S01]  /*ec90*/  FMUL.FTZ R68, R21.reuse, R68 ;  /* 0x0000004415447220 */ /* 0x040fe20000410000 */
[----:B------:R-:W-:Y:S01]  /*eca0*/  MUFU.EX2 R179, R179 ;  /* 0x000000b300b37308 */ /* 0x000fe20000000800 */
[C---:B------:R-:W-:Y:S02]  /*ecb0*/  FMUL.FTZ R69, R21.reuse, R69 ;  /* 0x0000004515457220 */ /* 0x040fe40000410000 */
[-C--:B------:R-:W-:Y:S01]  /*ecc0*/  HMMA.16816.F32 R112, R28, R34.reuse, R112 ;  /* 0x000000221c70723c */ /* 0x080fe20000001870 */
[C---:B------:R-:W-:Y:S03]  /*ecd0*/  FMUL.FTZ R70, R20.reuse, R70 ;  /* 0x0000004614467220 */ /* 0x040fe60000410000 */
[----:B------:R-:W-:Y:S02]  /*ece0*/  FMUL.FTZ R71, R20, R71 ;  /* 0x0000004714477220 */ /* 0x000fe40000410000 */
[C---:B------:R-:W-:Y:S01]  /*ecf0*/  FMUL.FTZ R72, R2.reuse, R72 ;  /* 0x0000004802487220 */ /* 0x040fe20000410000 */
[----:B------:R-:W-:Y:S01]  /*ed00*/  MUFU.EX2 R182, R182 ;  /* 0x000000b600b67308 */ /* 0x000fe20000000800 */
[C---:B------:R-:W-:Y:S01]  /*ed10*/  HMMA.16816.F32 R116, R24.reuse, R34, R116 ;  /* 0x000000221874723c */ /* 0x040fe20000001874 */
[----:B------:R-:W1:Y:S03]  /*ed20*/  LDSM.16.MT88.4 R32, [R212+0x2480] ;  /* 0x00248000d420783b */ /* 0x000e660000004200 */
[----:B------:R-:W-:Y:S02]  /*ed30*/  FMUL.FTZ R73, R2, R73 ;  /* 0x0000004902497220 */ /* 0x000fe40000410000 */
[C---:B------:R-:W-:Y:S02]  /*ed40*/  FMUL.FTZ R74, R0.reuse, R74 ;  /* 0x0000004a004a7220 */ /* 0x040fe40000410000 */
[-C--:B------:R-:W-:Y:S01]  /*ed50*/  HMMA.16816.F32 R120, R24, R36.reuse, R120 ;  /* 0x000000241878723c */ /* 0x080fe20000001878 */
[----:B------:R-:W-:Y:S01]  /*ed60*/  FMUL.FTZ R75, R0, R75 ;  /* 0x0000004b004b7220 */ /* 0x000fe20000410000 */
[----:B------:R-:W-:Y:S02]  /*ed70*/  MUFU.EX2 R183, R183 ;  /* 0x000000b700b77308 */ /* 0x000fe40000000800 */
[C---:B------:R-:W-:Y:S02]  /*ed80*/  FMUL.FTZ R76, R2.reuse, R76 ;  /* 0x0000004c024c7220 */ /* 0x040fe40000410000 */
[----:B------:R-:W-:Y:S02]  /*ed90*/  FMUL.FTZ R77, R2, R77 ;  /* 0x0000004d024d7220 */ /* 0x000fe40000410000 */
[C---:B------:R-:W-:Y:S01]  /*eda0*/  HMMA.16816.F32 R124, R28.reuse, R36, R124 ;  /* 0x000000241c7c723c */ /* 0x040fe2000000187c */
[C---:B------:R-:W-:Y:S03]  /*edb0*/  FMUL.FTZ R78, R0.reuse, R78 ;  /* 0x0000004e004e7220 */ /* 0x040fe60000410000 */
[----:B------:R-:W-:Y:S01]  /*edc0*/  FMUL.FTZ R79, R0, R79 ;  /* 0x0000004f004f7220 */ /* 0x000fe20000410000 */
[----:B------:R-:W-:Y:S01]  /*edd0*/  MUFU.EX2 R184, R184 ;  /* 0x000000b800b87308 */ /* 0x000fe20000000800 */
[C---:B------:R-:W-:Y:S02]  /*ede0*/  FMUL.FTZ R80, R21.reuse, R80 ;  /* 0x0000005015507220 */ /* 0x040fe40000410000 */
[-C--:B------:R-:W-:Y:S01]  /*edf0*/  HMMA.16816.F32 R16, R28, R38.reuse, R16 ;  /* 0x000000261c10723c */ /* 0x080fe20000001810 */
[C---:B------:R-:W-:Y:S03]  /*ee00*/  FMUL.FTZ R81, R21.reuse, R81 ;  /* 0x0000005115517220 */ /* 0x040fe60000410000 */
[C---:B------:R-:W-:Y:S02]  /*ee10*/  FMUL.FTZ R82, R20.reuse, R82 ;  /* 0x0000005214527220 */ /* 0x040fe40000410000 */
[C---:B------:R-:W-:Y:S01]  /*ee20*/  FMUL.FTZ R83, R20.reuse, R83 ;  /* 0x0000005314537220 */ /* 0x040fe20000410000 */
[----:B------:R-:W2:Y:S01]  /*ee30*/  MUFU.EX2 R187, R187 ;  /* 0x000000bb00bb7308 */ /* 0x000ea20000000800 */
[C---:B------:R-:W-:Y:S01]  /*ee40*/  HMMA.16816.F32 R128, R24.reuse, R38, R128 ;  /* 0x000000261880723c */ /* 0x040fe20000001880 */
[----:B------:R-:W3:Y:S03]  /*ee50*/  LDSM.16.MT88.4 R36, [R214+0x3080] ;  /* 0x00308000d624783b */ /* 0x000ee60000004200 */
[C---:B------:R-:W-:Y:S02]  /*ee60*/  FMUL.FTZ R84, R21.reuse, R84 ;  /* 0x0000005415547220 */ /* 0x040fe40000410000 */
[----:B------:R-:W-:Y:S02]  /*ee70*/  FMUL.FTZ R85, R21, R85 ;  /* 0x0000005515557220 */ /* 0x000fe40000410000 */
[C---:B------:R-:W-:Y:S01]  /*ee80*/  FMUL.FTZ R86, R20.reuse, R86 ;  /* 0x0000005614567220 */ /* 0x040fe20000410000 */
[-C--:B-1----:R-:W-:Y:S01]  /*ee90*/  HMMA.16816.F32 R52, R24, R32.reuse, R52 ;  /* 0x000000201834723c */ /* 0x082fe20000001834 */
[----:B------:R-:W-:Y:S02]  /*eea0*/  MUFU.EX2 R186, R186 ;  /* 0x000000ba00ba7308 */ /* 0x000fe40000000800 */
[----:B------:R-:W-:Y:S02]  /*eeb0*/  FMUL.FTZ R87, R20, R87 ;  /* 0x0000005714577220 */ /* 0x000fe40000410000 */
[C---:B------:R-:W-:Y:S02]  /*eec0*/  FMUL.FTZ R88, R2.reuse, R88 ;  /* 0x0000005802587220 */ /* 0x040fe40000410000 */
[----:B------:R-:W-:Y:S01]  /*eed0*/  FMUL.FTZ R89, R2, R89 ;  /* 0x0000005902597220 */ /* 0x000fe20000410000 */
[C---:B------:R-:W-:Y:S01]  /*eee0*/  HMMA.16816.F32 R56, R28.reuse, R32, R56 ;  /* 0x000000201c38723c */ /* 0x040fe20000001838 */
[C---:B------:R-:W-:Y:S02]  /*eef0*/  FMUL.FTZ R90, R0.reuse, R90 ;  /* 0x0000005a005a7220 */ /* 0x040fe40000410000 */
[----:B------:R-:W1:Y:S01]  /*ef00*/  MUFU.EX2 R189, R189 ;  /* 0x000000bd00bd7308 */ /* 0x000e620000000800 */
[----:B------:R-:W-:Y:S02]  /*ef10*/  FMUL.FTZ R91, R0, R91 ;  /* 0x0000005b005b7220 */ /* 0x000fe40000410000 */
[--C-:B------:R-:W-:Y:S02]  /*ef20*/  FFMA.FTZ R188, R195, c[0x0][0x2d0], -R44.reuse ;  /* 0x0000b400c3bc7a23 */ /* 0x100fe4000001082c */
[-C--:B------:R-:W-:Y:S01]  /*ef30*/  HMMA.16816.F32 R60, R28, R34.reuse, R60 ;  /* 0x000000221c3c723c */ /* 0x080fe2000000183c */
[--C-:B------:R-:W-:Y:S03]  /*ef40*/  FFMA.FTZ R191, R191, c[0x0][0x2d0], -R44.reuse ;  /* 0x0000b400bfbf7a23 */ /* 0x100fe6000001082c */
[--C-:B------:R-:W-:Y:S01]  /*ef50*/  FFMA.FTZ R193, R193, c[0x0][0x2d0], -R44.reuse ;  /* 0x0000b400c1c17a23 */ /* 0x100fe2000001082c */
[----:B------:R-:W-:Y:S01]  /*ef60*/  MUFU.EX2 R188, R188 ;  /* 0x000000bc00bc7308 */ /* 0x000fe20000000800 */
[----:B------:R-:W-:Y:S02]  /*ef70*/  FFMA.FTZ R44, R23, c[0x0][0x2d0], -R44 ;  /* 0x0000b400172c7a23 */ /* 0x000fe4000001082c */
[C---:B------:R-:W-:Y:S01]  /*ef80*/  HMMA.16816.F32 R64, R24.reuse, R34, R64 ;  /* 0x000000221840723c */ /* 0x040fe20000001840 */
[----:B------:R-:W4:Y:S03]  /*ef90*/  LDSM.16.MT88.4 R32, [R212+0x3080] ;  /* 0x00308000d420783b */ /* 0x000f260000004200 */
[C---:B------:R-:W-:Y:S02]  /*efa0*/  FMUL.FTZ R92, R2.reuse, R92 ;  /* 0x0000005c025c7220 */ /* 0x040fe40000410000 */
[----:B------:R-:W-:Y:S01]  /*efb0*/  FMUL.FTZ R93, R2, R93 ;  /* 0x0000005d025d7220 */ /* 0x000fe20000410000 */
[----:B------:R-:W-:Y:S01]  /*efc0*/  MUFU.EX2 R23, R44 ;  /* 0x0000002c00177308 */ /* 0x000fe20000000800 */
[-C--:B---3--:R-:W-:Y:S01]  /*efd0*/  HMMA.16816.F32 R68, R24, R36.reuse, R68 ;  /* 0x000000241844723c */ /* 0x088fe20000001844 */
[C---:B------:R-:W-:Y:S03]  /*efe0*/  FMUL.FTZ R94, R0.reuse, R94 ;  /* 0x0000005e005e7220 */ /* 0x040fe60000410000 */
[----:B------:R-:W-:Y:S02]  /*eff0*/  FMUL.FTZ R95, R0, R95 ;  /* 0x0000005f005f7220 */ /* 0x000fe40000410000 */
[C---:B------:R-:W-:Y:S02]  /*f000*/  FMUL.FTZ R96, R21.reuse, R96 ;  /* 0x0000006015607220 */ /* 0x040fe40000410000 */
[C---:B------:R-:W-:Y:S01]  /*f010*/  HMMA.16816.F32 R72, R28.reuse, R36, R72 ;  /* 0x000000241c48723c */ /* 0x040fe20000001848 */
[----:B------:R-:W-:Y:S01]  /*f020*/  FMUL.FTZ R97, R21, R97 ;  /* 0x0000006115617220 */ /* 0x000fe20000410000 */
[----:B------:R-:W3:Y:S02]  /*f030*/  MUFU.EX2 R191, R191 ;  /* 0x000000bf00bf7308 */ /* 0x000ee40000000800 */
[C---:B------:R-:W-:Y:S02]  /*f040*/  FMUL.FTZ R98, R20.reuse, R98 ;  /* 0x0000006214627220 */ /* 0x040fe40000410000 */
[----:B------:R-:W-:Y:S02]  /*f050*/  FMUL.FTZ R99, R20, R99 ;  /* 0x0000006314637220 */ /* 0x000fe40000410000 */
[-C--:B------:R-:W-:Y:S01]  /*f060*/  HMMA.16816.F32 R76, R28, R38.reuse, R76 ;  /* 0x000000261c4c723c */ /* 0x080fe2000000184c */
[----:B------:R-:W-:Y:S03]  /*f070*/  FFMA.FTZ R195, R176, c[0x0][0x2d0], -R181 ;  /* 0x0000b400b0c37a23 */ /* 0x000fe600000108b5 */
[----:B------:R-:W-:Y:S01]  /*f080*/  FFMA.FTZ R176, R48, c[0x0][0x2d0], -R47 ;  /* 0x0000b40030b07a23 */ /* 0x000fe2000001082f */
[----:B------:R-:W-:Y:S01]  /*f090*/  MUFU.EX2 R193, R193 ;  /* 0x000000c100c17308 */ /* 0x000fe20000000800 */
[----:B------:R-:W-:Y:S02]  /*f0a0*/  FFMA.FTZ R181, R166, c[0x0][0x2d0], -R181 ;  /* 0x0000b400a6b57a23 */ /* 0x000fe400000108b5 */
[C---:B------:R-:W-:Y:S01]  /*f0b0*/  HMMA.16816.F32 R80, R24.reuse, R38, R80 ;  /* 0x000000261850723c */ /* 0x040fe20000001850 */
[----:B------:R-:W5:Y:S03]  /*f0c0*/  LDSM.16.MT88.4 R36, [R214+0x1c80] ;  /* 0x001c8000d624783b */ /* 0x000f660000004200 */
[--C-:B------:R-:W-:Y:S02]  /*f0d0*/  FFMA.FTZ R166, R171, c[0x0][0x2d0], -R47.reuse ;  /* 0x0000b400aba67a23 */ /* 0x100fe4000001082f */
[--C-:B------:R-:W-:Y:S01]  /*f0e0*/  FFMA.FTZ R171, R50, c[0x0][0x2d0], -R47.reuse ;  /* 0x0000b40032ab7a23 */ /* 0x100fe2000001082f */
[----:B------:R-:W1:Y:S01]  /*f0f0*/  MUFU.EX2 R190, R190 ;  /* 0x000000be00be7308 */ /* 0x000e620000000800 */
[----:B------:R-:W-:Y:S01]  /*f100*/  FFMA.FTZ R47, R45, c[0x0][0x2d0], -R47 ;  /* 0x0000b4002d2f7a23 */ /* 0x000fe2000001082f */
[-C--:B----4-:R-:W-:Y:S01]  /*f110*/  HMMA.16816.F32 R84, R24, R32.reuse, R84 ;  /* 0x000000201854723c */ /* 0x090fe20000001854 */
[----:B------:R-:W-:Y:S02]  /*f120*/  LDSM.16.MT88.4 R48, [R212+0x2c80] ;  /* 0x002c8000d430783b */ /* 0x000fe40000004200 */
[----:B------:R-:W-:Y:S02]  /*f130*/  FFMA.FTZ R154, R21, R231, R154 ;  /* 0x000000e7159a7223 */ /* 0x000fe4000001009a */
[----:B------:R-:W-:Y:S02]  /*f140*/  FFMA.FTZ R155, R20, R229, R155 ;  /* 0x000000e5149b7223 */ /* 0x000fe4000001009b */
[----:B------:R-:W-:Y:S01]  /*f150*/  FFMA.FTZ R159, R2, R227, R159 ;  /* 0x000000e3029f7223 */ /* 0x000fe2000001009f */
[C---:B------:R-:W-:Y:S01]  /*f160*/  HMMA.16816.F32 R88, R28.reuse, R32, R88 ;  /* 0x000000201c58723c */ /* 0x040fe20000001858 */
[----:B------:R4:W-:Y:S03]  /*f170*/  MUFU.EX2 R185, R47 ;  /* 0x0000002f00b97308 */ /* 0x0009e60000000800 */
[----:B------:R-:W-:Y:S01]  /*f180*/  MOV R2, R3 ;  /* 0x0000000300027202 */ /* 0x000fe20000000f00 */
[----:B------:R-:W-:Y:S01]  /*f190*/  FFMA.FTZ R167, R0, R225, R167 ;  /* 0x000000e100a77223 */ /* 0x000fe200000100a7 */
[----:B------:R-:W-:Y:S01]  /*f1a0*/  MOV R0, R22 ;  /* 0x0000001600007202 */ /* 0x000fe20000000f00 */
[----:B------:R-:W-:Y:S01]  /*f1b0*/  FADD.FTZ R153, R153, R154 ;  /* 0x0000009a99997221 */ /* 0x000fe20000010000 */
[-C--:B------:R-:W-:Y:S01]  /*f1c0*/  HMMA.16816.F32 R92, R28, R34.reuse, R92 ;  /* 0x000000221c5c723c */ /* 0x080fe2000000185c */
[----:B------:R-:W-:Y:S02]  /*f1d0*/  FADD.FTZ R156, R156, R155 ;  /* 0x0000009b9c9c7221 */ /* 0x000fe40000010000 */
[----:B------:R-:W-:Y:S01]  /*f1e0*/  MUFU.EX2 R180, R180 ;  /* 0x000000b400b47308 */ /* 0x000fe20000000800 */
[----:B------:R-:W-:Y:S02]  /*f1f0*/  FADD.FTZ R158, R158, R159 ;  /* 0x0000009f9e9e7221 */ /* 0x000fe40000010000 */
[----:B------:R-:W-:Y:S01]  /*f200*/  FADD.FTZ R150, R150, R167 ;  /* 0x000000a796967221 */ /* 0x000fe20000010000 */
[----:B--2---:R-:W-:Y:S01]  /*f210*/  F2FP.PACK_AB R28, R187, R184 ;  /* 0x000000b8bb1c723e */ /* 0x004fe200000000ff */
[----:B------:R-:W-:Y:S01]  /*f220*/  HMMA.16816.F32 R96, R24, R34, R96 ;  /* 0x000000221860723c */ /* 0x000fe20000001860 */
[----:B-1----:R-:W-:Y:S01]  /*f230*/  F2FP.PACK_AB R30, R189, R186 ;  /* 0x000000babd1e723e */ /* 0x002fe200000000ff */
[----:B------:R-:W1:Y:S02]  /*f240*/  LDSM.16.MT88.4 R32, [R214+0x2880] ;  /* 0x00288000d620783b */ /* 0x000e640000004200 */
[----:B---3--:R-:W-:Y:S01]  /*f250*/  F2FP.PACK_AB R29, R191, R188 ;  /* 0x000000bcbf1d723e */ /* 0x008fe200000000ff */
[----:B------:R-:W-:Y:S01]  /*f260*/  MUFU.EX2 R177, R177 ;  /* 0x000000b100b17308 */ /* 0x000fe20000000800 */
[----:B------:R-:W-:Y:S01]  /*f270*/  F2FP.PACK_AB R31, R190, R193 ;  /* 0x000000c1be1f723e */ /* 0x000fe200000000ff */
[----:B------:R-:W-:Y:S01]  /*f280*/  FADD.FTZ R152, R152, R153 ;  /* 0x0000009998987221 */ /* 0x000fe20000010000 */
[----:B------:R-:W-:Y:S01]  /*f290*/  F2FP.PACK_AB R24, R169, R164 ;  /* 0x000000a4a918723e */ /* 0x000fe200000000ff */
[----:B------:R-:W-:Y:S01]  /*f2a0*/  FADD.FTZ R161, R161, R156 ;  /* 0x0000009ca1a17221 */ /* 0x000fe20000010000 */
[----:B----4-:R-:W-:Y:S02]  /*f2b0*/  LDSM.16.MT88.4 R44, [R214+0x2c80] ;  /* 0x002c8000d62c783b */ /* 0x010fe40000004200 */
[----:B------:R-:W-:Y:S01]  /*f2c0*/  F2FP.PACK_AB R25, R175, R172 ;  /* 0x000000acaf19723e */ /* 0x000fe200000000ff */
[----:B------:R-:W-:Y:S01]  /*f2d0*/  FADD.FTZ R163, R163, R158 ;  /* 0x0000009ea3a37221 */ /* 0x000fe20000010000 */
[----:B------:R-:W-:Y:S01]  /*f2e0*/  F2FP.PACK_AB R26, R179, R174 ;  /* 0x000000aeb31a723e */ /* 0x000fe200000000ff */
[----:B------:R-:W-:Y:S01]  /*f2f0*/  MUFU.EX2 R178, R178 ;  /* 0x000000b200b27308 */ /* 0x000fe20000000800 */
[----:B------:R-:W-:Y:S01]  /*f300*/  F2FP.PACK_AB R27, R183, R182 ;  /* 0x000000b6b71b723e */ /* 0x000fe200000000ff */
[----:B------:R-:W-:Y:S01]  /*f310*/  FADD.FTZ R165, R165, R150 ;  /* 0x00000096a5a57221 */ /* 0x000fe20000010000 */
[----:B------:R-:W-:Y:S01]  /*f320*/  MOV R150, R151 ;  /* 0x0000009700967202 */ /* 0x000fe20000000f00 */
[----:B------:R-:W-:Y:S01]  /*f330*/  FADD.FTZ R157, R157, R152 ;  /* 0x000000989d9d7221 */ /* 0x000fe20000010000 */
[----:B------:R-:W-:Y:S01]  /*f340*/  MOV R152, R22 ;  /* 0x0000001600987202 */ /* 0x000fe20000000f00 */
[----:B------:R-:W-:Y:S02]  /*f350*/  FADD.FTZ R161, R160, R161 ;  /* 0x000000a1a0a17221 */ /* 0x000fe40000010000 */
[-C--:B-----5:R-:W-:Y:S01]  /*f360*/  HMMA.16816.F32 R4, R24, R36.reuse, R4 ;  /* 0x000000241804723c */ /* 0x0a0fe20000001804 */
[----:B------:R-:W-:Y:S01]  /*f370*/  FADD.FTZ R163, R162, R163 ;  /* 0x000000a3a2a37221 */ /* 0x000fe20000010000 */
[----:B------:R-:W-:Y:S01]  /*f380*/  MUFU.EX2 R195, R195 ;  /* 0x000000c300c37308 */ /* 0x000fe20000000800 */
[----:B------:R-:W-:Y:S01]  /*f390*/  FADD.FTZ R165, R148, R165 ;  /* 0x000000a594a57221 */ /* 0x000fe20000010000 */
[----:B------:R-:W-:Y:S01]  /*f3a0*/  MOV R148, R149 ;  /* 0x0000009500947202 */ /* 0x000fe20000000f00 */
[----:B------:R-:W-:Y:S02]  /*f3b0*/  FADD.FTZ R164, R164, R157 ;  /* 0x0000009da4a47221 */ /* 0x000fe40000010000 */
[----:B------:R-:W-:Y:S01]  /*f3c0*/  FADD.FTZ R172, R172, R161 ;  /* 0x000000a1acac7221 */ /* 0x000fe20000010000 */
[C---:B------:R-:W-:Y:S01]  /*f3d0*/  HMMA.16816.F32 R8, R28.reuse, R36, R8 ;  /* 0x000000241c08723c */ /* 0x040fe20000001808 */
[----:B------:R-:W-:Y:S03]  /*f3e0*/  FADD.FTZ R184, R184, R163 ;  /* 0x000000a3b8b87221 */ /* 0x000fe60000010000 */
[----:B------:R-:W-:Y:S01]  /*f3f0*/  MUFU.EX2 R173, R173 ;  /* 0x000000ad00ad7308 */ /* 0x000fe20000000800 */
[----:B------:R-:W-:Y:S02]  /*f400*/  FADD.FTZ R188, R188, R165 ;  /* 0x000000a5bcbc7221 */ /* 0x000fe40000010000 */
[----:B------:R-:W-:Y:S01]  /*f410*/  FADD.FTZ R169, R169, R164 ;  /* 0x000000a4a9a97221 */ /* 0x000fe20000010000 */
        /* <DEDUP_REMOVED lines=10> */
[----:B------:R-:W-:Y:S03]  /*f4c0*/  MUFU.EX2 R181, R181 ;  /* 0x000000b500b57308 */ /* 0x000fe60000000800 */
[----:B------:R-:W-:Y:S02]  /*f4d0*/  FADD.FTZ R186, R186, R187 ;  /* 0x000000bbbaba7221 */ /* 0x000fe40000010000 */
[----:B------:R-:W-:Y:S02]  /*f4e0*/  FADD.FTZ R193, R193, R188 ;  /* 0x000000bcc1c17221 */ /* 0x000fe40000010000 */
[C---:B------:R-:W-:Y:S01]  /*f4f0*/  HMMA.16816.F32 R108, R28.reuse, R40, R108 ;  /* 0x000000281c6c723c */ /* 0x040fe2000000186c */
[----:B------:R-:W-:Y:S02]  /*f500*/  FADD.FTZ R179, R179, R174 ;  /* 0x000000aeb3b37221 */ /* 0x000fe40000010000 */
[----:B------:R-:W-:Y:S01]  /*f510*/  MUFU.EX2 R166, R166 ;  /* 0x000000a600a67308 */ /* 0x000fe20000000800 */
[----:B------:R-:W-:Y:S02]  /*f520*/  FADD.FTZ R183, R183, R182 ;  /* 0x000000b6b7b77221 */ /* 0x000fe40000010000 */
[----:B------:R-:W-:Y:S02]  /*f530*/  FADD.FTZ R189, R189, R186 ;  /* 0x000000babdbd7221 */ /* 0x000fe40000010000 */
[-C--:B------:R-:W-:Y:S01]  /*f540*/  HMMA.16816.F32 R112, R28, R42.reuse, R112 ;  /* 0x0000002a1c70723c */ /* 0x080fe20000001870 */
[----:B------:R-:W-:Y:S04]  /*f550*/  FADD.FTZ R193, R190, R193 ;  /* 0x000000c1bec17221 */ /* 0x000fe80000010000 */
[----:B------:R-:W3:Y:S03]  /*f560*/  MUFU.EX2 R171, R171 ;  /* 0x000000ab00ab7308 */ /* 0x000ee60000000800 */
[C---:B------:R-:W-:Y:S01]  /*f570*/  HMMA.16816.F32 R116, R24.reuse, R42, R116 ;  /* 0x0000002a1874723c */ /* 0x040fe20000001874 */
[----:B------:R-:W4:Y:S06]  /*f580*/  LDSM.16.MT88.4 R40, [R214+0x3480] ;  /* 0x00348000d628783b */ /* 0x000f2c0000004200 */
[----:B------:R-:W5:Y:S01]  /*f590*/  MUFU.EX2 R176, R176 ;  /* 0x000000b000b07308 */ /* 0x000f620000000800 */
[-C--:B-1----:R-:W-:Y:S08]  /*f5a0*/  HMMA.16816.F32 R120, R24, R32.reuse, R120 ;  /* 0x000000201878723c */ /* 0x082ff00000001878 */
[C---:B------:R-:W-:Y:S01]  /*f5b0*/  HMMA.16816.F32 R124, R28.reuse, R32, R124 ;  /* 0x000000201c7c723c */ /* 0x040fe2000000187c */
[----:B------:R-:W-:Y:S07]  /*f5c0*/  MUFU.EX2 R192, R192 ;  /* 0x000000c000c07308 */ /* 0x000fee0000000800 */
[-C--:B------:R-:W-:Y:S03]  /*f5d0*/  HMMA.16816.F32 R16, R28, R34.reuse, R16 ;  /* 0x000000221c10723c */ /* 0x080fe60000001810 */
[----:B------:R-:W1:Y:S05]  /*f5e0*/  MUFU.EX2 R197, R197 ;  /* 0x000000c500c57308 */ /* 0x000e6a0000000800 */
[C---:B------:R-:W-:Y:S01]  /*f5f0*/  HMMA.16816.F32 R128, R24.reuse, R34, R128 ;  /* 0x000000221880723c */ /* 0x040fe20000001880 */
[----:B------:R-:W1:Y:S04]  /*f600*/  LDSM.16.MT88.4 R32, [R212+0x3480] ;  /* 0x00348000d420783b */ /* 0x000e680000004200 */
[----:B------:R-:W1:Y:S03]  /*f610*/  MUFU.EX2 R194, R194 ;  /* 0x000000c200c27308 */ /* 0x000e660000000800 */
[-C--:B--2---:R-:W-:Y:S08]  /*f620*/  HMMA.16816.F32 R52, R24, R36.reuse, R52 ;  /* 0x000000241834723c */ /* 0x084ff00000001834 */
[C---:B------:R-:W-:Y:S08]  /*f630*/  HMMA.16816.F32 R56, R28.reuse, R36, R56 ;  /* 0x000000241c38723c */ /* 0x040ff00000001838 */
[-C--:B------:R-:W-:Y:S08]  /*f640*/  HMMA.16816.F32 R60, R28, R38.reuse, R60 ;  /* 0x000000261c3c723c */ /* 0x080ff0000000183c */
[C---:B------:R-:W-:Y:S01]  /*f650*/  HMMA.16816.F32 R64, R24.reuse, R38, R64 ;  /* 0x000000261840723c */ /* 0x040fe20000001840 */
[----:B------:R-:W2:Y:S07]  /*f660*/  LDSM.16.MT88.4 R36, [R214+0x2080] ;  /* 0x00208000d624783b */ /* 0x000eae0000004200 */
[-C--:B----4-:R-:W-:Y:S08]  /*f670*/  HMMA.16816.F32 R68, R24, R40.reuse, R68 ;  /* 0x000000281844723c */ /* 0x090ff00000001844 */
[C---:B------:R-:W-:Y:S08]  /*f680*/  HMMA.16816.F32 R72, R28.reuse, R40, R72 ;  /* 0x000000281c48723c */ /* 0x040ff00000001848 */
[-C--:B------:R-:W-:Y:S08]  /*f690*/  HMMA.16816.F32 R76, R28, R42.reuse, R76 ;  /* 0x0000002a1c4c723c */ /* 0x080ff0000000184c */
[C---:B------:R-:W-:Y:S01]  /*f6a0*/  HMMA.16816.F32 R80, R24.reuse, R42, R80 ;  /* 0x0000002a1850723c */ /* 0x040fe20000001850 */
[----:B------:R-:W4:Y:S07]  /*f6b0*/  LDSM.16.MT88.4 R40, [R212+0x2080] ;  /* 0x00208000d428783b */ /* 0x000f2e0000004200 */
[-C--:B-1----:R-:W-:Y:S08]  /*f6c0*/  HMMA.16816.F32 R84, R24, R32.reuse, R84 ;  /* 0x000000201854723c */ /* 0x082ff00000001854 */
[C---:B------:R-:W-:Y:S08]  /*f6d0*/  HMMA.16816.F32 R88, R28.reuse, R32, R88 ;  /* 0x000000201c58723c */ /* 0x040ff00000001858 */
[-C--:B------:R-:W-:Y:S07]  /*f6e0*/  HMMA.16816.F32 R92, R28, R34.reuse, R92 ;  /* 0x000000221c5c723c */ /* 0x080fee000000185c */
[----:B---3--:R-:W-:Y:S01]  /*f6f0*/  F2FP.PACK_AB R28, R171, R166 ;  /* 0x000000a6ab1c723e */ /* 0x008fe200000000ff */
[----:B------:R-:W-:Y:S01]  /*f700*/  HMMA.16816.F32 R96, R24, R34, R96 ;  /* 0x000000221860723c */ /* 0x000fe20000001860 */
[----:B-----5:R-:W-:Y:S01]  /*f710*/  F2FP.PACK_AB R30, R185, R176 ;  /* 0x000000b0b91e723e */ /* 0x020fe200000000ff */
[----:B------:R-:W1:Y:S02]  /*f720*/  LDSM.16.MT88.4 R32, [R214+0x3880] ;  /* 0x00388000d620783b */ /* 0x000e640000004200 */
[----:B------:R-:W-:Y:S01]  /*f730*/  F2FP.PACK_AB R29, R197, R192 ;  /* 0x000000c0c51d723e */ /* 0x000fe200000000ff */
[----:B------:R-:W-:Y:S01]  /*f740*/  FADD.FTZ R166, R166, R189 ;  /* 0x000000bda6a67221 */ /* 0x000fe20000010000 */
[----:B------:R-:W-:Y:S01]  /*f750*/  F2FP.PACK_AB R31, R23, R194 ;  /* 0x000000c2171f723e */ /* 0x000fe200000000ff */
        /* <DEDUP_REMOVED lines=8> */
[----:B------:R-:W-:Y:S02]  /*f7e0*/  FADD.FTZ R195, R195, R178 ;  /* 0x000000b2c3c37221 */ /* 0x000fe40000010000 */
[----:B------:R-:W-:Y:S02]  /*f7f0*/  FADD.FTZ R171, R171, R166 ;  /* 0x000000a6abab7221 */ /* 0x000fe40000010000 */
[----:B------:R-:W-:Y:S02]  /*f800*/  FADD.FTZ R197, R197, R192 ;  /* 0x000000c0c5c57221 */ /* 0x000fe40000010000 */
[-C--:B--2---:R-:W-:Y:S01]  /*f810*/  HMMA.16816.F32 R144, R24, R36.reuse, R4 ;  /* 0x000000241890723c */ /* 0x084fe20000001804 */
[----:B------:R-:W2:Y:S01]  /*f820*/  LDSM.16.MT88.4 R4, [R212+0x3880] ;  /* 0x00388000d404783b */ /* 0x000ea20000004200 */
[----:B------:R-:W-:Y:S02]  /*f830*/  FADD.FTZ R173, R173, R180 ;  /* 0x000000b4adad7221 */ /* 0x000fe40000010000 */
[----:B------:R-:W-:Y:S02]  /*f840*/  FADD.FTZ R168, R168, R195 ;  /* 0x000000c3a8a87221 */ /* 0x000fe40000010000 */
[----:B------:R-:W-:Y:S02]  /*f850*/  FADD.FTZ R176, R176, R171 ;  /* 0x000000abb0b07221 */ /* 0x000fe40000010000 */
[C---:B------:R-:W-:Y:S01]  /*f860*/  HMMA.16816.F32 R140, R28.reuse, R36, R8 ;  /* 0x000000241c8c723c */ /* 0x040fe20000001808 */
[----:B------:R-:W-:Y:S03]  /*f870*/  FADD.FTZ R194, R194, R197 ;  /* 0x000000c5c2c27221 */ /* 0x000fe60000010000 */
[----:B------:R-:W-:Y:S02]  /*f880*/  FADD.FTZ R231, R170, R173 ;  /* 0x000000adaae77221 */ /* 0x000fe40000010000 */
[----:B------:R-:W-:Y:S02]  /*f890*/  FADD.FTZ R229, R181, R168 ;  /* 0x000000a8b5e57221 */ /* 0x000fe40000010000 */
[-C--:B------:R-:W-:Y:S01]  /*f8a0*/  HMMA.16816.F32 R136, R28, R38.reuse, R12 ;  /* 0x000000261c88723c */ /* 0x080fe2000000180c */
[----:B------:R-:W-:Y:S03]  /*f8b0*/  FADD.FTZ R227, R185, R176 ;  /* 0x000000b0b9e37221 */ /* 0x000fe60000010000 */
[----:B------:R-:W-:Y:S04]  /*f8c0*/  FADD.FTZ R225, R23, R194 ;  /* 0x000000c217e17221 */ /* 0x000fe80000010000 */
[C---:B------:R-:W-:Y:S08]  /*f8d0*/  HMMA.16816.F32 R100, R24.reuse, R38, R100 ;  /* 0x000000261864723c */ /* 0x040ff00000001864 */
        /* <DEDUP_REMOVED lines=15> */
[C---:B------:R-:W-:Y:S08]  /*f9d0*/  HMMA.16816.F32 R80, R24.reuse, R34, R80 ;  /* 0x000000221850723c */ /* 0x040ff00000001850 */
[-C--:B--2---:R-:W-:Y:S08]  /*f9e0*/  HMMA.16816.F32 R84, R24, R4.reuse, R84 ;  /* 0x000000041854723c */ /* 0x084ff00000001854 */
[C---:B------:R-:W-:Y:S08]  /*f9f0*/  HMMA.16816.F32 R88, R28.reuse, R4, R88 ;  /* 0x000000041c58723c */ /* 0x040ff00000001858 */
[-C--:B------:R-:W-:Y:S08]  /*fa00*/  HMMA.16816.F32 R92, R28, R6.reuse, R92 ;  /* 0x000000061c5c723c */ /* 0x080ff0000000185c */
[----:B------:R-:W-:Y:S01]  /*fa10*/  HMMA.16816.F32 R96, R24, R6, R96 ;  /* 0x000000061860723c */ /* 0x000fe20000001860 */
[----:B------:R-:W-:-:S07]  /*fa20*/  @P0 BRA `(.L_x_224) ;  /* 0xffffc2b000000947 */ /* 0x000fce000383ffff */
.L_x_206:
[----:B------:R-:W1:Y:S01]  /*fa30*/  SHFL.BFLY PT, R4, R229, 0x2, 0x1f ;  /* 0x0c401f00e5047f89 */ /* 0x000e6200000e0000 */
[----:B------:R-:W-:-:S02]  /*fa40*/  MOV R10, 0xff800000 ;  /* 0xff800000000a7802 */ /* 0x000fc40000000f00 */
[----:B------:R-:W-:Y:S01]  /*fa50*/  MOV R12, 0xff800000 ;  /* 0xff800000000c7802 */ /* 0x000fe20000000f00 */
[----:B------:R-:W2:Y:S01]  /*fa60*/  SHFL.BFLY PT, R0, R231, 0x2, 0x1f ;  /* 0x0c401f00e7007f89 */ /* 0x000ea200000e0000 */
[----:B------:R-:W-:-:S03]  /*fa70*/  PLOP3.LUT P4, PT, PT, PT, PT, 0x8, 0x0 ;  /* 0x000000000000781c */ /* 0x000fc60003f8e170 */
[----:B------:R-:W3:Y:S04]  /*fa80*/  SHFL.BFLY PT, R8, R227, 0x2, 0x1f ;  /* 0x0c401f00e3087f89 */ /* 0x000ee800000e0000 */
        /* <DEDUP_REMOVED lines=9> */
[----:B-1----:R-:W-:Y:S02]  /*fb20*/  FADD.FTZ R5, R4, R5 ;  /* 0x0000000504057221 */ /* 0x002fe40000010000 */
[----:B--2---:R-:W-:-:S03]  /*fb30*/  FADD.FTZ R0, R7, R0 ;  /* 0x0000000007007221 */ /* 0x004fc60000010000 */
[----:B------:R-:W-:Y:S01]  /*fb40*/  FSETP.NE.FTZ.AND P2, PT, R5, RZ, PT ;  /* 0x000000ff0500720b */ /* 0x000fe20003f55000 */
[----:B------:R-:W-:Y:S01]  /*fb50*/  CS2R R6, SRZ ;  /* 0x0000000000067805 */ /* 0x000fe2000001ff00 */
[----:B---3--:R-:W-:Y:S01]  /*fb60*/  FADD.FTZ R4, R8, R11 ;  /* 0x0000000b08047221 */ /* 0x008fe20000010000 */
[----:B------:R-:W-:Y:S02]  /*fb70*/  FSETP.NE.FTZ.AND P3, PT, R0, RZ, PT ;  /* 0x000000ff0000720b */ /* 0x000fe40003f75000 */
[----:B------:R-:W-:Y:S01]  /*fb80*/  MOV R11, 0xff800000 ;  /* 0xff800000000b7802 */ /* 0x000fe20000000f00 */
[----:B----4-:R-:W-:Y:S01]  /*fb90*/  FADD.FTZ R2, R9, R2 ;  /* 0x0000000209027221 */ /* 0x010fe20000010000 */
[----:B------:R-:W-:Y:S01]  /*fba0*/  FSETP.NE.FTZ.AND P1, PT, R4, RZ, PT ;  /* 0x000000ff0400720b */ /* 0x000fe20003f35000 */
[----:B------:R-:W-:-:S03]  /*fbb0*/  CS2R R8, SRZ ;  /* 0x0000000000087805 */ /* 0x000fc6000001ff00 */
[----:B------:R-:W-:Y:S02]  /*fbc0*/  FSETP.NE.FTZ.AND P0, PT, R2, RZ, PT ;  /* 0x000000ff0200720b */ /* 0x000fe40003f15000 */
[----:B------:R-:W1:Y:S01]  /*fbd0*/  @P2 MUFU.RCP R6, R5 ;  /* 0x0000000500062308 */ /* 0x000e620000001000 */
[----:B------:R-:W-:Y:S02]  /*fbe0*/  @P2 MOV R15, 0x3f317218 ;  /* 0x3f317218000f2802 */ /* 0x000fe40000000f00 */
[----:B------:R-:W-:-:S03]  /*fbf0*/  @P3 MOV R16, 0x3f317218 ;  /* 0x3f31721800103802 */ /* 0x000fc60000000f00 */
[----:B------:R-:W-:Y:S02]  /*fc00*/  @P2 FMUL.FTZ R15, R15, c[0x0][0x2d0] ;  /* 0x0000b4000f0f2a20 */ /* 0x000fe40000410000 */
[----:B------:R-:W-:Y:S01]  /*fc10*/  @P3 MUFU.RCP R7, R0 ;  /* 0x0000000000073308 */ /* 0x000fe20000001000 */
[----:B------:R-:W-:Y:S01]  /*fc20*/  @P1 MOV R14, 0x3f317218 ;  /* 0x3f317218000e1802 */ /* 0x000fe20000000f00 */
[----:B------:R-:W-:Y:S01]  /*fc30*/  @P3 FMUL.FTZ R16, R16, c[0x0][0x2d0] ;  /* 0x0000b40010103a20 */ /* 0x000fe20000410000 */
[----:B------:R-:W-:-:S03]  /*fc40*/  @P0 MOV R13, 0x3f317218 ;  /* 0x3f317218000d0802 */ /* 0x000fc60000000f00 */
[----:B------:R-:W-:Y:S02]  /*fc50*/  @P1 FMUL.FTZ R14, R14, c[0x0][0x2d0] ;  /* 0x0000b4000e0e1a20 */ /* 0x000fe40000410000 */
[----:B------:R-:W-:Y:S01]  /*fc60*/  @P1 MUFU.RCP R8, R4 ;  /* 0x0000000400081308 */ /* 0x000fe20000001000 */
[----:B------:R-:W-:Y:S02]  /*fc70*/  @P0 FMUL.FTZ R13, R13, c[0x0][0x2d0] ;  /* 0x0000b4000d0d0a20 */ /* 0x000fe40000410000 */
[C---:B-1----:R-:W-:Y:S02]  /*fc80*/  FMUL.FTZ R146, R6.reuse, R146 ;  /* 0x0000009206927220 */ /* 0x042fe40000410000 */
[C---:B------:R-:W-:Y:S02]  /*fc90*/  FMUL.FTZ R147, R6.reuse, R147 ;  /* 0x0000009306937220 */ /* 0x040fe40000410000 */
[C---:B------:R-:W-:Y:S01]  /*fca0*/  FMUL.FTZ R102, R6.reuse, R102 ;  /* 0x0000006606667220 */ /* 0x040fe20000410000 */
[----:B------:R-:W-:Y:S01]  /*fcb0*/  @P0 MUFU.RCP R9, R2 ;  /* 0x0000000200090308 */ /* 0x000fe20000001000 */
[----:B------:R-:W-:-:S02]  /*fcc0*/  FMUL.FTZ R103, R6, R103 ;  /* 0x0000006706677220 */ /* 0x000fc40000410000 */
[C---:B------:R-:W-:Y:S02]  /*fcd0*/  FMUL.FTZ R106, R6.reuse, R106 ;  /* 0x0000006a066a7220 */ /* 0x040fe40000410000 */
[C---:B------:R-:W-:Y:S02]  /*fce0*/  FMUL.FTZ R107, R6.reuse, R107 ;  /* 0x0000006b066b7220 */ /* 0x040fe40000410000 */
[C---:B------:R-:W-:Y:S01]  /*fcf0*/  FMUL.FTZ R118, R6.reuse, R118 ;  /* 0x0000007606767220 */ /* 0x040fe20000410000 */
[----:B------:R-:W1:Y:S01]  /*fd00*/  @P2 MUFU.LG2 R5, R5 ;  /* 0x0000000500052308 */ /* 0x000e620000000c00 */
[C---:B------:R-:W-:Y:S02]  /*fd10*/  FMUL.FTZ R119, R6.reuse, R119 ;  /* 0x0000007706777220 */ /* 0x040fe40000410000 */
[C---:B------:R-:W-:Y:S02]  /*fd20*/  FMUL.FTZ R122, R6.reuse, R122 ;  /* 0x0000007a067a7220 */ /* 0x040fe40000410000 */
[----:B------:R-:W-:-:S02]  /*fd30*/  FMUL.FTZ R123, R6, R123 ;  /* 0x0000007b067b7220 */ /* 0x000fc40000410000 */
[C---:B------:R-:W-:Y:S01]  /*fd40*/  FMUL.FTZ R130, R6.reuse, R130 ;  /* 0x0000008206827220 */ /* 0x040fe20000410000 */
[----:B------:R-:W2:Y:S01]  /*fd50*/  @P3 MUFU.LG2 R0, R0 ;  /* 0x0000000000003308 */ /* 0x000ea20000000c00 */
[C---:B------:R-:W-:Y:S02]  /*fd60*/  FMUL.FTZ R131, R6.reuse, R131 ;  /* 0x0000008306837220 */ /* 0x040fe40000410000 */
[C---:B------:R-:W-:Y:S02]  /*fd70*/  FMUL.FTZ R54, R6.reuse, R54 ;  /* 0x0000003606367220 */ /* 0x040fe40000410000 */
[C---:B------:R-:W-:Y:S02]  /*fd80*/  FMUL.FTZ R55, R6.reuse, R55 ;  /* 0x0000003706377220 */ /* 0x040fe40000410000 */
[----:B------:R-:W-:Y:S01]  /*fd90*/  FMUL.FTZ R66, R6, R66 ;  /* 0x0000004206427220 */ /* 0x000fe20000410000 */
[----:B------:R-:W3:Y:S01]  /*fda0*/  @P1 MUFU.LG2 R4, R4 ;  /* 0x0000000400041308 */ /* 0x000ee20000000c00 */
[----:B-1----:R-:W-:-:S02]  /*fdb0*/  @P2 FMUL.FTZ R18, R5, 0.69314718246459960938 ;  /* 0x3f31721805122820 */ /* 0x002fc40000410000 */
[C---:B------:R-:W-:Y:S02]  /*fdc0*/  FMUL.FTZ R67, R6.reuse, R67 ;  /* 0x0000004306437220 */ /* 0x040fe40000410000 */
[C---:B------:R-:W-:Y:S02]  /*fdd0*/  FMUL.FTZ R70, R6.reuse, R70 ;  /* 0x0000004606467220 */ /* 0x040fe40000410000 */
[----:B------:R-:W-:Y:S01]  /*fde0*/  FMUL.FTZ R71, R6, R71 ;  /* 0x0000004706477220 */ /* 0x000fe20000410000 */
[----:B------:R-:W1:Y:S01]  /*fdf0*/  @P0 MUFU.LG2 R2, R2 ;  /* 0x0000000200020308 */ /* 0x000e620000000c00 */
[----:B--2---:R-:W-:Y:S02]  /*fe00*/  @P3 FMUL.FTZ R0, R0, 0.69314718246459960938 ;  /* 0x3f31721800003820 */ /* 0x004fe40000410000 */
[C---:B------:R-:W-:Y:S02]  /*fe10*/  FMUL.FTZ R82, R6.reuse, R82 ;  /* 0x0000005206527220 */ /* 0x040fe40000410000 */
[----:B------:R-:W-:-:S02]  /*fe20*/  FMUL.FTZ R83, R6, R83 ;  /* 0x0000005306537220 */ /* 0x000fc40000410000 */
[----:B------:R-:W-:Y:S02]  /*fe30*/  FMUL.FTZ R86, R6, R86 ;  /* 0x0000005606567220 */ /* 0x000fe40000410000 */
[----:B---3--:R-:W-:Y:S02]  /*fe40*/  @P1 FMUL.FTZ R4, R4, 0.69314718246459960938 ;  /* 0x3f31721804041820 */ /* 0x008fe40000410000 */
[C---:B------:R-:W-:Y:S02]  /*fe50*/  FMUL.FTZ R87, R6.reuse, R87 ;  /* 0x0000005706577220 */ /* 0x040fe40000410000 */
[C---:B------:R-:W-:Y:S02]  /*fe60*/  FMUL.FTZ R98, R6.reuse, R98 ;  /* 0x0000006206627220 */ /* 0x040fe40000410000 */
[----:B------:R-:W-:Y:S02]  /*fe70*/  FMUL.FTZ R99, R6, R99 ;  /* 0x0000006306637220 */ /* 0x000fe40000410000 */
[----:B-1----:R-:W-:-:S02]  /*fe80*/  @P0 FMUL.FTZ R5, R2, 0.69314718246459960938 ;  /* 0x3f31721802050820 */ /* 0x002fc40000410000 */
        /* <DEDUP_REMOVED lines=24> */
[----:B------:R-:W-:Y:S01]  /*10010*/  MOV R8, 0xff800000 ;  /* 0xff80000000087802 */ /* 0x000fe20000000f00 */
        /* <DEDUP_REMOVED lines=22> */
[----:B------:R-:W-:Y:S02]  /*10180*/  FMUL.FTZ R96, R7, R96 ;  /* 0x0000006007607220 */ /* 0x000fe40000410000 */
        /* <DEDUP_REMOVED lines=22> */
[----:B------:R-:W-:Y:S02]  /*102f0*/  FMUL.FTZ R6, R9, R94 ;  /* 0x0000005e09067220 */ /* 0x000fe40000410000 */
[----:B------:R-:W-:Y:S02]  /*10300*/  FMUL.FTZ R7, R7, R97 ;  /* 0x0000006107077220 */ /* 0x000fe40000410000 */
[----:B------:R-:W-:Y:S02]  /*10310*/  FMUL.FTZ R9, R9, R95 ;  /* 0x0000005f09097220 */ /* 0x000fe40000410000 */
[----:B------:R-:W-:-:S02]  /*10320*/  @P3 FFMA.FTZ R8, R16, R151, R0 ;  /* 0x0000009710083223 */ /* 0x000fc40000010000 */
[----:B------:R-:W-:Y:S02]  /*10330*/  @P2 FFMA.FTZ R10, R15, R149, R18 ;  /* 0x000000950f0a2223 */ /* 0x000fe40000010012 */
[----:B------:R-:W-:Y:S02]  /*10340*/  @P1 FFMA.FTZ R11, R14, R3, R4 ;  /* 0x000000030e0b1223 */ /* 0x000fe40000010004 */
[----:B------:R-:W-:Y:S02]  /*10350*/  @P0 FFMA.FTZ R12, R13, R152, R5 ;  /* 0x000000980d0c0223 */ /* 0x000fe40000010005 */
.L_x_158:
[----:B------:R-:W-:Y:S05]  /*10360*/  @P4 BRA `(.L_x_225) ;  /* 0x000015d000004947 */ /* 0x000fea0003800000 */
[----:B------:R-:W1:Y:S01]  /*10370*/  S2R R0, SR_CTAID.Y ;  /* 0x0000000000007919 */ /* 0x000e620000002600 */
[----:B------:R-:W-:Y:S01]  /*10380*/  F2FP.PACK_AB R6, R9, R6 ;  /* 0x000000060906723e */ /* 0x000fe200000000ff */
[----:B------:R-:W-:Y:S01]  /*10390*/  BSSY B0, `(.L_x_226) ;  /* 0x0000112000007945 */ /* 0x000fe20003800000 */
[----:B------:R-:W-:Y:S01]  /*103a0*/  F2FP.PACK_AB R144, R145, R144 ;  /* 0x000000909190723e */ /* 0x000fe200000000ff */
[----:B------:R-:W2:Y:S01]  /*103b0*/  S2R R2, SR_TID.X ;  /* 0x0000000000027919 */ /* 0x000ea20000002100 */
[----:B------:R-:W-:Y:S02]  /*103c0*/  F2FP.PACK_AB R146, R147, R146 ;  /* 0x000000929392723e */ /* 0x000fe400000000ff */
[----:B------:R-:W-:Y:S01]  /*103d0*/  F2FP.PACK_AB R100, R101, R100 ;  /* 0x000000646564723e */ /* 0x000fe200000000ff */
[----:B------:R-:W3:Y:S01]  /*103e0*/  S2R R3, SR_CTAID.Z ;  /* 0x0000000000037919 */ /* 0x000ee20000002700 */
[----:B------:R-:W-:-:S02]  /*103f0*/  F2FP.PACK_AB R102, R103, R102 ;  /* 0x000000666766723e */ /* 0x000fc400000000ff */
[----:B------:R-:W-:Y:S01]  /*10400*/  F2FP.PACK_AB R140, R141, R140 ;  /* 0x0000008c8d8c723e */ /* 0x000fe200000000ff */
[----:B------:R-:W-:Y:S01]  /*10410*/  BAR.SYNC.DEFER_BLOCKING 0x1, 0x80 ;  /* 0x0042000000007b1d */ /* 0x000fe20000010000 */
[----:B------:R-:W-:Y:S02]  /*10420*/  F2FP.PACK_AB R142, R143, R142 ;  /* 0x0000008e8f8e723e */ /* 0x000fe400000000ff */
[----:B------:R-:W-:Y:S02]  /*10430*/  F2FP.PACK_AB R136, R137, R136 ;  /* 0x000000888988723e */ /* 0x000fe400000000ff */
[----:B------:R-:W-:Y:S02]  /*10440*/  F2FP.PACK_AB R138, R139, R138 ;  /* 0x0000008a8b8a723e */ /* 0x000fe400000000ff */
[----:B------:R-:W-:Y:S02]  /*10450*/  F2FP.PACK_AB R104, R105, R104 ;  /* 0x000000686968723e */ /* 0x000fe400000000ff */
[----:B------:R-:W-:-:S02]  /*10460*/  F2FP.PACK_AB R106, R107, R106 ;  /* 0x0000006a6b6a723e */ /* 0x000fc400000000ff */
[----:B------:R-:W-:Y:S01]  /*10470*/  F2FP.PACK_AB R116, R117, R116 ;  /* 0x000000747574723e */ /* 0x000fe200000000ff */
[C---:B-1----:R-:W-:Y:S01]  /*10480*/  IMAD.WIDE.U32 R18, R0.reuse, c[0x0][0x490], RZ ;  /* 0x0001240000127a25 */ /* 0x042fe200078e00ff */
[----:B------:R-:W-:Y:S02]  /*10490*/  SHF.R.S32.HI R4, RZ, 0x1f, R0 ;  /* 0x0000001fff047819 */ /* 0x000fe40000011400 */
[----:B------:R-:W-:Y:S01]  /*104a0*/  F2FP.PACK_AB R118, R119, R118 ;  /* 0x000000767776723e */ /* 0x000fe200000000ff */
[----:B------:R-:W-:Y:S01]  /*104b0*/  IMAD.WIDE.U32 R20, R0, c[0x0][0x3e8], RZ ;  /* 0x0000fa0000147a25 */ /* 0x000fe200078e00ff */
[----:B--2---:R-:W-:Y:S02]  /*104c0*/  SHF.R.S32.HI R15, RZ, 0x1f, R2 ;  /* 0x0000001fff0f7819 */ /* 0x004fe40000011402 */
[----:B------:R-:W-:Y:S01]  /*104d0*/  F2FP.PACK_AB R108, R109, R108 ;  /* 0x0000006c6d6c723e */ /* 0x000fe200000000ff */
[C---:B------:R-:W-:Y:S01]  /*104e0*/  IMAD R23, R4.reuse, c[0x0][0x490], RZ ;  /* 0x0001240004177a24 */ /* 0x040fe200078e02ff */
[CC--:B------:R-:W-:Y:S01]  /*104f0*/  LEA.HI R17, R15.reuse, R2.reuse, RZ, 0x2 ;  /* 0x000000020f117211 */ /* 0x0c0fe200078f10ff */
[----:B------:R-:W-:Y:S01]  /*10500*/  IMAD R5, R4, c[0x0][0x3e8], RZ ;  /* 0x0000fa0004057a24 */ /* 0x000fe200078e02ff */
[-C--:B------:R-:W-:Y:S01]  /*10510*/  LEA.HI R13, R15, R2.reuse, RZ, 0x5 ;  /* 0x000000020f0d7211 */ /* 0x080fe200078f28ff */
[C---:B------:R-:W-:Y:S01]  /*10520*/  IMAD R23, R0.reuse, c[0x0][0x494], R23 ;  /* 0x0001250000177a24 */ /* 0x040fe200078e0217 */
[----:B------:R-:W-:Y:S01]  /*10530*/  LOP3.LUT R9, R17, 0xfffffffc, RZ, 0xc0, !PT ;  /* 0xfffffffc11097812 */ /* 0x000fe200078ec0ff */
[----:B------:R-:W-:Y:S01]  /*10540*/  IMAD R26, R0, c[0x0][0x3ec], R5 ;  /* 0x0000fb00001a7a24 */ /* 0x000fe200078e0205 */
[----:B------:R-:W-:Y:S01]  /*10550*/  LEA.HI R0, R15, R2, RZ, 0x3 ;  /* 0x000000020f007211 */ /* 0x000fe200078f18ff */
[----:B------:R-:W-:Y:S01]  /*10560*/  IMAD.IADD R19, R19, 0x1, R23 ;  /* 0x0000000113137824 */ /* 0x000fe200078e0217 */
[----:B------:R-:W-:Y:S01]  /*10570*/  LOP3.LUT R5, R13, 0xffffffe0, RZ, 0xc0, !PT ;  /* 0xffffffe00d057812 */ /* 0x000fe200078ec0ff */
[----:B------:R-:W-:Y:S01]  /*10580*/  IMAD.IADD R4, R2, 0x1, -R9 ;  /* 0x0000000102047824 */ /* 0x000fe200078e0a09 */
[----:B---3--:R-:W-:Y:S01]  /*10590*/  SHF.R.S32.HI R14, RZ, 0x1f, R3 ;  /* 0x0000001fff0e7819 */ /* 0x008fe20000011403 */
[----:B------:R-:W-:Y:S01]  /*105a0*/  IMAD.SHL.U32 R0, R0, 0x8, RZ ;  /* 0x0000000800007824 */ /* 0x000fe200078e00ff */
[----:B------:R-:W-:Y:S01]  /*105b0*/  SHF.R.S32.HI R23, RZ, 0x5, R13 ;  /* 0x00000005ff177819 */ /* 0x000fe2000001140d */
[----:B------:R-:W-:Y:S01]  /*105c0*/  IMAD.IADD R5, R2, 0x1, -R5 ;  /* 0x0000000102057824 */ /* 0x000fe200078e0a05 */
[----:B------:R-:W-:Y:S01]  /*105d0*/  SHF.R.S32.HI R28, RZ, 0x1f, R13 ;  /* 0x0000001fff1c7819 */ /* 0x000fe2000001140d */
[----:B------:R-:W-:Y:S01]  /*105e0*/  IMAD R16, R14, c[0x0][0x498], RZ ;  /* 0x000126000e107a24 */ /* 0x000fe200078e02ff */
[----:B------:R-:W-:Y:S01]  /*105f0*/  LOP3.LUT R15, R0, 0xc0, RZ, 0xc0, !PT ;  /* 0x000000c0000f7812 */ /* 0x000fe200078ec0ff */
[----:B------:R-:W-:Y:S01]  /*10600*/  IMAD.SHL.U32 R0, R4, 0x8, RZ ;  /* 0x0000000804007824 */ /* 0x000fe200078e00ff */
[----:B------:R-:W-:Y:S01]  /*10610*/  SHF.R.S32.HI R2, RZ, 0x1f, R5 ;  /* 0x0000001fff027819 */ /* 0x000fe20000011405 */
[----:B------:R-:W-:Y:S01]  /*10620*/  IMAD R14, R14, c[0x0][0x3f0], RZ ;  /* 0x0000fc000e0e7a24 */ /* 0x000fe200078e02ff */
[----:B------:R-:W-:Y:S01]  /*10630*/  SHF.R.U32.HI R22, RZ, 0x3, R15 ;  /* 0x00000003ff167819 */ /* 0x000fe2000001160f */
[----:B------:R-:W-:Y:S01]  /*10640*/  IMAD.IADD R27, R21, 0x1, R26 ;  /* 0x00000001151b7824 */ /* 0x000fe200078e021a */
[----:B------:R-:W-:Y:S01]  /*10650*/  LOP3.LUT R15, R15, 0x18, R0, 0xf8, !PT ;  /* 0x000000180f0f7812 */ /* 0x000fe200078ef800 */
[----:B------:R-:W-:Y:S01]  /*10660*/  IMAD.MOV.U32 R26, RZ, RZ, R20 ;  /* 0x000000ffff1a7224 */ /* 0x000fe200078e0014 */
[----:B------:R-:W-:Y:S01]  /*10670*/  LOP3.LUT P3, RZ, R5, 0x3, RZ, 0xc0, !PT ;  /* 0x0000000305ff7812 */ /* 0x000fe2000786c0ff */
[C---:B------:R-:W-:Y:S01]  /*10680*/  IMAD R9, R3.reuse, c[0x0][0x49c], R16 ;  /* 0x0001270003097a24 */ /* 0x040fe200078e0210 */
[----:B------:R-:W-:Y:S01]  /*10690*/  LEA.HI R2, R2, R5, RZ, 0x2 ;  /* 0x0000000502027211 */ /* 0x000fe200078f10ff */
[----:B------:R-:W-:Y:S01]  /*106a0*/  IMAD R5, R3, c[0x0][0x3f4], R14 ;  /* 0x0000fd0003057a24 */ /* 0x000fe200078e020e */
[----:B------:R-:W-:Y:S01]  /*106b0*/  LOP3.LUT R22, R15, R22, RZ, 0x3c, !PT ;  /* 0x000000160f167212 */ /* 0x000fe200078e3cff */
[----:B------:R-:W1:Y:S01]  /*106c0*/  S2R R14, SR_CTAID.X ;  /* 0x00000000000e7919 */ /* 0x000e620000002500 */
[----:B------:R-:W-:Y:S01]  /*106d0*/  SHF.R.S32.HI R15, RZ, 0x2, R17 ;  /* 0x00000002ff0f7819 */ /* 0x000fe20000011411 */
[----:B------:R-:W-:Y:S01]  /*106e0*/  IMAD.MOV.U32 R16, RZ, RZ, c[0x0][0x4e8] ;  /* 0x00013a00ff107624 */ /* 0x000fe200078e00ff */
[----:B------:R-:W-:Y:S01]  /*106f0*/  LEA.HI R28, R28, R23, RZ, 0x2 ;  /* 0x000000171c1c7211 */ /* 0x000fe200078f10ff */
[----:B------:R-:W-:Y:S01]  /*10700*/  IMAD.WIDE.U32 R18, R3, c[0x0][0x498], R18 ;  /* 0x0001260003127a25 */ /* 0x000fe200078e0012 */
[----:B------:R-:W-:-:S02]  /*10710*/  LEA.HI R20, R15, R15, RZ, 0x1 ;  /* 0x0000000f0f147211 */ /* 0x000fc400078f08ff */
[----:B------:R-:W-:Y:S01]  /*10720*/  SHF.R.S32.HI R24, RZ, 0x1f, R17 ;  /* 0x0000001fff187819 */ /* 0x000fe20000011411 */
[----:B------:R-:W-:Y:S01]  /*10730*/  IMAD.WIDE.U32 R26, R3, c[0x0][0x3f0], R26 ;  /* 0x0000fc00031a7a25 */ /* 0x000fe200078e001a */
[----:B------:R-:W-:Y:S02]  /*10740*/  LOP3.LUT R20, R20, 0x3fffffe, RZ, 0xc0, !PT ;  /* 0x03fffffe14147812 */ /* 0x000fe400078ec0ff */
[----:B------:R-:W-:Y:S01]  /*10750*/  LEA.HI R13, R4, R4, RZ, 0x1 ;  /* 0x00000004040d7211 */ /* 0x000fe200078f08ff */
[----:B------:R-:W-:Y:S01]  /*10760*/  IMAD.IADD R27, R27, 0x1, R5 ;  /* 0x000000011b1b7824 */ /* 0x000fe200078e0205 */
[----:B------:R-:W-:Y:S01]  /*10770*/  LOP3.LUT R28, R28, 0xffffffc, RZ, 0xc0, !PT ;  /* 0x0ffffffc1c1c7812 */ /* 0x000fe200078ec0ff */
[----:B------:R-:W-:Y:S01]  /*10780*/  IMAD.IADD R20, R15, 0x1, -R20 ;  /* 0x000000010f147824 */ /* 0x000fe200078e0a14 */
[----:B------:R-:W-:Y:S02]  /*10790*/  LEA.HI R24, R24, R15, RZ, 0x3 ;  /* 0x0000000f18187211 */ /* 0x000fe400078f18ff */
[C---:B------:R-:W-:Y:S01]  /*107a0*/  LOP3.LUT R3, R13.reuse, 0x1ffffffe, RZ, 0xc0, !PT ;  /* 0x1ffffffe0d037812 */ /* 0x040fe200078ec0ff */
[----:B------:R-:W-:Y:S01]  /*107b0*/  IMAD.SHL.U32 R13, R13, 0x20, RZ ;  /* 0x000000200d0d7824 */ /* 0x000fe200078e00ff */
[----:B------:R-:W-:Y:S01]  /*107c0*/  ISETP.NE.AND P0, PT, R16, 0x1, PT ;  /* 0x000000011000780c */ /* 0x000fe20003f05270 */
[C---:B------:R-:W-:Y:S01]  /*107d0*/  IMAD R17, R23.reuse, 0x8, R20 ;  /* 0x0000000817117824 */ /* 0x040fe200078e0214 */
[----:B------:R-:W-:Y:S01]  /*107e0*/  LOP3.LUT R24, R24, 0xfffffff8, RZ, 0xc0, !PT ;  /* 0xfffffff818187812 */ /* 0x000fe200078ec0ff */
[C---:B------:R-:W-:Y:S01]  /*107f0*/  IMAD.IADD R21, R23.reuse, 0x1, -R28 ;  /* 0x0000000117157824 */ /* 0x040fe200078e0a1c */
[----:B------:R-:W-:Y:S01]  /*10800*/  SHF.R.S32.HI R2, RZ, 0x2, R2 ;  /* 0x00000002ff027819 */ /* 0x000fe20000011402 */
[----:B------:R-:W-:Y:S01]  /*10810*/  IMAD R20, R23, 0x100, R4 ;  /* 0x0000010017147824 */ /* 0x000fe200078e0204 */
[----:B------:R-:W-:Y:S01]  /*10820*/  F2FP.PACK_AB R110, R111, R110 ;  /* 0x0000006e6f6e723e */ /* 0x000fe200000000ff */
[C---:B------:R-:W-:Y:S01]  /*10830*/  IMAD.IADD R3, R4.reuse, 0x1, -R3 ;  /* 0x0000000104037824 */ /* 0x040fe200078e0a03 */
[----:B------:R-:W-:Y:S01]  /*10840*/  F2FP.PACK_AB R112, R113, R112 ;  /* 0x000000707170723e */ /* 0x000fe200000000ff */
[----:B------:R-:W-:Y:S01]  /*10850*/  IMAD R23, R4, 0x20, R15 ;  /* 0x0000002004177824 */ /* 0x000fe200078e020f */
[----:B------:R-:W-:Y:S01]  /*10860*/  LOP3.LUT R4, R13, 0xffffffc0, RZ, 0xc0, !PT ;  /* 0xffffffc00d047812 */ /* 0x000fe200078ec0ff */
[----:B------:R-:W-:Y:S01]  /*10870*/  IMAD.IADD R24, R15, 0x1, -R24 ;  /* 0x000000010f187824 */ /* 0x000fe200078e0a18 */
[----:B------:R-:W-:Y:S01]  /*10880*/  F2FP.PACK_AB R114, R115, R114 ;  /* 0x000000727372723e */ /* 0x000fe200000000ff */
[----:B-1----:R-:W-:Y:S01]  /*10890*/  IMAD R23, R14, 0x80, R23 ;  /* 0x000000800e177824 */ /* 0x002fe200078e0217 */
[----:B------:R-:W-:Y:S01]  /*108a0*/  F2FP.PACK_AB R120, R121, R120 ;  /* 0x000000787978723e */ /* 0x000fe200000000ff */
[----:B------:R-:W-:Y:S01]  /*108b0*/  IMAD R21, R21, 0x10, R2 ;  /* 0x0000001015157824 */ /* 0x000fe200078e0202 */
[----:B------:R-:W-:Y:S01]  /*108c0*/  LEA.HI R13, R24, R24, RZ, 0x1 ;  /* 0x00000018180d7211 */ /* 0x000fe200078f08ff */
[----:B------:R-:W-:Y:S01]  /*108d0*/  IMAD R4, R3, 0x8, R4 ;  /* 0x0000000803047824 */ /* 0x000fe200078e0204 */
[----:B------:R-:W-:Y:S01]  /*108e0*/  F2FP.PACK_AB R122, R123, R122 ;  /* 0x0000007a7b7a723e */ /* 0x000fe200000000ff */
[----:B------:R-:W-:Y:S01]  /*108f0*/  @P0 IMAD.HI.U32 R2, R23, c[0x0][0x4ec], RZ ;  /* 0x00013b0017020a27 */ /* 0x000fe200078e00ff */
[----:B------:R-:W-:-:S02]  /*10900*/  LOP3.LUT R5, R13, 0x3fffffe, RZ, 0xc0, !PT ;  /* 0x03fffffe0d057812 */ /* 0x000fc400078ec0ff */
[----:B------:R-:W-:Y:S01]  /*10910*/  SHF.R.S32.HI R13, RZ, 0x1, R13 ;  /* 0x00000001ff0d7819 */ /* 0x000fe2000001140d */
[----:B------:R-:W-:Y:S01]  /*10920*/  IMAD.IADD R25, R21, 0x1, R4 ;  /* 0x0000000115197824 */ /* 0x000fe200078e0204 */
[----:B------:R-:W-:Y:S01]  /*10930*/  F2FP.PACK_AB R128, R129, R128 ;  /* 0x000000808180723e */ /* 0x000fe200000000ff */
[----:B------:R-:W-:Y:S01]  /*10940*/  IMAD R21, R14, 0x80, R21 ;  /* 0x000000800e157824 */ /* 0x000fe200078e0215 */
[----:B------:R-:W-:Y:S01]  /*10950*/  LOP3.LUT P1, RZ, R13, 0x2, RZ, 0xc0, !PT ;  /* 0x000000020dff7812 */ /* 0x000fe2000782c0ff */
[----:B------:R-:W-:Y:S01]  /*10960*/  IMAD.MOV.U32 R3, RZ, RZ, R23 ;  /* 0x000000ffff037224 */ /* 0x000fe200078e0017 */
[----:B------:R-:W-:Y:S01]  /*10970*/  @P0 SHF.R.U32.HI R3, RZ, c[0x0][0x4f0], R2 ;  /* 0x00013c00ff030a19 */ /* 0x000fe20000011602 */
[----:B------:R-:W-:Y:S01]  /*10980*/  IMAD.U32 R17, R17, 0x20, R22 ;  /* 0x0000002011117824 */ /* 0x000fe200078e0016 */
[----:B------:R-:W-:Y:S01]  /*10990*/  F2FP.PACK_AB R130, R131, R130 ;  /* 0x000000828382723e */ /* 0x000fe200000000ff */
[----:B------:R-:W-:Y:S01]  /*109a0*/  IMAD R22, R16, c[0x0][0x388], RZ ;  /* 0x0000e20010167a24 */ /* 0x000fe200078e02ff */
[----:B------:R-:W-:Y:S01]  /*109b0*/  IADD3 R16, R21, 0x8, RZ ;  /* 0x0000000815107810 */ /* 0x000fe20007ffe0ff */
[----:B------:R-:W-:Y:S01]  /*109c0*/  IMAD.IADD R5, R24, 0x1, -R5 ;  /* 0x0000000118057824 */ /* 0x000fe200078e0a05 */
[----:B------:R-:W-:Y:S01]  /*109d0*/  SHF.R.S32.HI R4, RZ, 0x1f, R3 ;  /* 0x0000001fff047819 */ /* 0x000fe20000011403 */
[----:B------:R-:W-:Y:S01]  /*109e0*/  IMAD R25, R14, 0x80, R25 ;  /* 0x000000800e197824 */ /* 0x000fe200078e0219 */
[-C--:B------:R-:W-:Y:S01]  /*109f0*/  ISETP.GE.OR P5, PT, R16, R22.reuse, P3 ;  /* 0x000000161000720c */ /* 0x080fe20001fa6670 */
[----:B------:R-:W-:Y:S01]  /*10a00*/  IMAD.SHL.U32 R16, R13, 0x40, RZ ;  /* 0x000000400d107824 */ /* 0x000fe200078e00ff */
[----:B------:R-:W-:Y:S01]  /*10a10*/  ISETP.GE.OR P6, PT, R21, R22, P3 ;  /* 0x000000161500720c */ /* 0x000fe20001fc6670 */
[----:B------:R-:W-:Y:S01]  /*10a20*/  IMAD R5, R5, 0x10, R20 ;  /* 0x0000001005057824 */ /* 0x000fe200078e0214 */
[----:B------:R-:W-:Y:S01]  /*10a30*/  LOP3.LUT R20, R13, 0x1, RZ, 0xc0, !PT ;  /* 0x000000010d147812 */ /* 0x000fe200078ec0ff */
[----:B------:R-:W-:Y:S01]  /*10a40*/  IMAD.MOV R2, RZ, RZ, -R3 ;  /* 0x000000ffff027224 */ /* 0x000fe200078e0a03 */
[----:B------:R-:W-:Y:S01]  /*10a50*/  LOP3.LUT R16, R16, 0xc0, RZ, 0xc0, !PT ;  /* 0x000000c010107812 */ /* 0x000fe200078ec0ff */
[----:B------:R-:W-:Y:S01]  /*10a60*/  IMAD R4, R4, c[0x0][0x3e0], RZ ;  /* 0x0000f80004047a24 */ /* 0x000fe200078e02ff */
[----:B------:R-:W-:Y:S01]  /*10a70*/  ISETP.NE.U32.AND P2, PT, R20, 0x1, PT ;  /* 0x000000011400780c */ /* 0x000fe20003f45070 */
[----:B------:R-:W-:Y:S01]  /*10a80*/  @P0 IMAD.HI.U32 R13, R25, c[0x0][0x4ec], RZ ;  /* 0x00013b00190d0a27 */ /* 0x000fe200078e00ff */
[----:B------:R-:W-:-:S02]  /*10a90*/  LEA.HI R16, R16, R16, RZ, 0x1d ;  /* 0x0000001010107211 */ /* 0x000fc400078fe8ff */
[----:B------:R-:W-:Y:S01]  /*10aa0*/  F2FP.PACK_AB R124, R125, R124 ;  /* 0x0000007c7d7c723e */ /* 0x000fe200000000ff */
[----:B------:R-:W-:Y:S01]  /*10ab0*/  IMAD R2, R2, c[0x0][0x4e8], R23 ;  /* 0x00013a0002027a24 */ /* 0x000fe200078e0217 */
[----:B------:R-:W-:Y:S01]  /*10ac0*/  F2FP.PACK_AB R126, R127, R126 ;  /* 0x0000007e7f7e723e */ /* 0x000fe200000000ff */
[----:B------:R-:W-:Y:S01]  /*10ad0*/  IMAD.WIDE.U32 R26, R3, c[0x0][0x3e0], R26 ;  /* 0x0000f800031a7a25 */ /* 0x000fe200078e001a */
[----:B------:R-:W-:Y:S02]  /*10ae0*/  F2FP.PACK_AB R132, R133, R132 ;  /* 0x000000848584723e */ /* 0x000fe400000000ff */
[----:B------:R-:W-:Y:S01]  /*10af0*/  F2FP.PACK_AB R134, R135, R134 ;  /* 0x000000868786723e */ /* 0x000fe200000000ff */
[----:B------:R-:W-:Y:S01]  /*10b00*/  IMAD R4, R3, c[0x0][0x3e4], R4 ;  /* 0x0000f90003047a24 */ /* 0x000fe200078e0204 */
[----:B------:R-:W-:Y:S01]  /*10b10*/  IADD3 R3, R21, 0x40, RZ ;  /* 0x0000004015037810 */ /* 0x000fe20007ffe0ff */
[----:B------:R-:W-:Y:S01]  /*10b20*/  IMAD.MOV.U32 R23, RZ, RZ, R25 ;  /* 0x000000ffff177224 */ /* 0x000fe200078e0019 */
[----:B------:R-:W-:Y:S01]  /*10b30*/  @P0 SHF.R.U32.HI R23, RZ, c[0x0][0x4f0], R13 ;  /* 0x00013c00ff170a19 */ /* 0x000fe2000001160d */
[----:B------:R-:W-:Y:S01]  /*10b40*/  IMAD.U32 R5, R5, 0x2, R16 ;  /* 0x0000000205057824 */ /* 0x000fe200078e0010 */
[----:B------:R-:W-:Y:S01]  /*10b50*/  ISETP.GE.OR P4, PT, R3, R22, P3 ;  /* 0x000000160300720c */ /* 0x000fe20001f86670 */
[----:B------:R-:W-:Y:S01]  /*10b60*/  IMAD.IADD R27, R27, 0x1, R4 ;  /* 0x000000011b1b7824 */ /* 0x000fe200078e0204 */
[--C-:B------:R-:W-:Y:S01]  /*10b70*/  SHF.R.S32.HI R3, RZ, 0x1f, R23.reuse ;  /* 0x0000001fff037819 */ /* 0x100fe20000011417 */
[----:B------:R-:W-:Y:S01]  /*10b80*/  IMAD.MOV R4, RZ, RZ, -R23 ;  /* 0x000000ffff047224 */ /* 0x000fe200078e0a17 */
[----:B------:R-:W-:Y:S01]  /*10b90*/  IADD3 R18, P0, R23, R18, RZ ;  /* 0x0000001217127210 */ /* 0x000fe20007f1e0ff */
[----:B------:R-:W-:Y:S01]  /*10ba0*/  IMAD.SHL.U32 R5, R5, 0x2, RZ ;  /* 0x0000000205057824 */ /* 0x000fe200078e00ff */
[----:B------:R-:W-:Y:S01]  /*10bb0*/  IADD3 R21, R21, 0x48, RZ ;  /* 0x0000004815157810 */ /* 0x000fe20007ffe0ff */
[----:B------:R-:W-:Y:S01]  /*10bc0*/  IMAD R25, R4, c[0x0][0x4e8], R25 ;  /* 0x00013a0004197a24 */ /* 0x000fe200078e0219 */
[----:B------:R-:W-:-:S02]  /*10bd0*/  IADD3.X R19, R3, R19, R9, P0, !PT ;  /* 0x0000001303137210 */ /* 0x000fc400007fe409 */
[----:B------:R-:W-:Y:S01]  /*10be0*/  SHF.R.S32.HI R3, RZ, 0x1f, R2 ;  /* 0x0000001fff037819 */ /* 0x000fe20000011402 */
[----:B------:R-:W-:Y:S01]  /*10bf0*/  STS [R5+0x80], R144 ;  /* 0x0000809005007388 */ /* 0x000fe20000000800 */
[----:B------:R-:W-:Y:S01]  /*10c00*/  IADD3 R4, R5, 0x80, RZ ;  /* 0x0000008005047810 */ /* 0x000fe20007ffe0ff */
[----:B------:R-:W-:Y:S01]  /*10c10*/  IMAD.WIDE.U32 R18, R25, c[0x0][0x488], R18 ;  /* 0x0001220019127a25 */ /* 0x000fe200078e0012 */
[----:B------:R-:W-:Y:S01]  /*10c20*/  ISETP.GE.OR P3, PT, R21, R22, P3 ;  /* 0x000000161500720c */ /* 0x000fe20001f66670 */
[----:B------:R-:W-:Y:S01]  /*10c30*/  STS [R5+0x280], R146 ;  /* 0x0002809205007388 */ /* 0x000fe20000000800 */
[----:B------:R-:W-:Y:S01]  /*10c40*/  IADD3 R9, R5, 0x70, RZ ;  /* 0x0000007005097810 */ /* 0x000fe20007ffe0ff */
[----:B------:R-:W-:Y:S01]  /*10c50*/  IMAD R3, R3, c[0x0][0x3d8], RZ ;  /* 0x0000f60003037a24 */ /* 0x000fe200078e02ff */
[----:B------:R-:W-:Y:S01]  /*10c60*/  @P2 IADD3 R9, R4, 0x10, RZ ;  /* 0x0000001004092810 */ /* 0x000fe20007ffe0ff */
[----:B------:R-:W-:Y:S01]  /*10c70*/  IMAD.WIDE.U32 R20, R2, c[0x0][0x3d8], R26 ;  /* 0x0000f60002147a25 */ /* 0x000fe200078e001a */
[----:B------:R-:W-:-:S02]  /*10c80*/  SHF.R.S32.HI R4, RZ, 0x1f, R25 ;  /* 0x0000001fff047819 */ /* 0x000fc40000011419 */
[----:B------:R-:W-:Y:S01]  /*10c90*/  F2FP.PACK_AB R52, R53, R52 ;  /* 0x000000343534723e */ /* 0x000fe200000000ff */
[----:B------:R-:W-:Y:S01]  /*10ca0*/  IMAD R3, R2, c[0x0][0x3dc], R3 ;  /* 0x0000f70002037a24 */ /* 0x000fe200078e0203 */
[----:B------:R-:W-:Y:S01]  /*10cb0*/  STS [R9], R100 ;  /* 0x0000006409007388 */ /* 0x000fe20000000800 */
[----:B------:R-:W-:Y:S01]  /*10cc0*/  IMAD.MOV.U32 R2, RZ, RZ, 0x20 ;  /* 0x00000020ff027424 */ /* 0x000fe200078e00ff */
[----:B------:R-:W-:Y:S01]  /*10cd0*/  F2FP.PACK_AB R54, R55, R54 ;  /* 0x000000363736723e */ /* 0x000fe200000000ff */
[----:B------:R-:W-:Y:S01]  /*10ce0*/  IMAD R4, R4, c[0x0][0x488], RZ ;  /* 0x0001220004047a24 */ /* 0x000fe200078e02ff */
[----:B------:R-:W-:Y:S01]  /*10cf0*/  STS [R9+0x200], R102 ;  /* 0x0002006609007388 */ /* 0x000fe20000000800 */
[----:B------:R-:W-:Y:S01]  /*10d00*/  F2FP.PACK_AB R64, R65, R64 ;  /* 0x000000404140723e */ /* 0x000fe200000000ff */
[----:B------:R-:W-:Y:S01]  /*10d10*/  IMAD.IADD R3, R21, 0x1, R3 ;  /* 0x0000000115037824 */ /* 0x000fe200078e0203 */
[----:B------:R-:W-:Y:S01]  /*10d20*/  SEL R2, R2, 0xffffffe0, !P1 ;  /* 0xffffffe002027807 */ /* 0x000fe20004800000 */
[----:B------:R-:W-:Y:S01]  /*10d30*/  IMAD R4, R25, c[0x0][0x48c], R4 ;  /* 0x0001230019047a24 */ /* 0x000fe200078e0204 */
[----:B------:R-:W-:Y:S01]  /*10d40*/  STS [R5+0x1080], R140 ;  /* 0x0010808c05007388 */ /* 0x000fe20000000800 */
[----:B------:R-:W-:-:S02]  /*10d50*/  F2FP.PACK_AB R66, R67, R66 ;  /* 0x000000424342723e */ /* 0x000fc400000000ff */
[----:B------:R-:W-:Y:S01]  /*10d60*/  IMAD.IADD R23, R5, 0x1, R2 ;  /* 0x0000000105177824 */ /* 0x000fe200078e0202 */
[----:B------:R-:W-:Y:S01]  /*10d70*/  STS [R5+0x1280], R142 ;  /* 0x0012808e05007388 */ /* 0x000fe20000000800 */
[----:B------:R-:W-:Y:S01]  /*10d80*/  IMAD.IADD R25, R2, 0x1, R9 ;  /* 0x0000000102197824 */ /* 0x000fe200078e0209 */
[----:B------:R-:W-:Y:S01]  /*10d90*/  F2FP.PACK_AB R56, R57, R56 ;  /* 0x000000383938723e */ /* 0x000fe200000000ff */
[----:B------:R-:W-:Y:S01]  /*10da0*/  IMAD.IADD R19, R19, 0x1, R4 ;  /* 0x0000000113137824 */ /* 0x000fe200078e0204 */
[----:B------:R-:W-:Y:S01]  /*10db0*/  STS [R9+0x1000], R136 ;  /* 0x0010008809007388 */ /* 0x000fe20000000800 */
[----:B------:R-:W-:Y:S01]  /*10dc0*/  F2FP.PACK_AB R58, R59, R58 ;  /* 0x0000003a3b3a723e */ /* 0x000fe200000000ff */
[----:B------:R-:W-:Y:S01]  /*10dd0*/  IMAD.SHL.U32 R57, R17, 0x2, RZ ;  /* 0x0000000211397824 */ /* 0x000fe200078e00ff */
        /* <DEDUP_REMOVED lines=10> */
[----:B------:R-:W-:Y:S01]  /*10e80*/  STS [R25], R116 ;  /* 0x0000007419007388 */ /* 0x000fe20000000800 */
[----:B------:R-:W-:-:S02]  /*10e90*/  F2FP.PACK_AB R74, R75, R74 ;  /* 0x0000004a4b4a723e */ /* 0x000fc400000000ff */
[----:B------:R-:W-:Y:S01]  /*10ea0*/  F2FP.PACK_AB R76, R77, R76 ;  /* 0x0000004c4d4c723e */ /* 0x000fe200000000ff */
[----:B------:R-:W-:Y:S01]  /*10eb0*/  STS [R25+0x200], R118 ;  /* 0x0002007619007388 */ /* 0x000fe20000000800 */
[----:B------:R-:W-:Y:S02]  /*10ec0*/  F2FP.PACK_AB R78, R79, R78 ;  /* 0x0000004e4f4e723e */ /* 0x000fe400000000ff */
[----:B------:R-:W-:Y:S01]  /*10ed0*/  F2FP.PACK_AB R84, R85, R84 ;  /* 0x000000545554723e */ /* 0x000fe200000000ff */
[----:B------:R-:W-:Y:S01]  /*10ee0*/  STS [R23+0x1080], R108 ;  /* 0x0010806c17007388 */ /* 0x000fe20000000800 */
[----:B------:R-:W-:Y:S02]  /*10ef0*/  F2FP.PACK_AB R86, R87, R86 ;  /* 0x000000565756723e */ /* 0x000fe400000000ff */
[----:B------:R-:W-:Y:S01]  /*10f00*/  LEA R13, P0, R18, c[0x0][0x450], 0x2 ;  /* 0x00011400120d7a11 */ /* 0x000fe200078010ff */
        /* <DEDUP_REMOVED lines=8> */
[----:B------:R-:W-:Y:S01]  /*10f90*/  LEA.HI.X R19, R18, c[0x0][0x454], R19, 0x2, P0 ;  /* 0x0001150012137a11 */ /* 0x000fe200000f1413 */
[----:B------:R-:W-:Y:S01]  /*10fa0*/  STS [R5+0x2080], R120 ;  /* 0x0020807805007388 */ /* 0x000fe20000000800 */
[----:B------:R-:W-:-:S03]  /*10fb0*/  LEA R2, P0, R20, c[0x0][0x380], 0x1 ;  /* 0x0000e00014027a11 */ /* 0x000fc600078008ff */
[----:B------:R-:W-:Y:S01]  /*10fc0*/  STS [R5+0x2280], R122 ;  /* 0x0022807a05007388 */ /* 0x000fe20000000800 */
[----:B------:R-:W-:-:S03]  /*10fd0*/  LEA.HI.X R20, R20, c[0x0][0x384], R3, 0x1, P0 ;  /* 0x0000e10014147a11 */ /* 0x000fc600000f0c03 */
        /* <DEDUP_REMOVED lines=30> */
[----:B------:R-:W-:Y:S04]  /*111c0*/  SHFL.IDX PT, R26, R13, RZ, 0x1c1f ;  /* 0x001c1fff0d1a7589 */ /* 0x000fe800000e0000 */
[----:B------:R-:W2:Y:S04]  /*111d0*/  SHFL.IDX PT, R27, R19, RZ, 0x1c1f ;  /* 0x001c1fff131b7589 */ /* 0x000ea800000e0000 */
[----:B------:R-:W-:Y:S01]  /*111e0*/  BAR.SYNC.DEFER_BLOCKING 0x1, 0x80 ;  /* 0x0042000000007b1d */ /* 0x000fe20000010000 */
[----:B-1----:R-:W-:-:S05]  /*111f0*/  IMAD R23, R14, 0x80, R15 ;  /* 0x000000800e177824 */ /* 0x002fca00078e020f */
[----:B------:R-:W-:Y:S04]  /*11200*/  SHFL.IDX PT, R94, R13, 0x1, 0x1c1f ;  /* 0x003c1f000d5e7f89 */ /* 0x000fe800000e0000 */
[----:B------:R-:W1:Y:S01]  /*11210*/  SHFL.IDX PT, R95, R19, 0x1, 0x1c1f ;  /* 0x003c1f00135f7f89 */ /* 0x000e6200000e0000 */
[----:B------:R-:W-:-:S03]  /*11220*/  ISETP.GE.AND P0, PT, R23, R22, PT ;  /* 0x000000161700720c */ /* 0x000fc60003f06270 */
[----:B------:R-:W-:Y:S04]  /*11230*/  SHFL.IDX PT, R52, R13, 0x2, 0x1c1f ;  /* 0x005c1f000d347f89 */ /* 0x000fe800000e0000 */
[----:B------:R-:W3:Y:S04]  /*11240*/  SHFL.IDX PT, R53, R19, 0x2, 0x1c1f ;  /* 0x005c1f0013357f89 */ /* 0x000ee800000e0000 */
[----:B------:R-:W-:Y:S04]  /*11250*/  SHFL.IDX PT, R54, R13, 0x3, 0x1c1f ;  /* 0x007c1f000d367f89 */ /* 0x000fe800000e0000 */
[----:B------:R-:W4:Y:S04]  /*11260*/  SHFL.IDX PT, R55, R19, 0x3, 0x1c1f ;  /* 0x007c1f0013377f89 */ /* 0x000f2800000e0000 */
[----:B--2---:R2:W-:Y:S04]  /*11270*/  @!P6 ST.E [R26.64], R8 ;  /* 0x000000081a00e985 */ /* 0x0045e8000c10190a */
[----:B-1----:R2:W-:Y:S04]  /*11280*/  @!P5 ST.E [R94.64], R10 ;  /* 0x0000000a5e00d985 */ /* 0x0025e8000c10190a */
[----:B------:R2:W1:Y:S04]  /*11290*/  SHFL.IDX PT, R60, R2, RZ, 0x1c1f ;  /* 0x001c1fff023c7589 */ /* 0x00046800000e0000 */
[----:B---3--:R2:W-:Y:S04]  /*112a0*/  @!P4 ST.E [R52.64], R11 ;  /* 0x0000000b3400c985 */ /* 0x0085e8000c10190a */
[----:B------:R2:W3:Y:S04]  /*112b0*/  SHFL.IDX PT, R61, R20, RZ, 0x1c1f ;  /* 0x001c1fff143d7589 */ /* 0x0004e800000e0000 */
[----:B----4-:R2:W-:Y:S04]  /*112c0*/  @!P3 ST.E [R54.64], R12 ;  /* 0x0000000c3600b985 */ /* 0x0105e8000c10190a */
[----:B------:R2:W4:Y:S04]  /*112d0*/  LDS.128 R48, [R57+0x880] ;  /* 0x0008800039307984 */ /* 0x0005280000000c00 */
[----:B------:R2:W1:Y:S04]  /*112e0*/  LDS.128 R44, [R57+0x1080] ;  /* 0x00108000392c7984 */ /* 0x0004680000000c00 */
[----:B------:R2:W1:Y:S04]  /*112f0*/  LDS.128 R40, [R57+0x1880] ;  /* 0x0018800039287984 */ /* 0x0004680000000c00 */
[----:B------:R2:W1:Y:S04]  /*11300*/  LDS.128 R36, [R57+0x2880] ;  /* 0x0028800039247984 */ /* 0x0004680000000c00 */
[----:B------:R2:W1:Y:S04]  /*11310*/  LDS.128 R32, [R57+0x3080] ;  /* 0x0030800039207984 */ /* 0x0004680000000c00 */
[----:B------:R2:W1:Y:S04]  /*11320*/  LDS.128 R28, [R57+0x3880] ;  /* 0x00388000391c7984 */ /* 0x0004680000000c00 */
[----:B------:R2:W1:Y:S04]  /*11330*/  LDS.128 R24, [R57+0x4880] ;  /* 0x0048800039187984 */ /* 0x0004680000000c00 */
[----:B------:R2:W1:Y:S04]  /*11340*/  LDS.128 R16, [R57+0x5080] ;  /* 0x0050800039107984 */ /* 0x0004680000000c00 */
[----:B------:R2:W1:Y:S01]  /*11350*/  LDS.128 R4, [R57+0x5880] ;  /* 0x0058800039047984 */ /* 0x0004620000000c00 */
[----:B------:R-:W-:Y:S05]  /*11360*/  @P0 BRA `(.L_x_227) ;  /* 0x0000014000000947 */ /* 0x000fea0003800000 */
[----:B--23--:R-:W2:Y:S01]  /*11370*/  LDS.128 R52, [R57+0x80] ;  /* 0x0000800039347984 */ /* 0x00cea20000000c00 */
[----:B------:R-:W-:-:S02]  /*11380*/  IADD3 R58, R0, 0x20, RZ ;  /* 0x00000020003a7810 */ /* 0x000fc40007ffe0ff */
[----:B------:R-:W-:Y:S01]  /*11390*/  IADD3 R56, R0, 0x40, RZ ;  /* 0x0000004000387810 */ /* 0x000fe20007ffe0ff */
[----:B------:R-:W3:Y:S01]  /*113a0*/  LDS.128 R12, [R57+0x2080] ;  /* 0x00208000390c7984 */ /* 0x000ee20000000c00 */
[----:B------:R-:W-:Y:S02]  /*113b0*/  ISETP.GE.AND P1, PT, R58, c[0x0][0x3c8], PT ;  /* 0x0000f2003a007a0c */ /* 0x000fe40003f26270 */
[----:B------:R-:W-:Y:S01]  /*113c0*/  ISETP.GE.AND P0, PT, R56, c[0x0][0x3c8], PT ;  /* 0x0000f20038007a0c */ /* 0x000fe20003f06270 */
[----:B------:R5:W4:Y:S01]  /*113d0*/  LDS.128 R8, [R57+0x4080] ;  /* 0x0040800039087984 */ /* 0x000b220000000c00 */
[----:B------:R-:W-:-:S09]  /*113e0*/  ISETP.GE.AND P2, PT, R0, c[0x0][0x3c8], PT ;  /* 0x0000f20000007a0c */ /* 0x000fd20003f46270 */
[----:B------:R-:W-:Y:S02]  /*113f0*/  @!P1 SHF.R.S32.HI R21, RZ, 0x1f, R58 ;  /* 0x0000001fff159819 */ /* 0x000fe4000001143a */
[----:B------:R-:W-:Y:S02]  /*11400*/  @!P0 SHF.R.S32.HI R3, RZ, 0x1f, R56 ;  /* 0x0000001fff038819 */ /* 0x000fe40000011438 */
[----:B------:R-:W-:Y:S02]  /*11410*/  @!P1 LEA.HI R21, R21, R58, RZ, 0x3 ;  /* 0x0000003a15159211 */ /* 0x000fe400078f18ff */
[----:B------:R-:W-:Y:S02]  /*11420*/  @!P0 LEA.HI R3, R3, R56, RZ, 0x3 ;  /* 0x0000003803038211 */ /* 0x000fe400078f18ff */
[----:B------:R-:W-:Y:S02]  /*11430*/  @!P1 LOP3.LUT R21, R21, 0xfffffff8, RZ, 0xc0, !PT ;  /* 0xfffffff815159812 */ /* 0x000fe400078ec0ff */
[----:B------:R-:W-:Y:S01]  /*11440*/  @!P0 LOP3.LUT R3, R3, 0xfffffff8, RZ, 0xc0, !PT ;  /* 0xfffffff803038812 */ /* 0x000fe200078ec0ff */
[----:B-1---5:R-:W-:-:S04]  /*11450*/  @!P2 IMAD.WIDE R56, R0, 0x2, R60 ;  /* 0x000000020038a825 */ /* 0x022fc800078e023c */
[----:B------:R-:W-:-:S04]  /*11460*/  @!P1 IMAD.WIDE R58, R21, 0x2, R60 ;  /* 0x00000002153a9825 */ /* 0x000fc800078e023c */
[----:B------:R-:W-:Y:S01]  /*11470*/  @!P0 IMAD.WIDE R60, R3, 0x2, R60 ;  /* 0x00000002033c8825 */ /* 0x000fe200078e023c */
[----:B--2---:R1:W-:Y:S04]  /*11480*/  @!P2 ST.E.128 [R56.64], R52 ;  /* 0x000000343800a985 */ /* 0x0043e8000c101d0a */
[----:B---3--:R1:W-:Y:S04]  /*11490*/  @!P1 ST.E.128 [R58.64], R12 ;  /* 0x0000000c3a009985 */ /* 0x0083e8000c101d0a */
[----:B----4-:R1:W-:Y:S02]  /*114a0*/  @!P0 ST.E.128 [R60.64], R8 ;  /* 0x000000083c008985 */ /* 0x0103e4000c101d0a */
.L_x_227:
[----:B---3--:R-:W-:Y:S05]  /*114b0*/  BSYNC B0 ;  /* 0x0000000000007941 */ /* 0x008fea0003800000 */
.L_x_226:
[----:B------:R-:W-:Y:S01]  /*114c0*/  IADD3 R3, R23, 0x20, RZ ;  /* 0x0000002017037810 */ /* 0x000fe20007ffe0ff */
[----:B-1----:R1:W3:Y:S01]  /*114d0*/  SHFL.IDX PT, R13, R20, 0x1, 0x1c1f ;  /* 0x003c1f00140d7f89 */ /* 0x0022e200000e0000 */
[----:B------:R-:W-:Y:S02]  /*114e0*/  BSSY B0, `(.L_x_228) ;  /* 0x0000015000007945 */ /* 0x000fe40003800000 */
[----:B------:R-:W-:Y:S01]  /*114f0*/  ISETP.GE.AND P0, PT, R3, R22, PT ;  /* 0x000000160300720c */ /* 0x000fe20003f06270 */
[----:B--2---:R1:W2:-:S12]  /*11500*/  SHFL.IDX PT, R12, R2, 0x1, 0x1c1f ;  /* 0x003c1f00020c7f89 */ /* 0x00429800000e0000 */
[----:B------:R-:W-:Y:S05]  /*11510*/  @P0 BRA `(.L_x_229) ;  /* 0x0000011000000947 */ /* 0x000fea0003800000 */
[C---:B------:R-:W-:Y:S02]  /*11520*/  IADD3 R10, R0.reuse, 0x20, RZ ;  /* 0x00000020000a7810 */ /* 0x040fe40007ffe0ff */
[----:B------:R-:W-:Y:S02]  /*11530*/  IADD3 R8, R0, 0x40, RZ ;  /* 0x0000004000087810 */ /* 0x000fe40007ffe0ff */
        /* <DEDUP_REMOVED lines=15> */
.L_x_229:
[----:B------:R-:W-:Y:S05]  /*11630*/  BSYNC B0 ;  /* 0x0000000000007941 */ /* 0x000fea0003800000 */
.L_x_228:
[----:B------:R-:W-:Y:S01]  /*11640*/  IADD3 R3, R23, 0x40, RZ ;  /* 0x0000004017037810 */ /* 0x000fe20007ffe0ff */
[----:B--23--:R2:W3:Y:S01]  /*11650*/  SHFL.IDX PT, R13, R20, 0x2, 0x1c1f ;  /* 0x005c1f00140d7f89 */ /* 0x00c4e200000e0000 */
[----:B------:R-:W-:Y:S02]  /*11660*/  BSSY B0, `(.L_x_230) ;  /* 0x0000015000007945 */ /* 0x000fe40003800000 */
[----:B------:R-:W-:Y:S01]  /*11670*/  ISETP.GE.AND P0, PT, R3, R22, PT ;  /* 0x000000160300720c */ /* 0x000fe20003f06270 */
[----:B------:R2:W1:-:S12]  /*11680*/  SHFL.IDX PT, R12, R2, 0x2, 0x1c1f ;  /* 0x005c1f00020c7f89 */ /* 0x00045800000e0000 */
        /* <DEDUP_REMOVED lines=18> */
.L_x_231:
[----:B------:R-:W-:Y:S05]  /*117b0*/  BSYNC B0 ;  /* 0x0000000000007941 */ /* 0x000fea0003800000 */
.L_x_230:
[----:B------:R-:W-:Y:S01]  /*117c0*/  IADD3 R23, R23, 0x60, RZ ;  /* 0x0000006017177810 */ /* 0x000fe20007ffe0ff */
[----:B-1----:R1:W2:Y:S03]  /*117d0*/  SHFL.IDX PT, R9, R20, 0x3, 0x1c1f ;  /* 0x007c1f0014097f89 */ /* 0x0022a600000e0000 */
[----:B------:R-:W-:Y:S01]  /*117e0*/  ISETP.GE.AND P0, PT, R23, R22, PT ;  /* 0x000000161700720c */ /* 0x000fe20003f06270 */
[----:B------:R1:W4:-:S12]  /*117f0*/  SHFL.IDX PT, R8, R2, 0x3, 0x1c1f ;  /* 0x007c1f0002087f89 */ /* 0x00031800000e0000 */
[----:B------:R-:W-:Y:S05]  /*11800*/  @P0 EXIT ;  /* 0x000000000000094d */ /* 0x000fea0003800000 */
[C---:B------:R-:W-:Y:S02]  /*11810*/  IADD3 R3, R0.reuse, 0x20, RZ ;  /* 0x0000002000037810 */ /* 0x040fe40007ffe0ff */
[C---:B------:R-:W-:Y:S02]  /*11820*/  ISETP.GE.AND P1, PT, R0.reuse, c[0x0][0x3c8], PT ;  /* 0x0000f20000007a0c */ /* 0x040fe40003f26270 */
[----:B------:R-:W-:Y:S02]  /*11830*/  ISETP.GE.AND P0, PT, R3, c[0x0][0x3c8], PT ;  /* 0x0000f20003007a0c */ /* 0x000fe40003f06270 */
[----:B---3--:R-:W-:-:S09]  /*11840*/  IADD3 R13, R0, 0x40, RZ ;  /* 0x00000040000d7810 */ /* 0x008fd20007ffe0ff */
[----:B--2-4-:R-:W-:Y:S02]  /*11850*/  @!P1 IMAD.WIDE R10, R0, 0x2, R8 ;  /* 0x00000002000a9825 */ /* 0x014fe400078e0208 */
[----:B-1----:R-:W-:-:S03]  /*11860*/  @!P0 SHF.R.S32.HI R2, RZ, 0x1f, R3 ;  /* 0x0000001fff028819 */ /* 0x002fc60000011403 */
[----:B------:R1:W-:Y:S01]  /*11870*/  @!P1 ST.E.128 [R10.64], R40 ;  /* 0x000000280a009985 */ /* 0x0003e2000c101d0a */
[----:B------:R-:W-:-:S04]  /*11880*/  @!P0 LEA.HI R2, R2, R3, RZ, 0x3 ;  /* 0x0000000302028211 */ /* 0x000fc800078f18ff */
[----:B------:R-:W-:-:S05]  /*11890*/  @!P0 LOP3.LUT R2, R2, 0xfffffff8, RZ, 0xc0, !PT ;  /* 0xfffffff802028812 */ /* 0x000fca00078ec0ff */
[----:B------:R-:W-:-:S05]  /*118a0*/  @!P0 IMAD.WIDE R2, R2, 0x2, R8 ;  /* 0x0000000202028825 */ /* 0x000fca00078e0208 */
[----:B------:R1:W-:Y:S01]  /*118b0*/  @!P0 ST.E.128 [R2.64], R28 ;  /* 0x0000001c02008985 */ /* 0x0003e2000c101d0a */
[----:B------:R-:W-:-:S13]  /*118c0*/  ISETP.GE.AND P0, PT, R13, c[0x0][0x3c8], PT ;  /* 0x0000f2000d007a0c */ /* 0x000fda0003f06270 */
[----:B------:R-:W-:Y:S05]  /*118d0*/  @P0 EXIT ;  /* 0x000000000000094d */ /* 0x000fea0003800000 */
[----:B------:R-:W-:-:S04]  /*118e0*/  SHF.R.S32.HI R0, RZ, 0x1f, R13 ;  /* 0x0000001fff007819 */ /* 0x000fc8000001140d */
[----:B------:R-:W-:-:S04]  /*118f0*/  LEA.HI R0, R0, R13, RZ, 0x3 ;  /* 0x0000000d00007211 */ /* 0x000fc800078f18ff */
[----:B-1----:R-:W-:-:S05]  /*11900*/  LOP3.LUT R3, R0, 0xfffffff8, RZ, 0xc0, !PT ;  /* 0xfffffff800037812 */ /* 0x002fca00078ec0ff */
[----:B------:R-:W-:-:S05]  /*11910*/  IMAD.WIDE R8, R3, 0x2, R8 ;  /* 0x0000000203087825 */ /* 0x000fca00078e0208 */
[----:B------:R-:W-:Y:S01]  /*11920*/  ST.E.128 [R8.64], R4 ;  /* 0x0000000408007985 */ /* 0x000fe2000c101d0a */
[----:B------:R-:W-:Y:S05]  /*11930*/  EXIT ;  /* 0x000000000000794d */ /* 0x000fea0003800000 */
.L_x_225:
[----:B------:R-:W1:Y:S01]  /*11940*/  S2R R7, SR_TID.X ;  /* 0x0000000000077919 */ /* 0x000e620000002100 */
[----:B------:R-:W-:Y:S03]  /*11950*/  BSSY B0, `(.L_x_232) ;  /* 0x0000027000007945 */ /* 0x000fe60003800000 */
[----:B------:R-:W2:Y:S01]  /*11960*/  S2R R8, SR_CTAID.Z ;  /* 0x0000000000087919 */ /* 0x000ea20000002700 */
[----:B-1----:R-:W-:Y:S02]  /*11970*/  ISETP.GT.AND P0, PT, R7, 0x7f, PT ;  /* 0x0000007f0700780c */ /* 0x002fe40003f04270 */
[----:B--2---:R-:W-:-:S11]  /*11980*/  SHF.R.S32.HI R11, RZ, 0x1f, R8 ;  /* 0x0000001fff0b7819 */ /* 0x004fd60000011408 */
[----:B------:R-:W-:Y:S05]  /*11990*/  @P0 BRA `(.L_x_233) ;  /* 0x0000022000000947 */ /* 0x000fea0003800000 */
[----:B------:R-:W1:Y:S01]  /*119a0*/  S2R R0, SR_CTAID.X ;  /* 0x0000000000007919 */ /* 0x000e620000002500 */
[----:B------:R-:W-:-:S05]  /*119b0*/  MOV R2, c[0x0][0x4e8] ;  /* 0x00013a0000027a02 */ /* 0x000fca0000000f00 */
[----:B------:R-:W-:Y:S01]  /*119c0*/  IMAD R3, R2, c[0x0][0x388], RZ ;  /* 0x0000e20002037a24 */ /* 0x000fe200078e02ff */
[----:B-1----:R-:W-:-:S04]  /*119d0*/  LEA R0, R0, R7, 0x7 ;  /* 0x0000000700007211 */ /* 0x002fc800078e38ff */
[----:B------:R-:W-:-:S13]  /*119e0*/  ISETP.GE.AND P0, PT, R0, R3, PT ;  /* 0x000000030000720c */ /* 0x000fda0003f06270 */
[----:B------:R-:W-:Y:S05]  /*119f0*/  @P0 BRA `(.L_x_233) ;  /* 0x000001c000000947 */ /* 0x000fea0003800000 */
[----:B------:R-:W1:Y:S01]  /*11a00*/  S2R R9, SR_CTAID.Y ;  /* 0x0000000000097919 */ /* 0x000e620000002600 */
[----:B------:R-:W-:Y:S02]  /*11a10*/  ISETP.NE.AND P0, PT, R2, 0x1, PT ;  /* 0x000000010200780c */ /* 0x000fe40003f05270 */
[----:B------:R-:W-:-:S11]  /*11a20*/  MOV R5, R0 ;  /* 0x0000000000057202 */ /* 0x000fd60000000f00 */
[----:B------:R-:W-:-:S05]  /*11a30*/  @P0 IMAD.HI.U32 R6, R0, c[0x0][0x4ec], RZ ;  /* 0x00013b0000060a27 */ /* 0x000fca00078e00ff */
[----:B------:R-:W-:Y:S02]  /*11a40*/  @P0 SHF.R.U32.HI R5, RZ, c[0x0][0x4f0], R6 ;  /* 0x00013c00ff050a19 */ /* 0x000fe40000011606 */
[----:B-1----:R-:W-:Y:S01]  /*11a50*/  SHF.R.S32.HI R4, RZ, 0x1f, R9 ;  /* 0x0000001fff047819 */ /* 0x002fe20000011409 */
[----:B------:R-:W-:-:S04]  /*11a60*/  IMAD.WIDE.U32 R2, R9, c[0x0][0x490], RZ ;  /* 0x0001240009027a25 */ /* 0x000fc800078e00ff */
[----:B------:R-:W-:Y:S02]  /*11a70*/  IMAD R4, R4, c[0x0][0x490], RZ ;  /* 0x0001240004047a24 */ /* 0x000fe400078e02ff */
[----:B------:R-:W-:Y:S02]  /*11a80*/  IMAD.MOV.U32 R12, RZ, RZ, R2 ;  /* 0x000000ffff0c7224 */ /* 0x000fe400078e0002 */
[----:B------:R-:W-:Y:S01]  /*11a90*/  IMAD R13, R9, c[0x0][0x494], R4 ;  /* 0x00012500090d7a24 */ /* 0x000fe200078e0204 */
[----:B------:R-:W-:-:S04]  /*11aa0*/  IADD3 R9, -R5, RZ, RZ ;  /* 0x000000ff05097210 */ /* 0x000fc80007ffe1ff */
[----:B------:R-:W-:Y:S01]  /*11ab0*/  IADD3 R13, R3, R13, RZ ;  /* 0x0000000d030d7210 */ /* 0x000fe20007ffe0ff */
[----:B------:R-:W-:Y:S02]  /*11ac0*/  IMAD R3, R11, c[0x0][0x498], RZ ;  /* 0x000126000b037a24 */ /* 0x000fe400078e02ff */
[----:B------:R-:W-:Y:S02]  /*11ad0*/  IMAD R4, R9, c[0x0][0x4e8], R0 ;  /* 0x00013a0009047a24 */ /* 0x000fe400078e0200 */
[----:B------:R-:W-:-:S03]  /*11ae0*/  IMAD.WIDE.U32 R12, R8, c[0x0][0x498], R12 ;  /* 0x00012600080c7a25 */ /* 0x000fc600078e000c */
[----:B------:R-:W-:Y:S01]  /*11af0*/  SHF.R.S32.HI R2, RZ, 0x1f, R4 ;  /* 0x0000001fff027819 */ /* 0x000fe20000011404 */
[----:B------:R-:W-:Y:S01]  /*11b00*/  IMAD R0, R8, c[0x0][0x49c], R3 ;  /* 0x0001270008007a24 */ /* 0x000fe200078e0203 */
[----:B------:R-:W-:Y:S02]  /*11b10*/  SHF.R.S32.HI R3, RZ, 0x1f, R5 ;  /* 0x0000001fff037819 */ /* 0x000fe40000011405 */
[----:B------:R-:W-:Y:S01]  /*11b20*/  IADD3 R12, P0, R5, R12, RZ ;  /* 0x0000000c050c7210 */ /* 0x000fe20007f1e0ff */
[----:B------:R-:W-:-:S03]  /*11b30*/  IMAD R5, R2, c[0x0][0x488], RZ ;  /* 0x0001220002057a24 */ /* 0x000fc600078e02ff */
[----:B------:R-:W-:Y:S01]  /*11b40*/  IADD3.X R13, R3, R13, R0, P0, !PT ;  /* 0x0000000d030d7210 */ /* 0x000fe200007fe400 */
[----:B------:R-:W-:-:S04]  /*11b50*/  IMAD R5, R4, c[0x0][0x48c], R5 ;  /* 0x0001230004057a24 */ /* 0x000fc800078e0205 */
[----:B------:R-:W-:-:S05]  /*11b60*/  IMAD.WIDE.U32 R12, R4, c[0x0][0x488], R12 ;  /* 0x00012200040c7a25 */ /* 0x000fca00078e000c */
[----:B------:R-:W-:Y:S02]  /*11b70*/  IADD3 R5, R13, R5, RZ ;  /* 0x000000050d057210 */ /* 0x000fe40007ffe0ff */
[----:B------:R-:W-:-:S04]  /*11b80*/  LEA R2, P0, R12, c[0x0][0x450], 0x2 ;  /* 0x000114000c027a11 */ /* 0x000fc800078010ff */
[----:B------:R-:W-:Y:S01]  /*11b90*/  LEA.HI.X R3, R12, c[0x0][0x454], R5, 0x2, P0 ;  /* 0x000115000c037a11 */ /* 0x000fe200000f1405 */
[----:B------:R-:W-:-:S05]  /*11ba0*/  IMAD.MOV.U32 R5, RZ, RZ, -0x800000 ;  /* 0xff800000ff057424 */ /* 0x000fca00078e00ff */
[----:B------:R1:W-:Y:S03]  /*11bb0*/  STG.E [R2.64], R5 ;  /* 0x0000000502007986 */ /* 0x0003e6000c10190a */
.L_x_233:
[----:B------:R-:W-:Y:S05]  /*11bc0*/  BSYNC B0 ;  /* 0x0000000000007941 */ /* 0x000fea0003800000 */
.L_x_232:
[----:B------:R-:W2:Y:S01]  /*11bd0*/  S2R R12, SR_CTAID.Y ;  /* 0x00000000000c7919 */ /* 0x000ea20000002600 */
[----:B------:R-:W-:Y:S01]  /*11be0*/  SHF.R.S32.HI R4, RZ, 0x1f, R7 ;  /* 0x0000001fff047819 */ /* 0x000fe20000011407 */
[----:B------:R-:W-:Y:S01]  /*11bf0*/  IMAD R11, R11, c[0x0][0x3f0], RZ ;  /* 0x0000fc000b0b7a24 */ /* 0x000fe200078e02ff */
[----:B-1----:R-:W-:Y:S01]  /*11c00*/  MOV R3, c[0x0][0x4e8] ;  /* 0x00013a0000037a02 */ /* 0x002fe20000000f00 */
[----:B------:R-:W1:Y:S01]  /*11c10*/  S2R R5, SR_CTAID.X ;  /* 0x0000000000057919 */ /* 0x000e620000002500 */
[----:B------:R-:W-:Y:S01]  /*11c20*/  LEA.HI R4, R4, R7, RZ, 0x2 ;  /* 0x0000000704047211 */ /* 0x000fe200078f10ff */
[----:B------:R-:W-:Y:S01]  /*11c30*/  BSSY B0, `(.L_x_234) ;  /* 0x0000038000007945 */ /* 0x000fe20003800000 */
[C---:B------:R-:W-:Y:S01]  /*11c40*/  ISETP.NE.AND P0, PT, R3.reuse, 0x1, PT ;  /* 0x000000010300780c */ /* 0x040fe20003f05270 */
[----:B------:R-:W-:Y:S01]  /*11c50*/  IMAD R3, R3, c[0x0][0x388], RZ ;  /* 0x0000e20003037a24 */ /* 0x000fe200078e02ff */
[----:B------:R-:W-:Y:S02]  /*11c60*/  LOP3.LUT R2, R4, 0xfffffffc, RZ, 0xc0, !PT ;  /* 0xfffffffc04027812 */ /* 0x000fe400078ec0ff */
[----:B------:R-:W-:-:S03]  /*11c70*/  SHF.R.S32.HI R4, RZ, 0x2, R4 ;  /* 0x00000002ff047819 */ /* 0x000fc60000011404 */
[----:B------:R-:W-:-:S05]  /*11c80*/  IMAD.IADD R7, R7, 0x1, -R2 ;  /* 0x0000000107077824 */ /* 0x000fca00078e0a02 */
[CC--:B------:R-:W-:Y:S02]  /*11c90*/  LEA R6, R7.reuse, R4.reuse, 0x5 ;  /* 0x0000000407067211 */ /* 0x0c0fe400078e28ff */
[----:B------:R-:W-:Y:S02]  /*11ca0*/  SHF.L.U32 R7, R7, 0x3, RZ ;  /* 0x0000000307077819 */ /* 0x000fe400000006ff */
[----:B--2---:R-:W-:Y:S01]  /*11cb0*/  SHF.R.S32.HI R0, RZ, 0x1f, R12 ;  /* 0x0000001fff007819 */ /* 0x004fe2000001140c */
[C---:B-1----:R-:W-:Y:S01]  /*11cc0*/  IMAD R6, R5.reuse, 0x80, R6 ;  /* 0x0000008005067824 */ /* 0x042fe200078e0206 */
[----:B------:R-:W-:-:S03]  /*11cd0*/  LEA R4, R5, R4, 0x7 ;  /* 0x0000000405047211 */ /* 0x000fc600078e38ff */
[----:B------:R-:W-:Y:S01]  /*11ce0*/  IMAD R9, R0, c[0x0][0x3e8], RZ ;  /* 0x0000fa0000097a24 */ /* 0x000fe200078e02ff */
[----:B------:R-:W-:Y:S01]  /*11cf0*/  IADD3 R5, R7, 0x40, RZ ;  /* 0x0000004007057810 */ /* 0x000fe20007ffe0ff */
[----:B------:R-:W-:-:S04]  /*11d00*/  @P0 IMAD.HI.U32 R2, R6, c[0x0][0x4ec], RZ ;  /* 0x00013b0006020a27 */ /* 0x000fc800078e00ff */
[C---:B------:R-:W-:Y:S02]  /*11d10*/  IMAD R9, R12.reuse, c[0x0][0x3ec], R9 ;  /* 0x0000fb000c097a24 */ /* 0x040fe400078e0209 */
[----:B------:R-:W-:-:S04]  /*11d20*/  IMAD.WIDE.U32 R12, R12, c[0x0][0x3e8], RZ ;  /* 0x0000fa000c0c7a25 */ /* 0x000fc800078e00ff */
[----:B------:R-:W-:Y:S01]  /*11d30*/  IMAD R0, R8, c[0x0][0x3f4], R11 ;  /* 0x0000fd0008007a24 */ /* 0x000fe200078e020b */
[----:B------:R-:W-:Y:S01]  /*11d40*/  IADD3 R13, R13, R9, RZ ;  /* 0x000000090d0d7210 */ /* 0x000fe20007ffe0ff */
[----:B------:R-:W-:Y:S01]  /*11d50*/  IMAD.MOV.U32 R9, RZ, RZ, R6 ;  /* 0x000000ffff097224 */ /* 0x000fe200078e0006 */
[----:B------:R-:W-:-:S03]  /*11d60*/  @P0 SHF.R.U32.HI R9, RZ, c[0x0][0x4f0], R2 ;  /* 0x00013c00ff090a19 */ /* 0x000fc60000011602 */
[----:B------:R-:W-:Y:S01]  /*11d70*/  IMAD.WIDE.U32 R12, R8, c[0x0][0x3f0], R12 ;  /* 0x0000fc00080c7a25 */ /* 0x000fe200078e000c */
[----:B------:R-:W-:Y:S02]  /*11d80*/  SHF.R.S32.HI R2, RZ, 0x1f, R9 ;  /* 0x0000001fff027819 */ /* 0x000fe40000011409 */
[----:B------:R-:W-:Y:S01]  /*11d90*/  IADD3 R11, -R9, RZ, RZ ;  /* 0x000000ff090b7210 */ /* 0x000fe20007ffe1ff */
[----:B------:R-:W-:Y:S02]  /*11da0*/  IMAD.IADD R13, R13, 0x1, R0 ;  /* 0x000000010d0d7824 */ /* 0x000fe400078e0200 */
[----:B------:R-:W-:Y:S02]  /*11db0*/  IMAD R2, R2, c[0x0][0x3e0], RZ ;  /* 0x0000f80002027a24 */ /* 0x000fe400078e02ff */
[----:B------:R-:W-:Y:S01]  /*11dc0*/  IMAD R11, R11, c[0x0][0x4e8], R6 ;  /* 0x00013a000b0b7a24 */ /* 0x000fe200078e0206 */
[----:B------:R-:W-:Y:S01]  /*11dd0*/  IADD3 R6, R7, 0x20, RZ ;  /* 0x0000002007067810 */ /* 0x000fe20007ffe0ff */
[----:B------:R-:W-:-:S03]  /*11de0*/  IMAD.WIDE.U32 R12, R9, c[0x0][0x3e0], R12 ;  /* 0x0000f800090c7a25 */ /* 0x000fc600078e000c */
[----:B------:R-:W-:Y:S01]  /*11df0*/  SHF.R.S32.HI R0, RZ, 0x1f, R11 ;  /* 0x0000001fff007819 */ /* 0x000fe2000001140b */
[----:B------:R-:W-:-:S04]  /*11e00*/  IMAD R9, R9, c[0x0][0x3e4], R2 ;  /* 0x0000f90009097a24 */ /* 0x000fc800078e0202 */
[----:B------:R-:W-:Y:S01]  /*11e10*/  IMAD R0, R0, c[0x0][0x3d8], RZ ;  /* 0x0000f60000007a24 */ /* 0x000fe200078e02ff */
[----:B------:R-:W-:-:S03]  /*11e20*/  IADD3 R13, R13, R9, RZ ;  /* 0x000000090d0d7210 */ /* 0x000fc60007ffe0ff */
[C---:B------:R-:W-:Y:S02]  /*11e30*/  IMAD R0, R11.reuse, c[0x0][0x3dc], R0 ;  /* 0x0000f7000b007a24 */ /* 0x040fe400078e0200 */
[----:B------:R-:W-:-:S04]  /*11e40*/  IMAD.WIDE.U32 R8, R11, c[0x0][0x3d8], R12 ;  /* 0x0000f6000b087a25 */ /* 0x000fc800078e000c */
[----:B------:R-:W-:Y:S01]  /*11e50*/  IMAD.IADD R11, R9, 0x1, R0 ;  /* 0x00000001090b7824 */ /* 0x000fe200078e0200 */
[----:B------:R-:W-:-:S04]  /*11e60*/  LEA R9, P0, R8, c[0x0][0x380], 0x1 ;  /* 0x0000e00008097a11 */ /* 0x000fc800078008ff */
[----:B------:R-:W-:Y:S01]  /*11e70*/  LEA.HI.X R8, R8, c[0x0][0x384], R11, 0x1, P0 ;  /* 0x0000e10008087a11 */ /* 0x000fe200000f0c0b */
[----:B------:R1:W2:Y:S01]  /*11e80*/  SHFL.IDX PT, R10, R9, RZ, 0x1c1f ;  /* 0x001c1fff090a7589 */ /* 0x0002a200000e0000 */
[----:B------:R-:W-:-:S03]  /*11e90*/  ISETP.GE.AND P0, PT, R4, R3, PT ;  /* 0x000000030400720c */ /* 0x000fc60003f06270 */
[----:B------:R1:W3:Y:S10]  /*11ea0*/  SHFL.IDX PT, R11, R8, RZ, 0x1c1f ;  /* 0x001c1fff080b7589 */ /* 0x0002f400000e0000 */
[----:B------:R-:W-:Y:S05]  /*11eb0*/  @P0 BRA `(.L_x_235) ;  /* 0x000000f000000947 */ /* 0x000fea0003800000 */
[----:B------:R-:W-:Y:S02]  /*11ec0*/  ISETP.GE.AND P1, PT, R6, c[0x0][0x3c8], PT ;  /* 0x0000f20006007a0c */ /* 0x000fe40003f26270 */
[----:B------:R-:W-:-:S02]  /*11ed0*/  ISETP.GE.AND P0, PT, R5, c[0x0][0x3c8], PT ;  /* 0x0000f20005007a0c */ /* 0x000fc40003f06270 */
        /* <DEDUP_REMOVED lines=13> */
.L_x_235:
[----:B------:R-:W-:Y:S05]  /*11fb0*/  BSYNC B0 ;  /* 0x0000000000007941 */ /* 0x000fea0003800000 */
.L_x_234:
[----:B------:R-:W-:Y:S01]  /*11fc0*/  IADD3 R0, R4, 0x20, RZ ;  /* 0x0000002004007810 */ /* 0x000fe20007ffe0ff */
[----:B--23--:R2:W3:Y:S01]  /*11fd0*/  SHFL.IDX PT, R11, R8, 0x1, 0x1c1f ;  /* 0x003c1f00080b7f89 */ /* 0x00c4e200000e0000 */
        /* <DEDUP_REMOVED lines=19> */
.L_x_237:
[----:B------:R-:W-:Y:S05]  /*12110*/  BSYNC B0 ;  /* 0x0000000000007941 */ /* 0x000fea0003800000 */
.L_x_236:
[----:B------:R-:W-:Y:S01]  /*12120*/  IADD3 R0, R4, 0x40, RZ ;  /* 0x0000004004007810 */ /* 0x000fe20007ffe0ff */
[----:B---3--:R3:W1:Y:S01]  /*12130*/  SHFL.IDX PT, R11, R8, 0x2, 0x1c1f ;  /* 0x005c1f00080b7f89 */ /* 0x00866200000e0000 */
        /* <DEDUP_REMOVED lines=19> */
.L_x_239:
[----:B------:R-:W-:Y:S05]  /*12270*/  BSYNC B0 ;  /* 0x0000000000007941 */ /* 0x000fea0003800000 */
.L_x_238:
[----:B------:R-:W-:Y:S01]  /*12280*/  IADD3 R4, R4, 0x60, RZ ;  /* 0x0000006004047810 */ /* 0x000fe20007ffe0ff */
[----:B-1----:R1:W2:Y:S03]  /*12290*/  SHFL.IDX PT, R11, R8, 0x3, 0x1c1f ;  /* 0x007c1f00080b7f89 */ /* 0x0022a600000e0000 */
[----:B------:R-:W-:Y:S01]  /*122a0*/  ISETP.GE.AND P0, PT, R4, R3, PT ;  /* 0x000000030400720c */ /* 0x000fe20003f06270 */
[----:B----4-:R1:W4:-:S12]  /*122b0*/  SHFL.IDX PT, R10, R9, 0x3, 0x1c1f ;  /* 0x007c1f00090a7f89 */ /* 0x01031800000e0000 */
[----:B------:R-:W-:Y:S05]  /*122c0*/  @P0 EXIT ;  /* 0x000000000000094d */ /* 0x000fea0003800000 */
[----:B------:R-:W-:Y:S02]  /*122d0*/  ISETP.GE.AND P0, PT, R6, c[0x0][0x3c8], PT ;  /* 0x0000f20006007a0c */ /* 0x000fe40003f06270 */
[----:B------:R-:W-:-:S11]  /*122e0*/  ISETP.GE.AND P1, PT, R7, c[0x0][0x3c8], PT ;  /* 0x0000f20007007a0c */ /* 0x000fd60003f26270 */
[----:B------:R-:W-:-:S04]  /*122f0*/  @!P0 SHF.R.S32.HI R3, RZ, 0x1f, R6 ;  /* 0x0000001fff038819 */ /* 0x000fc80000011406 */
[----:B------:R-:W-:Y:S01]  /*12300*/  @!P0 LEA.HI R3, R3, R6, RZ, 0x3 ;  /* 0x0000000603038211 */ /* 0x000fe200078f18ff */
[----:B--2-4-:R-:W-:-:S03]  /*12310*/  @!P1 IMAD.WIDE R6, R7, 0x2, R10 ;  /* 0x0000000207069825 */ /* 0x014fc600078e020a */
[----:B------:R-:W-:Y:S02]  /*12320*/  @!P0 LOP3.LUT R3, R3, 0xfffffff8, RZ, 0xc0, !PT ;  /* 0xfffffff803038812 */ /* 0x000fe400078ec0ff */
[----:B------:R2:W-:Y:S03]  /*12330*/  @!P1 ST.E.128 [R6.64], RZ ;  /* 0x000000ff06009985 */ /* 0x0005e6000c101d0a */
[----:B------:R-:W-:-:S05]  /*12340*/  @!P0 IMAD.WIDE R2, R3, 0x2, R10 ;  /* 0x0000000203028825 */ /* 0x000fca00078e020a */
[----:B------:R2:W-:Y:S01]  /*12350*/  @!P0 ST.E.128 [R2.64], RZ ;  /* 0x000000ff02008985 */ /* 0x0005e2000c101d0a */
[----:B------:R-:W-:-:S13]  /*12360*/  ISETP.GE.AND P0, PT, R5, c[0x0][0x3c8], PT ;  /* 0x0000f20005007a0c */ /* 0x000fda0003f06270 */
[----:B------:R-:W-:Y:S05]  /*12370*/  @P0 EXIT ;  /* 0x000000000000094d */ /* 0x000fea0003800000 */
[----:B------:R-:W-:-:S04]  /*12380*/  SHF.R.S32.HI R0, RZ, 0x1f, R5 ;  /* 0x0000001fff007819 */ /* 0x000fc80000011405 */
[----:B------:R-:W-:-:S04]  /*12390*/  LEA.HI R0, R0, R5, RZ, 0x3 ;  /* 0x0000000500007211 */ /* 0x000fc800078f18ff */
[----:B--2---:R-:W-:-:S05]  /*123a0*/  LOP3.LUT R3, R0, 0xfffffff8, RZ, 0xc0, !PT ;  /* 0xfffffff800037812 */ /* 0x004fca00078ec0ff */
[----:B------:R-:W-:-:S05]  /*123b0*/  IMAD.WIDE R10, R3, 0x2, R10 ;  /* 0x00000002030a7825 */ /* 0x000fca00078e020a */
[----:B------:R-:W-:Y:S01]  /*123c0*/  ST.E.128 [R10.64], RZ ;  /* 0x000000ff0a007985 */ /* 0x000fe2000c101d0a */
[----:B------:R-:W-:Y:S05]  /*123d0*/  EXIT ;  /* 0x000000000000794d */ /* 0x000fea0003800000 */
.L_x_240:
        /* <DEDUP_REMOVED lines=10> */
.L_x_757:


//--------------------- .text._ZN7cutlass13device_kernelIN5flash19enable_sm80_to_sm89INS1_16FlashAttnFwdSm80INS1_25CollectiveMainloopFwdSm80ILi4ELi1ELb0EN4cute5tupleIJNS5_1CILi128EEENS7_ILi48EEENS7_ILi96EEEEEELi96ENS_6half_tEfNS_4arch4Sm80ELb0ELb1ELb0ELb1ELb0ELb0ELb1ELb0EEENS1_21CollectiveEpilogueFwdINS6_IJS8_SA_S9_EEENS6_IJNS7_ILi1EEESI_SI_EEESC_SE_Li128ELb1ELb1ELb0ELb0EEENS1_19SingleTileSchedulerILb1ELb0ELb1ELi128EEEEEEEEEvNT_6ParamsE --------------------------
	.section	.text._ZN7cutlass13device_kernelIN5flash19enable_sm80_to_sm89INS1_16FlashAttnFwdSm80INS1_25CollectiveMainloopFwdSm80ILi4ELi1ELb0EN4cute5tupleIJNS5_1CILi128EEENS7_ILi48EEENS7_ILi96EEEEEELi96ENS_6half_tEfNS_4arch4Sm80ELb0ELb1ELb0ELb1ELb0ELb0ELb1ELb0EEENS1_21CollectiveEpilogueFwdINS6_IJS8_SA_S9_EEENS6_IJNS7_ILi1EEESI_SI_EEESC_SE_Li128ELb1ELb1ELb0ELb0EEENS1_19SingleTileSchedulerILb1ELb0ELb1ELi128EEEEEEEEEvNT_6ParamsE,"ax",@progbits
	.sectioninfo	@"SHI_REGISTERS=255"
	.align	128
.text._ZN7cutlass13device_kernelIN5flash19enable_sm80_to_sm89INS1_16FlashAttnFwdSm80INS1_25CollectiveMainloopFwdSm80ILi4ELi1ELb0EN4cute5tupleIJNS5_1CILi128EEENS7_ILi48EEENS7_ILi96EEEEEELi96ENS_6half_tEfNS_4arch4Sm80ELb0ELb1ELb0ELb1ELb0ELb0ELb1ELb0EEENS1_21CollectiveEpilogueFwdINS6_IJS8_SA_S9_EEENS6_IJNS7_ILi1EEESI_SI_EEESC_SE_Li128ELb1ELb1ELb0ELb0EEENS1_19SingleTileSchedulerILb1ELb0ELb1ELi128EEEEEEEEEvNT_6ParamsE:
        .type           _ZN7cutlass13device_kernelIN5flash19enable_sm80_to_sm89INS1_16FlashAttnFwdSm80INS1_25CollectiveMainloopFwdSm80ILi4ELi1ELb0EN4cute5tupleIJNS5_1CILi128EEENS7_ILi48EEENS7_ILi96EEEEEELi96ENS_6half_tEfNS_4arch4Sm80ELb0ELb1ELb0ELb1ELb0ELb0ELb1ELb0EEENS1_21CollectiveEpilogueFwdINS6_IJS8_SA_S9_EEENS6_IJNS7_ILi1EEESI_SI_EEESC_SE_Li128ELb1ELb1ELb0ELb0EEENS1_19SingleTileSchedulerILb1ELb0ELb1ELi128EEEEEEEEEvNT_6ParamsE,@function
        .size           _ZN7cutlass13device_kernelIN5flash19enable_sm80_to_sm89INS1_16FlashAttnFwdSm80INS1_25CollectiveMainloopFwdSm80ILi4ELi1ELb0EN4cute5tupleIJNS5_1CILi128EEENS7_ILi48EEENS7_ILi96EEEEEELi96ENS_6half_tEfNS_4arch4Sm80ELb0ELb1ELb0ELb1ELb0ELb0ELb1ELb0EEENS1_21CollectiveEpilogueFwdINS6_IJS8_SA_S9_EEENS6_IJNS7_ILi1EEESI_SI_EEESC_SE_Li128ELb1ELb1ELb0ELb0EEENS1_19SingleTileSchedulerILb1ELb0ELb1ELi128EEEEEEEEEvNT_6ParamsE,(.L_x_758 - _ZN7cutlass13device_kernelIN5flash19enable_sm80_to_sm89INS1_16FlashAttnFwdSm80INS1_25CollectiveMainloopFwdSm80ILi4ELi1ELb0EN4cute5tupleIJNS5_1CILi128EEENS7_ILi48EEENS7_ILi96EEEEEELi96ENS_6half_tEfNS_4arch4Sm80ELb0ELb1ELb0ELb1ELb0ELb0ELb1ELb0EEENS1_21CollectiveEpilogueFwdINS6_IJS8_SA_S9_EEENS6_IJNS7_ILi1EEESI_SI_EEESC_SE_Li128ELb1ELb1ELb0ELb0EEENS1_19SingleTileSchedulerILb1ELb0ELb1ELi128EEEEEEEEEvNT_6ParamsE)
        .other          _ZN7cutlass13device_kernelIN5flash19enable_sm80_to_sm89INS1_16FlashAttnFwdSm80INS1_25CollectiveMainloopFwdSm80ILi4ELi1ELb0EN4cute5tupleIJNS5_1CILi128EEENS7_ILi48EEENS7_ILi96EEEEEELi96ENS_6half_tEfNS_4arch4Sm80ELb0ELb1ELb0ELb1ELb0ELb0ELb1ELb0EEENS1_21CollectiveEpilogueFwdINS6_IJS8_SA_S9_EEENS6_IJNS7_ILi1EEESI_SI_EEESC_SE_Li128ELb1ELb1ELb0ELb0EEENS1_19SingleTileSchedulerILb1ELb0ELb1ELi128EEEEEEEEEvNT_6ParamsE,@"STO_CUDA_ENTRY STV_DEFAULT"
_ZN7cutlass13device_kernelIN5flash19enable_sm80_to_sm89INS1_16FlashAttnFwdSm80INS1_25CollectiveMainloopFwdSm80ILi4ELi1ELb0EN4cute5tupleIJNS5_1CILi128EEENS7_ILi48EEENS7_ILi96EEEEEELi96ENS_6half_tEfNS_4arch4Sm80ELb0ELb1ELb0ELb1ELb0ELb0ELb1ELb0EEENS1_21CollectiveEpilogueFwdINS6_IJS8_SA_S9_EEENS6_IJNS7_ILi1EEESI_SI_EEESC_SE_Li128ELb1ELb1ELb0ELb0EEENS1_19SingleTileSchedulerILb1ELb0ELb1ELi128EEEEEEEEEvNT_6ParamsE:
[----:B------:R-:W-:Y:S02]  /*0000*/  MOV R1, c[0x0][0x28] ;  /* 0x00000a0000017a02 */ /* 0x000fe40000000f00 */
[----:B------:R-:W1:Y:S01]  /*0010*/  S2R R223, SR_TID.X ;  /* 0x0000000000df7919 */ /* 0x000e620000002100 */
[----:B------:R-:W-:Y:S01]  /*0020*/  MOV R3, 0x4 ;  /* 0x0000000400037802 */ /* 0x000fe20000000f00 */
[----:B------:R-:W2:Y:S01]  /*0030*/  S2UR UR4, SR_CTAID.X ;  /* 0x00000000000479c3 */ /* 0x000ea20000002500 */
[----:B------:R-:W-:Y:S01]  /*0040*/  ULDC.64 UR8, c[0x0][0x118] ;  /* 0x0000460000087ab9 */ /* 0x000fe20000000a00 */
[----:B------:R-:W3:Y:S01]  /*0050*/  S2R R224, SR_CTAID.Z ;  /* 0x0000000000e07919 */ /* 0x000ee20000002700 */
[----:B-1----:R-:W-:Y:S01]  /*0060*/  SHF.R.U32.HI R0, RZ, 0x5, R223 ;  /* 0x00000005ff007819 */ /* 0x002fe200000116df */
[----:B---3--:R-:W-:-:S05]  /*0070*/  IMAD.WIDE R4, R224, R3, c[0x0][0x568] ;  /* 0x00015a00e0047625 */ /* 0x008fca00078e0203 */
[----:B------:R-:W1:Y:S02]  /*0080*/  SHFL.IDX PT, R0, R0, RZ, 0x1f ;  /* 0x00001fff00007589 */ /* 0x000e6400000e0000 */
[----:B-1----:R-:W-:-:S13]  /*0090*/  ISETP.NE.AND P0, PT, R0, RZ, PT ;  /* 0x000000ff0000720c */ /* 0x002fda0003f05270 */
[----:B--2---:R-:W-:Y:S05]  /*00a0*/  @!P0 BRA `(.L_x_241) ;  /* 0x0000014000008947 */ /* 0x004fea0003800000 */
[----:B------:R-:W-:-:S04]  /*00b0*/  ISETP.NE.U32.AND P0, PT, RZ, c[0x0][0x568], PT ;  /* 0x00015a00ff007a0c */ /* 0x000fc80003f05070 */
[----:B------:R-:W-:-:S13]  /*00c0*/  ISETP.NE.AND.EX P0, PT, RZ, c[0x0][0x56c], PT, P0 ;  /* 0x00015b00ff007a0c */ /* 0x000fda0003f05300 */
[----:B------:R-:W-:Y:S05]  /*00d0*/  @!P0 BRA `(.L_x_242) ;  /* 0x0000002000008947 */ /* 0x000fea0003800000 */
[----:B------:R1:W5:Y:S01]  /*00e0*/  LDG.E R0, [R4.64] ;  /* 0x0000000804007981 */ /* 0x000362000c1e1900 */
[----:B------:R-:W-:Y:S05]  /*00f0*/  BRA `(.L_x_243) ;  /* 0x0000009000007947 */ /* 0x000fea0003800000 */
.L_x_242:
        /* <DEDUP_REMOVED lines=8> */
.L_x_244:
[----:B------:R-:W-:-:S04]  /*0180*/  MOV R0, c[0x0][0x54c] ;  /* 0x0001530000007a02 */ /* 0x000fc80000000f00 */
.L_x_243:
[----:B------:R-:W-:Y:S01]  /*0190*/  USHF.L.U32 UR4, UR4, 0x7, URZ ;  /* 0x0000000704047899 */ /* 0x000fe2000800063f */
[----:B-----5:R-:W-:-:S05]  /*01a0*/  IMAD R0, R0, c[0x0][0x548], RZ ;  /* 0x0001520000007a24 */ /* 0x020fca00078e02ff */
[----:B------:R-:W-:-:S04]  /*01b0*/  MOV R153, UR4 ;  /* 0x0000000400997c02 */ /* 0x000fc80008000f00 */
[----:B------:R-:W-:-:S04]  /*01c0*/  ISETP.GE.AND P0, PT, R153, R0, PT ;  /* 0x000000009900720c */ /* 0x000fc80003f06270 */
[----:B------:R-:W-:Y:S01]  /*01d0*/  SEL R224, R224, 0xffffffff, !P0 ;  /* 0xffffffffe0e07807 */ /* 0x000fe20004000000 */
[----:B------:R-:W-:Y:S05]  /*01e0*/  BRA `(.L_x_245) ;  /* 0x0000013000007947 */ /* 0x000fea0003800000 */
.L_x_241:
[----:B------:R-:W-:-:S04]  /*01f0*/  ISETP.NE.U32.AND P0, PT, RZ, c[0x0][0x568], PT ;  /* 0x00015a00ff007a0c */ /* 0x000fc80003f05070 */
[----:B------:R-:W-:-:S13]  /*0200*/  ISETP.NE.AND.EX P0, PT, RZ, c[0x0][0x56c], PT, P0 ;  /* 0x00015b00ff007a0c */ /* 0x000fda0003f05300 */
[----:B------:R-:W-:Y:S05]  /*0210*/  @!P0 BRA `(.L_x_246) ;  /* 0x0000002000008947 */ /* 0x000fea0003800000 */
[----:B------:R1:W5:Y:S01]  /*0220*/  LDG.E R0, [R4.64] ;  /* 0x0000000804007981 */ /* 0x000362000c1e1900 */
[----:B------:R-:W-:Y:S05]  /*0230*/  BRA `(.L_x_247) ;  /* 0x0000009000007947 */ /* 0x000fea0003800000 */
.L_x_246:
        /* <DEDUP_REMOVED lines=8> */
.L_x_248:
[----:B------:R-:W-:-:S04]  /*02c0*/  MOV R0, c[0x0][0x54c] ;  /* 0x0001530000007a02 */ /* 0x000fc80000000f00 */
.L_x_247:
[----:B------:R-:W-:Y:S01]  /*02d0*/  USHF.L.U32 UR4, UR4, 0x7, URZ ;  /* 0x0000000704047899 */ /* 0x000fe2000800063f */
[----:B-----5:R-:W-:-:S05]  /*02e0*/  IMAD R0, R0, c[0x0][0x548], RZ ;  /* 0x0001520000007a24 */ /* 0x020fca00078e02ff */
[----:B------:R-:W-:-:S04]  /*02f0*/  MOV R153, UR4 ;  /* 0x0000000400997c02 */ /* 0x000fc80008000f00 */
[----:B------:R-:W-:-:S04]  /*0300*/  ISETP.GE.AND P0, PT, R153, R0, PT ;  /* 0x000000009900720c */ /* 0x000fc80003f06270 */
[----:B------:R-:W-:-:S04]  /*0310*/  SEL R224, R224, 0xffffffff, !P0 ;  /* 0xffffffffe0e07807 */ /* 0x000fc80004000000 */
.L_x_245:
[----:B------:R-:W-:-:S13]  /*0320*/  ISETP.GE.AND P0, PT, R224, RZ, PT ;  /* 0x000000ffe000720c */ /* 0x000fda0003f06270 */
        /* <DEDUP_REMOVED lines=11> */
[----:B-1----:R-:W-:Y:S01]  /*03e0*/  IMAD.WIDE R4, R224, R3, c[0x0][0x350] ;  /* 0x0000d400e0047625 */ /* 0x002fe200078e0203 */
        /* <DEDUP_REMOVED lines=8> */
[----:B------:R-:W-:Y:S01]  /*0470*/  IMAD.MOV.U32 R220, RZ, RZ, c[0x0][0x1d0] ;  /* 0x00007400ffdc7624 */ /* 0x000fe200078e00ff */
[----:B------:R-:W-:Y:S05]  /*0480*/  @P0 BRA `(.L_x_249) ;  /* 0x0000004000000947 */ /* 0x000fea0003800000 */
[----:B------:R-:W-:Y:S05]  /*0490*/  @!P2 BRA `(.L_x_249) ;  /* 0x000000300000a947 */ /* 0x000fea0003800000 */
[----:B-----5:R-:W2:Y:S04]  /*04a0*/  LDG.E R225, [R8.64] ;  /* 0x0000000808e17981 */ /* 0x020ea8000c1e1900 */
[----:B------:R-:W2:Y:S02]  /*04b0*/  LDG.E R0, [R8.64+0x4] ;  /* 0x0000040808007981 */ /* 0x000ea4000c1e1900 */
[----:B--2---:R-:W-:-:S02]  /*04c0*/  IADD3 R225, -R225, R0, RZ ;  /* 0x00000000e1e17210 */ /* 0x004fc40007ffe1ff */
.L_x_249:
[----:B------:R-:W-:-:S04]  /*04d0*/  ISETP.NE.U32.AND P0, PT, RZ, c[0x0][0x368], PT ;  /* 0x0000da00ff007a0c */ /* 0x000fc80003f05070 */
[----:B------:R-:W-:-:S13]  /*04e0*/  ISETP.NE.AND.EX P0, PT, RZ, c[0x0][0x36c], PT, P0 ;  /* 0x0000db00ff007a0c */ /* 0x000fda0003f05300 */
[----:B------:R-:W-:Y:S05]  /*04f0*/  @!P0 BRA `(.L_x_250) ;  /* 0x0000003000008947 */ /* 0x000fea0003800000 */
[----:B------:R-:W-:-:S06]  /*0500*/  IMAD.WIDE R220, R224, R3, c[0x0][0x368] ;  /* 0x0000da00e0dc7625 */ /* 0x000fcc00078e0203 */
[----:B------:R2:W5:Y:S01]  /*0510*/  LDG.E R220, [R220.64] ;  /* 0x00000008dcdc7981 */ /* 0x000562000c1e1900 */
[----:B------:R-:W-:Y:S05]  /*0520*/  BRA `(.L_x_251) ;  /* 0x0000004000007947 */ /* 0x000fea0003800000 */
.L_x_250:
[----:B------:R-:W-:Y:S05]  /*0530*/  @!P3 BRA `(.L_x_251) ;  /* 0x000000300000b947 */ /* 0x000fea0003800000 */
[----:B------:R-:W2:Y:S04]  /*0540*/  LDG.E R220, [R4.64] ;  /* 0x0000000804dc7981 */ /* 0x000ea8000c1e1900 */
[----:B-1----:R-:W2:Y:S02]  /*0550*/  LDG.E R9, [R4.64+0x4] ;  /* 0x0000040804097981 */ /* 0x002ea4000c1e1900 */
[----:B--2---:R-:W-:Y:S02]  /*0560*/  IADD3 R220, -R220, R9, RZ ;  /* 0x00000009dcdc7210 */ /* 0x004fe40007ffe1ff */
.L_x_251:
[----:B------:R-:W-:Y:S01]  /*0570*/  IMAD.MOV.U32 R222, RZ, RZ, c[0x0][0x2c4] ;  /* 0x0000b100ffde7624 */ /* 0x000fe200078e00ff */
[----:B------:R-:W-:Y:S01]  /*0580*/  LOP3.LUT R226, R226, 0xfffff7ff, RZ, 0xc0, !PT ;  /* 0xfffff7ffe2e27812 */ /* 0x000fe200078ec0ff */
[----:B--2---:R-:W-:Y:S01]  /*0590*/  IMAD.MOV.U32 R221, RZ, RZ, c[0x0][0x32c] ;  /* 0x0000cb00ffdd7624 */ /* 0x004fe200078e00ff */
[----:B-1----:R-:W-:Y:S01]  /*05a0*/  IADD3 R5, R153, 0x7f, RZ ;  /* 0x0000007f99057810 */ /* 0x002fe20007ffe0ff */
[----:B-----5:R-:W-:Y:S01]  /*05b0*/  IMAD.IADD R220, R220, 0x1, -R7 ;  /* 0x00000001dcdc7824 */ /* 0x020fe200078e0a07 */
[----:B------:R-:W-:-:S02]  /*05c0*/  ISETP.NE.AND P6, PT, R222, 0x1, PT ;  /* 0x00000001de00780c */ /* 0x000fc40003fc5270 */
[----:B------:R-:W-:Y:S02]  /*05d0*/  ISETP.GE.AND P5, PT, R221, 0x1, PT ;  /* 0x00000001dd00780c */ /* 0x000fe40003fa6270 */
[----:B------:R-:W-:-:S09]  /*05e0*/  IADD3 R0, R220, 0x1, -R225 ;  /* 0x00000001dc007810 */ /* 0x000fd20007ffe8e1 */
[----:B------:R-:W-:Y:S02]  /*05f0*/  @P6 IADD3 R4, R153, 0x7f, RZ ;  /* 0x0000007f99046810 */ /* 0x000fe40007ffe0ff */
[----:B------:R-:W-:-:S03]  /*0600*/  @P6 LOP3.LUT R226, R226, 0x800, RZ, 0xfc, !PT ;  /* 0x00000800e2e26812 */ /* 0x000fc600078efcff */
[----:B------:R-:W-:Y:S01]  /*0610*/  @P6 IMAD.HI.U32 R4, R4, c[0x0][0x2c8], RZ ;  /* 0x0000b20004046a27 */ /* 0x000fe200078e00ff */
[----:B------:R-:W-:-:S04]  /*0620*/  LOP3.LUT R226, R226, 0xfffffbff, RZ, 0xc0, !PT ;  /* 0xfffffbffe2e27812 */ /* 0x000fc800078ec0ff */
[----:B------:R-:W-:Y:S02]  /*0630*/  @P6 SHF.R.U32.HI R5, RZ, c[0x0][0x2cc], R4 ;  /* 0x0000b300ff056a19 */ /* 0x000fe40000011604 */
[----:B------:R-:W-:-:S03]  /*0640*/  @P5 LOP3.LUT R226, R226, 0x400, RZ, 0xfc, !PT ;  /* 0x00000400e2e25812 */ /* 0x000fc600078efcff */
[----:B------:R-:W-:Y:S02]  /*0650*/  IMAD.IADD R5, R0, 0x1, R5 ;  /* 0x0000000100057824 */ /* 0x000fe400078e0205 */
[----:B------:R-:W-:-:S03]  /*0660*/  IMAD.IADD R0, R6, 0x1, R7 ;  /* 0x0000000106007824 */ /* 0x000fc600078e0207 */
[----:B------:R-:W-:Y:S01]  /*0670*/  IADD3 R6, R5, c[0x0][0x328], RZ ;  /* 0x0000ca0005067a10 */ /* 0x000fe20007ffe0ff */
[----:B------:R-:W-:Y:S05]  /*0680*/  @!P5 BRA `(.L_x_252) ;  /* 0x000000e00000d947 */ /* 0x000fea0003800000 */
[C---:B------:R-:W-:Y:S02]  /*0690*/  ISETP.GT.AND P0, PT, R5.reuse, RZ, PT ;  /* 0x000000ff0500720c */ /* 0x040fe40003f04270 */
[----:B------:R-:W-:-:S11]  /*06a0*/  IADD3 R4, R5, -0x1, RZ ;  /* 0xffffffff05047810 */ /* 0x000fd60007ffe0ff */
[----:B------:R-:W-:Y:S05]  /*06b0*/  @P0 BRA `(.L_x_253) ;  /* 0x0000006000000947 */ /* 0x000fea0003800000 */
[----:B------:R-:W-:Y:S01]  /*06c0*/  ISETP.NE.AND P0, PT, R221, 0x1, PT ;  /* 0x00000001dd00780c */ /* 0x000fe20003f05270 */
[----:B------:R-:W-:-:S12]  /*06d0*/  IMAD.MOV R5, RZ, RZ, -R5 ;  /* 0x000000ffff057224 */ /* 0x000fd800078e0a05 */
[----:B------:R-:W-:-:S05]  /*06e0*/  @P0 IMAD.HI.U32 R4, R5, c[0x0][0x330], RZ ;  /* 0x0000cc0005040a27 */ /* 0x000fca00078e00ff */
[----:B------:R-:W-:-:S04]  /*06f0*/  @P0 SHF.R.U32.HI R5, RZ, c[0x0][0x334], R4 ;  /* 0x0000cd00ff050a19 */ /* 0x000fc80000011604 */
[----:B------:R-:W-:Y:S01]  /*0700*/  LOP3.LUT R4, RZ, R5, RZ, 0x33, !PT ;  /* 0x00000005ff047212 */ /* 0x000fe200078e33ff */
[----:B------:R-:W-:Y:S05]  /*0710*/  BRA `(.L_x_254) ;  /* 0x0000003000007947 */ /* 0x000fea0003800000 */
.L_x_253:
[----:B------:R-:W-:-:S13]  /*0720*/  ISETP.NE.AND P0, PT, R221, 0x1, PT ;  /* 0x00000001dd00780c */ /* 0x000fda0003f05270 */
[----:B------:R-:W-:-:S05]  /*0730*/  @P0 IMAD.HI.U32 R5, R4, c[0x0][0x330], RZ ;  /* 0x0000cc0004050a27 */ /* 0x000fca00078e00ff */
[----:B------:R-:W-:-:S05]  /*0740*/  @P0 SHF.R.U32.HI R4, RZ, c[0x0][0x334], R5 ;  /* 0x0000cd00ff040a19 */ /* 0x000fca0000011605 */
.L_x_254:
[----:B------:R-:W-:-:S05]  /*0750*/  IMAD R5, R4, R221, c[0x0][0x32c] ;  /* 0x0000cb0004057624 */ /* 0x000fca00078e02dd */
[----:B------:R-:W-:-:S04]  /*0760*/  IMNMX R6, R6, R5, PT ;  /* 0x0000000506067217 */ /* 0x000fc80003800200 */
.L_x_252:
[----:B------:R-:W-:Y:S01]  /*0770*/  IADD3 R6, R6, 0x2f, RZ ;  /* 0x0000002f06067810 */ /* 0x000fe20007ffe0ff */
[----:B------:R-:W-:Y:S01]  /*0780*/  @P6 IMAD.HI.U32 R4, R153, c[0x0][0x2c8], RZ ;  /* 0x0000b20099046a27 */ /* 0x000fe200078e00ff */
[----:B------:R-:W-:-:S03]  /*0790*/  IADD3 R8, R220, 0x2f, RZ ;  /* 0x0000002fdc087810 */ /* 0x000fc60007ffe0ff */
[----:B------:R-:W-:-:S04]  /*07a0*/  IMAD.HI R6, R6, 0x2aaaaaab, RZ ;  /* 0x2aaaaaab06067827 */ /* 0x000fc800078e02ff */
[----:B------:R-:W-:Y:S01]  /*07b0*/  IMAD.HI R8, R8, 0x2aaaaaab, RZ ;  /* 0x2aaaaaab08087827 */ /* 0x000fe200078e02ff */
[----:B------:R-:W-:-:S03]  /*07c0*/  SHF.R.U32.HI R5, RZ, 0x1f, R6 ;  /* 0x0000001fff057819 */ /* 0x000fc60000011606 */
[----:B------:R-:W-:Y:S01]  /*07d0*/  IMAD.MOV.U32 R9, RZ, RZ, R153 ;  /* 0x000000ffff097224 */ /* 0x000fe200078e0099 */
[----:B------:R-:W-:Y:S01]  /*07e0*/  @P6 SHF.R.U32.HI R9, RZ, c[0x0][0x2cc], R4 ;  /* 0x0000b300ff096a19 */ /* 0x000fe20000011604 */
[----:B------:R-:W-:Y:S01]  /*07f0*/  IMAD.IADD R150, R220, 0x1, -R225 ;  /* 0x00000001dc967824 */ /* 0x000fe200078e0ae1 */
[----:B------:R-:W-:Y:S02]  /*0800*/  SHF.R.U32.HI R7, RZ, 0x1f, R8 ;  /* 0x0000001fff077819 */ /* 0x000fe40000011608 */
[----:B------:R-:W-:Y:S01]  /*0810*/  LEA.HI.SX32 R5, R6, R5, 0x1d ;  /* 0x0000000506057211 */ /* 0x000fe200078feaff */
[----:B------:R-:W-:Y:S01]  /*0820*/  IMAD.IADD R4, R150, 0x1, R9 ;  /* 0x0000000196047824 */ /* 0x000fe200078e0209 */
[----:B------:R-:W-:-:S04]  /*0830*/  LEA.HI.SX32 R148, R8, R7, 0x1d ;  /* 0x0000000708947211 */ /* 0x000fc800078feaff */
[----:B------:R-:W-:Y:S02]  /*0840*/  IADD3 R6, R4, -c[0x0][0x324], RZ ;  /* 0x8000c90004067a10 */ /* 0x000fe40007ffe0ff */
[----:B------:R-:W-:Y:S01]  /*0850*/  IMNMX R148, R148, R5, PT ;  /* 0x0000000594947217 */ /* 0x000fe20003800200 */
[----:B------:R-:W-:Y:S05]  /*0860*/  @!P5 BRA `(.L_x_255) ;  /* 0x000000e00000d947 */ /* 0x000fea0003800000 */
[----:B------:R-:W-:-:S04]  /*0870*/  MOV R5, R4 ;  /* 0x0000000400057202 */ /* 0x000fc80000000f00 */
[----:B------:R-:W-:-:S13]  /*0880*/  ISETP.GT.AND P0, PT, R5, -0x1, PT ;  /* 0xffffffff0500780c */ /* 0x000fda0003f04270 */
[----:B------:R-:W-:Y:S05]  /*0890*/  @P0 BRA `(.L_x_256) ;  /* 0x0000006000000947 */ /* 0x000fea0003800000 */
[----:B------:R-:W-:Y:S02]  /*08a0*/  ISETP.NE.AND P0, PT, R221, 0x1, PT ;  /* 0x00000001dd00780c */ /* 0x000fe40003f05270 */
[----:B------:R-:W-:-:S11]  /*08b0*/  LOP3.LUT R5, RZ, R5, RZ, 0x33, !PT ;  /* 0x00000005ff057212 */ /* 0x000fd600078e33ff */
[----:B------:R-:W-:-:S05]  /*08c0*/  @P0 IMAD.HI.U32 R4, R5, c[0x0][0x330], RZ ;  /* 0x0000cc0005040a27 */ /* 0x000fca00078e00ff */
[----:B------:R-:W-:-:S04]  /*08d0*/  @P0 SHF.R.U32.HI R5, RZ, c[0x0][0x334], R4 ;  /* 0x0000cd00ff050a19 */ /* 0x000fc80000011604 */
[----:B------:R-:W-:Y:S01]  /*08e0*/  LOP3.LUT R5, RZ, R5, RZ, 0x33, !PT ;  /* 0x00000005ff057212 */ /* 0x000fe200078e33ff */
[----:B------:R-:W-:Y:S05]  /*08f0*/  BRA `(.L_x_257) ;  /* 0x0000003000007947 */ /* 0x000fea0003800000 */
.L_x_256:
[----:B------:R-:W-:-:S13]  /*0900*/  ISETP.NE.AND P0, PT, R221, 0x1, PT ;  /* 0x00000001dd00780c */ /* 0x000fda0003f05270 */
[----:B------:R-:W-:-:S05]  /*0910*/  @P0 IMAD.HI.U32 R4, R5, c[0x0][0x330], RZ ;  /* 0x0000cc0005040a27 */ /* 0x000fca00078e00ff */
[----:B------:R-:W-:-:S05]  /*0920*/  @P0 SHF.R.U32.HI R5, RZ, c[0x0][0x334], R4 ;  /* 0x0000cd00ff050a19 */ /* 0x000fca0000011604 */
.L_x_257:
[----:B------:R-:W-:-:S05]  /*0930*/  IMAD R5, R5, c[0x0][0x32c], RZ ;  /* 0x0000cb0005057a24 */ /* 0x000fca00078e02ff */
[----:B------:R-:W-:-:S05]  /*0940*/  IMNMX R6, R6, R5, !PT ;  /* 0x0000000506067217 */ /* 0x000fca0007800200 */
.L_x_255:
[----:B------:R-:W-:Y:S01]  /*0950*/  IMAD.HI R4, R6, 0x2aaaaaab, RZ ;  /* 0x2aaaaaab06047827 */ /* 0x000fe200078e02ff */
[----:B------:R-:W-:Y:S01]  /*0960*/  PLOP3.LUT P4, PT, PT, PT, PT, 0x80, 0x0 ;  /* 0x000000000000781c */ /* 0x000fe20003f8f070 */
[----:B------:R-:W-:Y:S01]  /*0970*/  CS2R R8, SRZ ;  /* 0x0000000000087805 */ /* 0x000fe2000001ff00 */
[----:B------:R-:W-:Y:S01]  /*0980*/  CS2R R92, SRZ ;  /* 0x00000000005c7805 */ /* 0x000fe2000001ff00 */
[----:B------:R-:W-:Y:S01]  /*0990*/  IMAD.MOV.U32 R94, RZ, RZ, RZ ;  /* 0x000000ffff5e7224 */ /* 0x000fe200078e00ff */
[----:B------:R-:W-:Y:S01]  /*09a0*/  SHF.R.U32.HI R219, RZ, 0x1f, R4 ;  /* 0x0000001fffdb7819 */ /* 0x000fe20000011604 */
[----:B------:R-:W-:Y:S01]  /*09b0*/  CS2R R98, SRZ ;  /* 0x0000000000627805 */ /* 0x000fe2000001ff00 */
[----:B------:R-:W-:Y:S01]  /*09c0*/  IMAD.MOV.U32 R96, RZ, RZ, RZ ;  /* 0x000000ffff607224 */ /* 0x000fe200078e00ff */
[----:B------:R-:W-:Y:S01]  /*09d0*/  CS2R R90, SRZ ;  /* 0x00000000005a7805 */ /* 0x000fe2000001ff00 */
[----:B------:R-:W-:Y:S01]  /*09e0*/  LEA.HI.SX32 R219, R4, R219, 0x1d ;  /* 0x000000db04db7211 */ /* 0x000fe200078feaff */
[----:B------:R-:W-:Y:S01]  /*09f0*/  CS2R R88, SRZ ;  /* 0x0000000000587805 */ /* 0x000fe2000001ff00 */
[----:B------:R-:W-:Y:S01]  /*0a00*/  CS2R R4, SRZ ;  /* 0x0000000000047805 */ /* 0x000fe2000001ff00 */
[----:B------:R-:W-:Y:S01]  /*0a10*/  CS2R R86, SRZ ;  /* 0x0000000000567805 */ /* 0x000fe2000001ff00 */
[----:B------:R-:W-:Y:S01]  /*0a20*/  IMNMX R219, RZ, R219, !PT ;  /* 0x000000dbffdb7217 */ /* 0x000fe20007800200 */
[----:B------:R-:W-:Y:S01]  /*0a30*/  CS2R R84, SRZ ;  /* 0x0000000000547805 */ /* 0x000fe2000001ff00 */
[----:B------:R-:W-:Y:S01]  /*0a40*/  CS2R R78, SRZ ;  /* 0x00000000004e7805 */ /* 0x000fe2000001ff00 */
[----:B------:R-:W-:Y:S01]  /*0a50*/  CS2R R76, SRZ ;  /* 0x00000000004c7805 */ /* 0x000fe2000001ff00 */
[----:B------:R-:W-:Y:S01]  /*0a60*/  ISETP.GT.AND P0, PT, R148, R219, PT ;  /* 0x000000db9400720c */ /* 0x000fe20003f04270 */
        /* <DEDUP_REMOVED lines=39> */
[----:B------:R-:W-:Y:S05]  /*0ce0*/  @!P0 BRA `(.L_x_258) ;  /* 0x0000f84000008947 */ /* 0x000fea0003800000 */
[----:B------:R-:W-:-:S04]  /*0cf0*/  ISETP.NE.U32.AND P0, PT, RZ, c[0x0][0x340], PT ;  /* 0x0000d000ff007a0c */ /* 0x000fc80003f05070 */
[----:B------:R-:W-:-:S13]  /*0d00*/  ISETP.NE.AND.EX P0, PT, RZ, c[0x0][0x344], PT, P0 ;  /* 0x0000d100ff007a0c */ /* 0x000fda0003f05300 */
[----:B------:R-:W-:-:S06]  /*0d10*/  @P0 IMAD.WIDE R10, R224, R3, c[0x0][0x340] ;  /* 0x0000d000e00a0625 */ /* 0x000fcc00078e0203 */
[----:B------:R1:W2:Y:S01]  /*0d20*/  @P0 LDG.E R10, [R10.64] ;  /* 0x000000080a0a0981 */ /* 0x0002a2000c1e1900 */
[----:B------:R-:W-:Y:S01]  /*0d30*/  SHF.R.S32.HI R6, RZ, 0x1f, R223 ;  /* 0x0000001fff067819 */ /* 0x000fe200000114df */
[----:B------:R-:W-:Y:S01]  /*0d40*/  IMAD.WIDE.U32 R8, R2, c[0x0][0x178], RZ ;  /* 0x00005e0002087a25 */ /* 0x000fe200078e00ff */
[----:B------:R-:W-:Y:S01]  /*0d50*/  SHF.R.S32.HI R3, RZ, 0x1f, R2 ;  /* 0x0000001fff037819 */ /* 0x000fe20000011402 */
[----:B------:R-:W3:Y:S01]  /*0d60*/  S2R R4, SR_CTAID.Y ;  /* 0x0000000000047919 */ /* 0x000ee20000002600 */
[-C--:B------:R-:W-:Y:S01]  /*0d70*/  LEA.HI R12, R6, R223.reuse, RZ, 0x2 ;  /* 0x000000df060c7211 */ /* 0x080fe200078f10ff */
[----:B------:R-:W-:Y:S01]  /*0d80*/  BSSY B0, `(.L_x_259) ;  /* 0x0000089000007945 */ /* 0x000fe20003800000 */
[----:B------:R-:W-:Y:S01]  /*0d90*/  SHF.R.S32.HI R14, RZ, 0x1f, R0 ;  /* 0x0000001fff0e7819 */ /* 0x000fe20000011400 */
[----:B------:R-:W-:Y:S01]  /*0da0*/  IMAD R3, R3, c[0x0][0x178], RZ ;  /* 0x00005e0003037a24 */ /* 0x000fe200078e02ff */
[----:B------:R-:W-:Y:S02]  /*0db0*/  LOP3.LUT R96, R12, 0xfffffffc, RZ, 0xc0, !PT ;  /* 0xfffffffc0c607812 */ /* 0x000fe400078ec0ff */
[----:B------:R-:W-:Y:S01]  /*0dc0*/  SHF.R.S32.HI R247, RZ, 0x2, R12 ;  /* 0x00000002fff77819 */ /* 0x000fe2000001140c */
[----:B------:R-:W-:Y:S01]  /*0dd0*/  IMAD R26, R2, c[0x0][0x17c], R3 ;  /* 0x00005f00021a7a24 */ /* 0x000fe200078e0203 */
[----:B------:R-:W-:Y:S01]  /*0de0*/  LEA.HI R3, R6, R223, RZ, 0x3 ;  /* 0x000000df06037211 */ /* 0x000fe200078f18ff */
[----:B------:R-:W-:Y:S01]  /*0df0*/  IMAD.IADD R96, R223, 0x1, -R96 ;  /* 0x00000001df607824 */ /* 0x000fe200078e0a60 */
[----:B------:R-:W-:Y:S01]  /*0e00*/  IADD3 R19, P1, R0, R247, RZ ;  /* 0x000000f700137210 */ /* 0x000fe20007f3e0ff */
[----:B------:R-:W-:Y:S01]  /*0e10*/  IMAD.IADD R27, R9, 0x1, R26 ;  /* 0x00000001091b7824 */ /* 0x000fe200078e021a */
[----:B------:R-:W-:Y:S01]  /*0e20*/  LEA.HI R9, R6, R223, RZ, 0x4 ;  /* 0x000000df06097211 */ /* 0x000fe200078f20ff */
[----:B------:R-:W-:Y:S01]  /*0e30*/  IMAD.SHL.U32 R16, R96, 0x8, RZ ;  /* 0x0000000860107824 */ /* 0x000fe200078e00ff */
[----:B------:R-:W-:Y:S01]  /*0e40*/  LEA.HI.X.SX32 R0, R247, R14, 0x1, P1 ;  /* 0x0000000ef7007211 */ /* 0x000fe200008f0eff */
[----:B------:R-:W-:Y:S01]  /*0e50*/  IMAD.MOV.U32 R26, RZ, RZ, R8 ;  /* 0x000000ffff1a7224 */ /* 0x000fe200078e0008 */
[----:B------:R-:W-:-:S02]  /*0e60*/  LEA.HI R12, R12, R247, RZ, 0x1 ;  /* 0x000000f70c0c7211 */ /* 0x000fc400078f08ff */
[----:B------:R-:W-:Y:S02]  /*0e70*/  IADD3 R8, R16, 0x40, RZ ;  /* 0x0000004010087810 */ /* 0x000fe40007ffe0ff */
[----:B-1----:R-:W-:Y:S02]  /*0e80*/  SHF.R.S32.HI R11, RZ, 0x1f, R224 ;  /* 0x0000001fff0b7819 */ /* 0x002fe400000114e0 */
[----:B------:R-:W-:Y:S01]  /*0e90*/  ISETP.GE.AND P1, PT, R8, c[0x0][0x1d4], PT ;  /* 0x0000750008007a0c */ /* 0x000fe20003f26270 */
[----:B---3--:R-:W-:Y:S01]  /*0ea0*/  IMAD.WIDE.U32 R26, R4, c[0x0][0x1b8], R26 ;  /* 0x00006e00041a7a25 */ /* 0x008fe200078e001a */
[----:B------:R-:W-:Y:S02]  /*0eb0*/  SHF.R.S32.HI R5, RZ, 0x1f, R4 ;  /* 0x0000001fff057819 */ /* 0x000fe40000011404 */
[----:B------:R-:W-:Y:S01]  /*0ec0*/  LOP3.LUT R12, R12, 0x7fffffe, RZ, 0xc0, !PT ;  /* 0x07fffffe0c0c7812 */ /* 0x000fe200078ec0ff */
[----:B------:R-:W-:Y:S01]  /*0ed0*/  IMAD R8, R0, c[0x0][0x1e0], RZ ;  /* 0x0000780000087a24 */ /* 0x000fe200078e02ff */
[----:B------:R-:W-:Y:S01]  /*0ee0*/  SHF.R.S32.HI R17, RZ, 0x1f, R16 ;  /* 0x0000001fff117819 */ /* 0x000fe20000011410 */
[----:B------:R-:W-:Y:S01]  /*0ef0*/  IMAD R7, R5, c[0x0][0x1b8], RZ ;  /* 0x00006e0005077a24 */ /* 0x000fe200078e02ff */
[----:B------:R-:W-:Y:S01]  /*0f00*/  LEA.HI R95, R6, R223, RZ, 0x5 ;  /* 0x000000df065f7211 */ /* 0x000fe200078f28ff */
[----:B------:R-:W-:Y:S01]  /*0f10*/  IMAD R0, R0, c[0x0][0x208], RZ ;  /* 0x0000820000007a24 */ /* 0x000fe200078e02ff */
[----:B------:R-:W-:Y:S01]  /*0f20*/  SEL R6, R11, RZ, !P2 ;  /* 0x000000ff0b067207 */ /* 0x000fe20005000000 */
[----:B------:R-:W-:Y:S01]  /*0f30*/  IMAD R7, R4, c[0x0][0x1bc], R7 ;  /* 0x00006f0004077a24 */ /* 0x000fe200078e0207 */
[----:B------:R-:W-:Y:S01]  /*0f40*/  SEL R15, R224, RZ, !P2 ;  /* 0x000000ffe00f7207 */ /* 0x000fe20005000000 */
[----:B------:R-:W-:Y:S01]  /*0f50*/  IMAD.IADD R29, R247, 0x1, -R12 ;  /* 0x00000001f71d7824 */ /* 0x000fe200078e0a0c */
[----:B------:R-:W-:Y:S01]  /*0f60*/  SHF.R.S32.HI R2, RZ, 0x3, R3 ;  /* 0x00000003ff027819 */ /* 0x000fe20000011403 */
[----:B------:R-:W-:Y:S01]  /*0f70*/  IMAD R13, R19, c[0x0][0x1e4], R8 ;  /* 0x00007900130d7a24 */ /* 0x000fe200078e0208 */
[----:B------:R-:W-:Y:S01]  /*0f80*/  IADD3 R27, R27, R7, RZ ;  /* 0x000000071b1b7210 */ /* 0x000fe20007ffe0ff */
[----:B------:R-:W-:Y:S01]  /*0f90*/  IMAD R7, R19, c[0x0][0x20c], R0 ;  /* 0x0000830013077a24 */ /* 0x000fe200078e0200 */
[----:B------:R-:W-:Y:S01]  /*0fa0*/  LOP3.LUT R0, R9, 0xfffffff0, RZ, 0xc0, !PT ;  /* 0xfffffff009007812 */ /* 0x000fe200078ec0ff */
[----:B------:R-:W-:Y:S01]  /*0fb0*/  IMAD.WIDE.U32 R24, R19, c[0x0][0x1e0], R16 ;  /* 0x0000780013187a25 */ /* 0x000fe200078e0010 */
[----:B------:R-:W-:-:S02]  /*0fc0*/  LOP3.LUT R226, R226, 0xfffffeff, RZ, 0xc0, !PT ;  /* 0xfffffeffe2e27812 */ /* 0x000fc400078ec0ff */
[----:B------:R-:W-:Y:S01]  /*0fd0*/  SHF.R.S32.HI R94, RZ, 0x5, R95 ;  /* 0x00000005ff5e7819 */ /* 0x000fe2000001145f */
[----:B------:R-:W-:Y:S01]  /*0fe0*/  IMAD.IADD R101, R223, 0x1, -R0 ;  /* 0x00000001df657824 */ /* 0x000fe200078e0a00 */
[----:B------:R-:W-:Y:S01]  /*0ff0*/  @P1 LOP3.LUT R226, R226, 0x100, RZ, 0xfc, !PT ;  /* 0x00000100e2e21812 */ /* 0x000fe200078efcff */
[----:B------:R-:W-:Y:S01]  /*1000*/  IMAD R0, R96, 0x20, R247 ;  /* 0x0000002060007824 */ /* 0x000fe200078e02f7 */
[----:B------:R-:W-:Y:S01]  /*1010*/  ISETP.GE.AND P1, PT, R16, c[0x0][0x1d4], PT ;  /* 0x0000750010007a0c */ /* 0x000fe20003f26270 */
[----:B------:R-:W-:Y:S01]  /*1020*/  IMAD R6, R6, c[0x0][0x1c0], RZ ;  /* 0x0000700006067a24 */ /* 0x000fe200078e02ff */
[----:B------:R-:W-:Y:S01]  /*1030*/  LEA.HI R8, R101, R101, RZ, 0x1 ;  /* 0x0000006565087211 */ /* 0x000fe200078f08ff */
[----:B------:R-:W-:Y:S01]  /*1040*/  IMAD.IADD R0, R153, 0x1, R0 ;  /* 0x0000000199007824 */ /* 0x000fe200078e0200 */
[----:B------:R-:W-:Y:S01]  /*1050*/  LOP3.LUT R226, R226, 0xfffffdff, RZ, 0xc0, !PT ;  /* 0xfffffdffe2e27812 */ /* 0x000fe200078ec0ff */
[----:B------:R-:W-:Y:S01]  /*1060*/  IMAD.IADD R25, R25, 0x1, R13 ;  /* 0x0000000119197824 */ /* 0x000fe200078e020d */
[----:B------:R-:W-:Y:S01]  /*1070*/  SHF.R.S32.HI R14, RZ, 0x1, R8 ;  /* 0x00000001ff0e7819 */ /* 0x000fe20000011408 */
[----:B------:R-:W-:Y:S01]  /*1080*/  @P6 IMAD.HI.U32 R20, R0, c[0x0][0x2c8], RZ ;  /* 0x0000b20000146a27 */ /* 0x000fe200078e00ff */
[----:B------:R-:W-:-:S02]  /*1090*/  MOV R12, R0 ;  /* 0x00000000000c7202 */ /* 0x000fc40000000f00 */
[----:B------:R-:W-:Y:S01]  /*10a0*/  SHF.R.S32.HI R21, RZ, 0x1f, R8 ;  /* 0x0000001fff157819 */ /* 0x000fe20000011408 */
[C---:B------:R-:W-:Y:S01]  /*10b0*/  IMAD R6, R15.reuse, c[0x0][0x1c4], R6 ;  /* 0x000071000f067a24 */ /* 0x040fe200078e0206 */
[----:B------:R-:W-:Y:S01]  /*10c0*/  @P6 SHF.R.U32.HI R12, RZ, c[0x0][0x2cc], R20 ;  /* 0x0000b300ff0c6a19 */ /* 0x000fe20000011614 */
[----:B------:R-:W-:Y:S01]  /*10d0*/  IMAD.WIDE.U32 R26, R15, c[0x0][0x1c0], R26 ;  /* 0x000070000f1a7a25 */ /* 0x000fe200078e001a */
[----:B------:R-:W-:Y:S02]  /*10e0*/  LEA.HI R21, R21, R14, RZ, 0x2 ;  /* 0x0000000e15157211 */ /* 0x000fe400078f10ff */
[--C-:B------:R-:W-:Y:S01]  /*10f0*/  SHF.R.S32.HI R15, RZ, 0x1f, R12.reuse ;  /* 0x0000001fff0f7819 */ /* 0x100fe2000001140c */
[----:B------:R-:W-:Y:S01]  /*1100*/  IMAD.MOV R13, RZ, RZ, -R12 ;  /* 0x000000ffff0d7224 */ /* 0x000fe200078e0a0c */
[----:B------:R-:W-:Y:S01]  /*1110*/  IADD3 R27, R27, R6, RZ ;  /* 0x000000061b1b7210 */ /* 0x000fe20007ffe0ff */
[----:B------:R-:W-:Y:S01]  /*1120*/  IMAD.SHL.U32 R23, R2, 0x40, RZ ;  /* 0x0000004002177824 */ /* 0x000fe200078e00ff */
[----:B------:R-:W-:Y:S01]  /*1130*/  LOP3.LUT R21, R21, 0xfffffffc, RZ, 0xc0, !PT ;  /* 0xfffffffc15157812 */ /* 0x000fe200078ec0ff */
[----:B------:R-:W-:Y:S01]  /*1140*/  IMAD R13, R13, c[0x0][0x2c4], R0 ;  /* 0x0000b1000d0d7a24 */ /* 0x000fe200078e0200 */
[----:B------:R-:W-:Y:S01]  /*1150*/  @P1 LOP3.LUT R226, R226, 0x200, RZ, 0xfc, !PT ;  /* 0x00000200e2e21812 */ /* 0x000fe200078efcff */
[----:B------:R-:W-:Y:S01]  /*1160*/  IMAD R15, R15, c[0x0][0x1b0], RZ ;  /* 0x00006c000f0f7a24 */ /* 0x000fe200078e02ff */
[----:B------:R-:W-:Y:S01]  /*1170*/  LOP3.LUT R23, R23, 0xc0, RZ, 0xc0, !PT ;  /* 0x000000c017177812 */ /* 0x000fe200078ec0ff */
[----:B------:R-:W-:Y:S01]  /*1180*/  IMAD.WIDE.U32 R26, R12, c[0x0][0x1b0], R26 ;  /* 0x00006c000c1a7a25 */ /* 0x000fe200078e001a */
[----:B------:R-:W-:-:S02]  /*1190*/  SHF.R.S32.HI R0, RZ, 0x1f, R13 ;  /* 0x0000001fff007819 */ /* 0x000fc4000001140d */
[--C-:B------:R-:W-:Y:S01]  /*11a0*/  LOP3.LUT R18, R23, 0x18, R16.reuse, 0xf8, !PT ;  /* 0x0000001817127812 */ /* 0x100fe200078ef810 */
[----:B------:R-:W-:Y:S01]  /*11b0*/  IMAD R15, R12, c[0x0][0x1b4], R15 ;  /* 0x00006d000c0f7a24 */ /* 0x000fe200078e020f */
[----:B------:R-:W-:Y:S01]  /*11c0*/  SHF.R.U32.HI R23, RZ, 0x3, R23 ;  /* 0x00000003ff177819 */ /* 0x000fe20000011617 */
[----:B------:R-:W-:Y:S01]  /*11d0*/  IMAD R0, R0, c[0x0][0x1a8], RZ ;  /* 0x00006a0000007a24 */ /* 0x000fe200078e02ff */
[----:B------:R-:W-:Y:S01]  /*11e0*/  LOP3.LUT R226, R226, 0xffffff7f, RZ, 0xc0, !PT ;  /* 0xffffff7fe2e27812 */ /* 0x000fe200078ec0ff */
[----:B------:R-:W-:Y:S01]  /*11f0*/  IMAD.IADD R27, R27, 0x1, R15 ;  /* 0x000000011b1b7824 */ /* 0x000fe200078e020f */
[----:B------:R-:W-:Y:S01]  /*1200*/  LOP3.LUT R23, R18, R23, RZ, 0x3c, !PT ;  /* 0x0000001712177212 */ /* 0x000fe200078e3cff */
[----:B------:R-:W-:-:S04]  /*1210*/  IMAD.WIDE.U32 R18, R19, c[0x0][0x208], R16 ;  /* 0x0000820013127a25 */ /* 0x000fc800078e0010 */
[C---:B------:R-:W-:Y:S02]  /*1220*/  IMAD R0, R13.reuse, c[0x0][0x1ac], R0 ;  /* 0x00006b000d007a24 */ /* 0x040fe400078e0200 */
[----:B------:R-:W-:-:S04]  /*1230*/  IMAD.WIDE.U32 R26, R13, c[0x0][0x1a8], R26 ;  /* 0x00006a000d1a7a25 */ /* 0x000fc800078e001a */
[----:B------:R-:W-:Y:S02]  /*1240*/  IMAD.IADD R6, R14, 0x1, -R21 ;  /* 0x000000010e067824 */ /* 0x000fe400078e0a15 */
[----:B------:R-:W-:Y:S02]  /*1250*/  IMAD.IADD R19, R19, 0x1, R7 ;  /* 0x0000000113137824 */ /* 0x000fe400078e0207 */
[----:B------:R-:W-:Y:S02]  /*1260*/  IMAD R7, R5, c[0x0][0x1e8], RZ ;  /* 0x00007a0005077a24 */ /* 0x000fe400078e02ff */
[----:B------:R-:W-:Y:S02]  /*1270*/  IMAD.IADD R12, R27, 0x1, R0 ;  /* 0x000000011b0c7824 */ /* 0x000fe400078e0200 */
[----:B------:R-:W-:Y:S02]  /*1280*/  IMAD R5, R5, c[0x0][0x210], RZ ;  /* 0x0000840005057a24 */ /* 0x000fe400078e02ff */
[----:B------:R-:W-:-:S02]  /*1290*/  IMAD R7, R4, c[0x0][0x1ec], R7 ;  /* 0x00007b0004077a24 */ /* 0x000fc400078e0207 */
[C---:B------:R-:W-:Y:S02]  /*12a0*/  IMAD R5, R4.reuse, c[0x0][0x214], R5 ;  /* 0x0000850004057a24 */ /* 0x040fe400078e0205 */
[----:B------:R-:W-:-:S04]  /*12b0*/  IMAD.WIDE.U32 R24, R4, c[0x0][0x1e8], R24 ;  /* 0x00007a0004187a25 */ /* 0x000fc800078e0018 */
[----:B------:R-:W-:-:S04]  /*12c0*/  IMAD.WIDE.U32 R18, R4, c[0x0][0x210], R18 ;  /* 0x0000840004127a25 */ /* 0x000fc800078e0012 */
[----:B------:R-:W-:Y:S01]  /*12d0*/  IMAD.IADD R25, R25, 0x1, R7 ;  /* 0x0000000119197824 */ /* 0x000fe200078e0207 */
[----:B------:R-:W-:Y:S01]  /*12e0*/  IADD3 R7, R16, 0x20, RZ ;  /* 0x0000002010077810 */ /* 0x000fe20007ffe0ff */
[----:B------:R-:W-:Y:S01]  /*12f0*/  IMAD R218, R94, 0x8, R29 ;  /* 0x000000085eda7824 */ /* 0x000fe200078e021d */
[----:B------:R-:W-:Y:S02]  /*1300*/  IADD3 R19, R19, R5, RZ ;  /* 0x0000000513137210 */ /* 0x000fe40007ffe0ff */
[----:B------:R-:W-:Y:S01]  /*1310*/  SHF.L.U32 R5, R96, 0x3, RZ ;  /* 0x0000000360057819 */ /* 0x000fe200000006ff */
[----:B------:R-:W-:Y:S01]  /*1320*/  IMAD.U32 R218, R218, 0x20, R23 ;  /* 0x00000020dada7824 */ /* 0x000fe200078e0017 */
[----:B------:R-:W-:Y:S02]  /*1330*/  ISETP.GE.AND P2, PT, R7, c[0x0][0x198], PT ;  /* 0x0000660007007a0c */ /* 0x000fe40003f46270 */
[----:B--2---:R-:W-:Y:S01]  /*1340*/  @P0 SHF.R.S32.HI R15, RZ, 0x1f, R10 ;  /* 0x0000001fff0f0819 */ /* 0x004fe2000001140a */
[----:B------:R-:W-:Y:S01]  /*1350*/  @!P0 IMAD.MOV.U32 R15, RZ, RZ, R11 ;  /* 0x000000ffff0f8224 */ /* 0x000fe200078e000b */
[----:B------:R-:W-:Y:S01]  /*1360*/  @P0 MOV R14, R10 ;  /* 0x0000000a000e0202 */ /* 0x000fe20000000f00 */
[----:B------:R-:W-:Y:S01]  /*1370*/  @!P0 IMAD.MOV.U32 R14, RZ, RZ, R224 ;  /* 0x000000ffff0e8224 */ /* 0x000fe200078e00e0 */
[----:B------:R-:W-:Y:S01]  /*1380*/  LEA R13, P0, R26, c[0x0][0x160], 0x1 ;  /* 0x000058001a0d7a11 */ /* 0x000fe200078008ff */
[----:B------:R-:W-:Y:S01]  /*1390*/  IMAD R11, R225, c[0x0][0x2c4], RZ ;  /* 0x0000b100e10b7a24 */ /* 0x000fe200078e02ff */
[----:B------:R-:W-:Y:S01]  /*13a0*/  SEL R0, R15, RZ, !P3 ;  /* 0x000000ff0f007207 */ /* 0x000fe20005800000 */
[----:B------:R-:W-:Y:S01]  /*13b0*/  IMAD.IADD R10, R153, 0x1, R247 ;  /* 0x00000001990a7824 */ /* 0x000fe200078e02f7 */
[----:B------:R-:W-:-:S02]  /*13c0*/  SEL R15, R14, RZ, !P3 ;  /* 0x000000ff0e0f7207 */ /* 0x000fc40005800000 */
[----:B------:R-:W-:Y:S01]  /*13d0*/  LEA.HI.X R12, R26, c[0x0][0x164], R12, 0x1, P0 ;  /* 0x000059001a0c7a11 */ /* 0x000fe200000f0c0c */
[----:B------:R-:W-:Y:S01]  /*13e0*/  IMAD R4, R0, c[0x0][0x1f0], RZ ;  /* 0x00007c0000047a24 */ /* 0x000fe200078e02ff */
[----:B------:R-:W-:Y:S01]  /*13f0*/  LOP3.LUT P0, RZ, R6, 0x2, RZ, 0xc0, !PT ;  /* 0x0000000206ff7812 */ /* 0x000fe2000780c0ff */
[----:B------:R-:W-:Y:S01]  /*1400*/  IMAD R0, R0, c[0x0][0x218], RZ ;  /* 0x0000860000007a24 */ /* 0x000fe200078e02ff */
[----:B------:R-:W-:Y:S01]  /*1410*/  ISETP.GE.AND P4, PT, R10, R11, PT ;  /* 0x0000000b0a00720c */ /* 0x000fe20003f86270 */
[----:B------:R-:W-:Y:S01]  /*1420*/  IMAD R237, R15, c[0x0][0x1f4], R4 ;  /* 0x00007d000fed7a24 */ /* 0x000fe200078e0204 */
[----:B------:R-:W-:Y:S01]  /*1430*/  IADD3 R4, R5, 0x40, RZ ;  /* 0x0000004005047810 */ /* 0x000fe20007ffe0ff */
[----:B------:R-:W-:Y:S01]  /*1440*/  IMAD R235, R15, c[0x0][0x21c], R0 ;  /* 0x000087000feb7a24 */ /* 0x000fe200078e0200 */
[----:B------:R-:W-:Y:S01]  /*1450*/  ISETP.GE.AND P3, PT, R5, c[0x0][0x198], PT ;  /* 0x0000660005007a0c */ /* 0x000fe20003f66270 */
[----:B------:R-:W-:Y:S01]  /*1460*/  IMAD.MOV.U32 R0, RZ, RZ, 0x10 ;  /* 0x00000010ff007424 */ /* 0x000fe200078e00ff */
[----:B------:R-:W-:Y:S01]  /*1470*/  ISETP.GE.AND P1, PT, R4, c[0x0][0x198], PT ;  /* 0x0000660004007a0c */ /* 0x000fe20003f26270 */
[----:B------:R-:W-:-:S03]  /*1480*/  IMAD.WIDE.U32 R230, R15, c[0x0][0x1f0], R24 ;  /* 0x00007c000fe67a25 */ /* 0x000fc600078e0018 */
[----:B------:R-:W-:Y:S01]  /*1490*/  SEL R0, R0, 0xfffffff0, !P0 ;  /* 0xfffffff000007807 */ /* 0x000fe20004000000 */
[----:B------:R-:W-:Y:S01]  /*14a0*/  IMAD.WIDE.U32 R228, R15, c[0x0][0x218], R18 ;  /* 0x000086000fe47a25 */ /* 0x000fe200078e0012 */
[----:B------:R-:W-:Y:S01]  /*14b0*/  ISETP.GE.AND P0, PT, R7, c[0x0][0x1d4], PT ;  /* 0x0000750007007a0c */ /* 0x000fe20003f06270 */
[----:B------:R1:W2:Y:S02]  /*14c0*/  SHFL.IDX PT, R18, R13, RZ, 0x1c1f ;  /* 0x001c1fff0d127589 */ /* 0x0002a400000e0000 */
[----:B------:R-:W-:Y:S02]  /*14d0*/  IMAD.IADD R237, R231, 0x1, R237 ;  /* 0x00000001e7ed7824 */ /* 0x000fe400078e02ed */
[----:B------:R1:W3:Y:S01]  /*14e0*/  SHFL.IDX PT, R19, R12, RZ, 0x1c1f ;  /* 0x001c1fff0c137589 */ /* 0x0002e200000e0000 */
[----:B------:R-:W-:-:S07]  /*14f0*/  IMAD.IADD R235, R229, 0x1, R235 ;  /* 0x00000001e5eb7824 */ /* 0x000fce00078e02eb */
[----:B------:R-:W-:Y:S01]  /*1500*/  @P0 LOP3.LUT R226, R226, 0x80, RZ, 0xfc, !PT ;  /* 0x00000080e2e20812 */ /* 0x000fe200078efcff */
[----:B------:R-:W-:Y:S05]  /*1510*/  @P4 BRA `(.L_x_260) ;  /* 0x000000f000004947 */ /* 0x000fea0003800000 */
[----:B------:R-:W-:Y:S02]  /*1520*/  SHF.R.S32.HI R14, RZ, 0x1f, R7 ;  /* 0x0000001fff0e7819 */ /* 0x000fe40000011407 */
[----:B------:R-:W-:Y:S02]  /*1530*/  SHF.R.S32.HI R15, RZ, 0x1f, R4 ;  /* 0x0000001fff0f7819 */ /* 0x000fe40000011404 */
[----:B------:R-:W-:Y:S02]  /*1540*/  LEA.HI R14, R14, R7, RZ, 0x3 ;  /* 0x000000070e0e7211 */ /* 0x000fe400078f18ff */
[----:B------:R-:W-:Y:S01]  /*1550*/  LEA.HI R15, R15, R4, RZ, 0x3 ;  /* 0x000000040f0f7211 */ /* 0x000fe200078f18ff */
[----:B------:R-:W-:Y:S01]  /*1560*/  IMAD.SHL.U32 R4, R218, 0x2, RZ ;  /* 0x00000002da047824 */ /* 0x000fe200078e00ff */
[----:B--2---:R-:W-:Y:S02]  /*1570*/  LEA R20, P0, R5, R18, 0x1 ;  /* 0x0000001205147211 */ /* 0x004fe400078008ff */
[----:B------:R-:W-:-:S02]  /*1580*/  LOP3.LUT R14, R14, 0xfffffff8, RZ, 0xc0, !PT ;  /* 0xfffffff80e0e7812 */ /* 0x000fc400078ec0ff */
[----:B------:R-:W-:Y:S02]  /*1590*/  LOP3.LUT R15, R15, 0xfffffff8, RZ, 0xc0, !PT ;  /* 0xfffffff80f0f7812 */ /* 0x000fe400078ec0ff */
[----:B---3--:R-:W-:Y:S01]  /*15a0*/  LEA.HI.X R21, R5, R19, R17, 0x1, P0 ;  /* 0x0000001305157211 */ /* 0x008fe200000f0c11 */
[----:B------:R-:W-:-:S04]  /*15b0*/  IMAD.WIDE R22, R14, 0x2, R18 ;  /* 0x000000020e167825 */ /* 0x000fc800078e0212 */
[----:B------:R-:W-:Y:S01]  /*15c0*/  IMAD.WIDE R18, R15, 0x2, R18 ;  /* 0x000000020f127825 */ /* 0x000fe200078e0212 */
[----:B------:R-:W-:Y:S01]  /*15d0*/  @!PT LDS RZ, [RZ] ;  /* 0x00000000fffff984 */ /* 0x000fe20000000800 */
[----:B------:R2:W-:Y:S04]  /*15e0*/  LDGSTS.E.BYPASS.LTC128B.128 [R4+0x6080], [R20.64], !P3 ;  /* 0x0608000014047fae */ /* 0x0005e8000d901d48 */
[----:B------:R2:W-:Y:S04]  /*15f0*/  LDGSTS.E.BYPASS.LTC128B.128 [R4+0x8080], [R22.64], !P2 ;  /* 0x0808000016047fae */ /* 0x0005e8000d101d48 */
[----:B------:R2:W-:Y:S02]  /*1600*/  LDGSTS.E.BYPASS.LTC128B.128 [R4+0xa080], [R18.64], !P1 ;  /* 0x0a08000012047fae */ /* 0x0005e4000c901d48 */
.L_x_260:
[----:B------:R-:W-:Y:S05]  /*1610*/  BSYNC B0 ;  /* 0x0000000000007941 */ /* 0x000fea0003800000 */
.L_x_259:
[----:B--2---:R-:W-:Y:S01]  /*1620*/  IADD3 R4, R10, 0x20, RZ ;  /* 0x000000200a047810 */ /* 0x004fe20007ffe0ff */
[----:B---3--:R2:W3:Y:S01]  /*1630*/  SHFL.IDX PT, R19, R12, 0x1, 0x1c1f ;  /* 0x003c1f000c137f89 */ /* 0x0084e200000e0000 */
[----:B------:R-:W-:Y:S02]  /*1640*/  BSSY B0, `(.L_x_261) ;  /* 0x0000014000007945 */ /* 0x000fe40003800000 */
[----:B------:R-:W-:Y:S01]  /*1650*/  ISETP.GE.AND P0, PT, R4, R11, PT ;  /* 0x0000000b0400720c */ /* 0x000fe20003f06270 */
[----:B------:R2:W4:-:S12]  /*1660*/  SHFL.IDX PT, R18, R13, 0x1, 0x1c1f ;  /* 0x003c1f000d127f89 */ /* 0x00051800000e0000 */
[----:B------:R-:W-:Y:S05]  /*1670*/  @P0 BRA `(.L_x_262) ;  /* 0x0000010000000947 */ /* 0x000fea0003800000 */
[C---:B------:R-:W-:Y:S02]  /*1680*/  IADD3 R15, R5.reuse, 0x40, RZ ;  /* 0x00000040050f7810 */ /* 0x040fe40007ffe0ff */
[----:B------:R-:W-:Y:S02]  /*1690*/  SHF.R.S32.HI R14, RZ, 0x1f, R7 ;  /* 0x0000001fff0e7819 */ /* 0x000fe40000011407 */
[----:B------:R-:W-:Y:S02]  /*16a0*/  SHF.R.S32.HI R4, RZ, 0x1f, R15 ;  /* 0x0000001fff047819 */ /* 0x000fe4000001140f */
[----:B------:R-:W-:Y:S02]  /*16b0*/  LEA.HI R14, R14, R7, RZ, 0x3 ;  /* 0x000000070e0e7211 */ /* 0x000fe400078f18ff */
[----:B------:R-:W-:Y:S01]  /*16c0*/  LEA.HI R4, R4, R15, RZ, 0x3 ;  /* 0x0000000f04047211 */ /* 0x000fe200078f18ff */
[----:B------:R-:W-:Y:S01]  /*16d0*/  IMAD.SHL.U32 R15, R218, 0x2, RZ ;  /* 0x00000002da0f7824 */ /* 0x000fe200078e00ff */
[----:B----4-:R-:W-:-:S02]  /*16e0*/  LEA R20, P0, R5, R18, 0x1 ;  /* 0x0000001205147211 */ /* 0x010fc400078008ff */
[----:B------:R-:W-:Y:S02]  /*16f0*/  LOP3.LUT R14, R14, 0xfffffff8, RZ, 0xc0, !PT ;  /* 0xfffffff80e0e7812 */ /* 0x000fe400078ec0ff */
        /* <DEDUP_REMOVED lines=8> */
.L_x_262:
[----:B------:R-:W-:Y:S05]  /*1780*/  BSYNC B0 ;  /* 0x0000000000007941 */ /* 0x000fea0003800000 */
.L_x_261:
[----:B------:R-:W-:Y:S01]  /*1790*/  IADD3 R4, R10, 0x40, RZ ;  /* 0x000000400a047810 */ /* 0x000fe20007ffe0ff */
[----:B---3--:R3:W1:Y:S01]  /*17a0*/  SHFL.IDX PT, R19, R12, 0x2, 0x1c1f ;  /* 0x005c1f000c137f89 */ /* 0x00866200000e0000 */
[----:B------:R-:W-:Y:S02]  /*17b0*/  BSSY B0, `(.L_x_263) ;  /* 0x0000014000007945 */ /* 0x000fe40003800000 */
[----:B------:R-:W-:Y:S01]  /*17c0*/  ISETP.GE.AND P0, PT, R4, R11, PT ;  /* 0x0000000b0400720c */ /* 0x000fe20003f06270 */
[----:B----4-:R3:W4:-:S12]  /*17d0*/  SHFL.IDX PT, R18, R13, 0x2, 0x1c1f ;  /* 0x005c1f000d127f89 */ /* 0x01071800000e0000 */
        /* <DEDUP_REMOVED lines=10> */
[----:B-1----:R-:W-:Y:S01]  /*1880*/  LEA.HI.X R21, R5, R19, R17, 0x1, P0 ;  /* 0x0000001305157211 */ /* 0x002fe200000f0c11 */
[----:B------:R-:W-:-:S04]  /*1890*/  IMAD.WIDE R22, R14, 0x2, R18 ;  /* 0x000000020e167825 */ /* 0x000fc800078e0212 */
[----:B------:R-:W-:Y:S01]  /*18a0*/  IMAD.WIDE R18, R4, 0x2, R18 ;  /* 0x0000000204127825 */ /* 0x000fe200078e0212 */
[----:B------:R-:W-:Y:S01]  /*18b0*/  @!PT LDS RZ, [RZ] ;  /* 0x00000000fffff984 */ /* 0x000fe20000000800 */
[----:B------:R1:W-:Y:S04]  /*18c0*/  LDGSTS.E.BYPASS.LTC128B.128 [R15+0x7080], [R20.64], !P3 ;  /* 0x07080000140f7fae */ /* 0x0003e8000d901d48 */
[----:B------:R1:W-:Y:S04]  /*18d0*/  LDGSTS.E.BYPASS.LTC128B.128 [R15+0x9080], [R22.64], !P2 ;  /* 0x09080000160f7fae */ /* 0x0003e8000d101d48 */
[----:B------:R1:W-:Y:S02]  /*18e0*/  LDGSTS.E.BYPASS.LTC128B.128 [R15+0xb080], [R18.64], !P1 ;  /* 0x0b080000120f7fae */ /* 0x0003e4000c901d48 */
.L_x_264:
[----:B------:R-:W-:Y:S05]  /*18f0*/  BSYNC B0 ;  /* 0x0000000000007941 */ /* 0x000fea0003800000 */
.L_x_263:
[----:B------:R-:W-:Y:S01]  /*1900*/  IADD3 R10, R10, 0x60, RZ ;  /* 0x000000600a0a7810 */ /* 0x000fe20007ffe0ff */
[----:B------:R-:W5:Y:S01]  /*1910*/  SHFL.IDX PT, R14, R13, 0x3, 0x1c1f ;  /* 0x007c1f000d0e7f89 */ /* 0x000f6200000e0000 */
[----:B------:R-:W-:Y:S01]  /*1920*/  LOP3.LUT R216, R3, 0xfffffff8, RZ, 0xc0, !PT ;  /* 0xfffffff803d87812 */ /* 0x000fe200078ec0ff */
[----:B------:R-:W-:Y:S01]  /*1930*/  IMAD.MOV.U32 R99, RZ, RZ, 0x30 ;  /* 0x00000030ff637424 */ /* 0x000fe200078e00ff */
[----:B------:R-:W-:Y:S01]  /*1940*/  ISETP.GE.AND P0, PT, R10, R11, PT ;  /* 0x0000000b0a00720c */ /* 0x000fe20003f06270 */
[----:B-1----:R1:W2:Y:S01]  /*1950*/  SHFL.IDX PT, R15, R12, 0x3, 0x1c1f ;  /* 0x007c1f000c0f7f89 */ /* 0x0022a200000e0000 */
[----:B------:R-:W-:Y:S01]  /*1960*/  IMAD.SHL.U32 R218, R218, 0x2, RZ ;  /* 0x00000002dada7824 */ /* 0x000fe200078e00ff */
[----:B------:R-:W-:Y:S01]  /*1970*/  P2R R4, PR, RZ, 0x20 ;  /* 0x00000020ff047803 */ /* 0x000fe20000000000 */
[----:B------:R-:W-:Y:S01]  /*1980*/  IMAD.IADD R216, R223, 0x1, -R216 ;  /* 0x00000001dfd87824 */ /* 0x000fe200078e0ad8 */
[----:B------:R-:W-:Y:S01]  /*1990*/  LOP3.LUT P5, RZ, R226, 0x200, RZ, 0xc0, !PT ;  /* 0x00000200e2ff7812 */ /* 0x000fe200078ac0ff */
[----:B------:R-:W-:Y:S01]  /*19a0*/  IMAD R93, R99, c[0x0][0x1e4], RZ ;  /* 0x00007900635d7a24 */ /* 0x000fe200078e02ff */
[----:B------:R-:W-:Y:S01]  /*19b0*/  ULDC.64 UR4, c[0x0][0x1e0] ;  /* 0x0000780000047ab9 */ /* 0x000fe20000000a00 */
[----:B------:R-:W-:Y:S01]  /*19c0*/  IMAD.MOV.U32 R236, RZ, RZ, R230 ;  /* 0x000000ffffec7224 */ /* 0x000fe200078e00e6 */
[----:B------:R-:W-:Y:S01]  /*19d0*/  LOP3.LUT R100, R8, 0x7fffffe, RZ, 0xc0, !PT ;  /* 0x07fffffe08647812 */ /* 0x000fe200078ec0ff */
[----:B------:R-:W-:Y:S01]  /*19e0*/  USHF.L.U32 UR7, UR4, 0x5, URZ ;  /* 0x0000000504077899 */ /* 0x000fe2000800063f */
[----:B------:R-:W-:Y:S01]  /*19f0*/  SHF.R.S32.HI R8, RZ, 0x1f, R101 ;  /* 0x0000001fff087819 */ /* 0x000fe20000011465 */
[----:B------:R-:W-:Y:S01]  /*1a00*/  UMOV UR6, 0x5 ;  /* 0x0000000500067882 */ /* 0x000fe20000000000 */
[----:B------:R-:W-:Y:S01]  /*1a10*/  @!P0 SHF.R.S32.HI R10, RZ, 0x1f, R7 ;  /* 0x0000001fff0a8819 */ /* 0x000fe20000011407 */
[----:B------:R-:W-:Y:S01]  /*1a20*/  USHF.L.U64.HI UR6, UR4, UR6, UR5 ;  /* 0x0000000604067299 */ /* 0x000fe20008010205 */
[----:B------:R-:W-:Y:S01]  /*1a30*/  IMAD.IADD R100, R101, 0x1, -R100 ;  /* 0x0000000165647824 */ /* 0x000fe200078e0a64 */
[----:B------:R-:W-:Y:S01]  /*1a40*/  LEA.HI R101, R8, R101, RZ, 0x3 ;  /* 0x0000006508657211 */ /* 0x000fe200078f18ff */
[----:B------:R-:W-:Y:S01]  /*1a50*/  IMAD.MOV.U32 R234, RZ, RZ, R228 ;  /* 0x000000ffffea7224 */ /* 0x000fe200078e00e4 */
[----:B------:R-:W-:Y:S01]  /*1a60*/  @!P0 LEA.HI R7, R10, R7, RZ, 0x3 ;  /* 0x000000070a078211 */ /* 0x000fe200078f18ff */
[----:B------:R-:W-:Y:S01]  /*1a70*/  IMAD.SHL.U32 R6, R6, 0x40, RZ ;  /* 0x0000004006067824 */ /* 0x000fe200078e00ff */
[----:B------:R-:W-:Y:S01]  /*1a80*/  SHF.R.S32.HI R10, RZ, 0x4, R9 ;  /* 0x00000004ff0a7819 */ /* 0x000fe20000011409 */
[----:B------:R-:W-:Y:S01]  /*1a90*/  IMAD.SHL.U32 R101, R101, 0x20, RZ ;  /* 0x0000002065657824 */ /* 0x000fe200078e00ff */
[----:B------:R-:W-:-:S02]  /*1aa0*/  @!P0 LOP3.LUT R7, R7, 0xfffffff8, RZ, 0xc0, !PT ;  /* 0xfffffff807078812 */ /* 0x000fc400078ec0ff */
[C---:B-123--:R-:W-:Y:S02]  /*1ab0*/  @!P0 IADD3 R12, R5.reuse, 0x40, RZ ;  /* 0x00000040050c8810 */ /* 0x04efe40007ffe0ff */
[----:B-----5:R-:W-:Y:S01]  /*1ac0*/  @!P0 LEA R16, P4, R5, R14, 0x1 ;  /* 0x0000000e05108211 */ /* 0x020fe200078808ff */
[----:B----4-:R-:W-:Y:S01]  /*1ad0*/  @!P0 IMAD.WIDE R18, R7, 0x2, R14 ;  /* 0x0000000207128825 */ /* 0x010fe200078e020e */
[----:B------:R-:W-:Y:S02]  /*1ae0*/  @!P0 SHF.R.S32.HI R7, RZ, 0x1f, R12 ;  /* 0x0000001fff078819 */ /* 0x000fe4000001140c */
[----:B------:R-:W-:Y:S02]  /*1af0*/  LEA.HI R97, R9, R10, RZ, 0x1 ;  /* 0x0000000a09617211 */ /* 0x000fe400078f08ff */
[----:B------:R-:W-:Y:S02]  /*1b00*/  LEA.HI R9, R216, R216, RZ, 0x1 ;  /* 0x000000d8d8097211 */ /* 0x000fe400078f08ff */
[----:B------:R-:W-:-:S02]  /*1b10*/  @!P0 LEA.HI R7, R7, R12, RZ, 0x3 ;  /* 0x0000000c07078211 */ /* 0x000fc400078f18ff */
[----:B------:R-:W-:Y:S02]  /*1b20*/  @!P0 LEA.HI.X R17, R5, R15, R17, 0x1, P4 ;  /* 0x0000000f05118211 */ /* 0x000fe400020f0c11 */
[----:B------:R-:W-:Y:S02]  /*1b30*/  SHF.R.S32.HI R5, RZ, 0x1, R9 ;  /* 0x00000001ff057819 */ /* 0x000fe40000011409 */
[----:B------:R-:W-:Y:S01]  /*1b40*/  @!P0 LOP3.LUT R7, R7, 0xfffffff8, RZ, 0xc0, !PT ;  /* 0xfffffff807078812 */ /* 0x000fe200078ec0ff */
[----:B------:R-:W-:Y:S01]  /*1b50*/  @!PT LDS RZ, [RZ] ;  /* 0x00000000fffff984 */ /* 0x000fe20000000800 */
[----:B------:R1:W-:Y:S01]  /*1b60*/  @!P0 LDGSTS.E.BYPASS.LTC128B.128 [R218+0x7880], [R16.64], !P3 ;  /* 0x0788000010da8fae */ /* 0x0003e2000d901d48 */
[----:B------:R-:W-:Y:S01]  /*1b70*/  LOP3.LUT R97, R97, 0xfffffffe, RZ, 0xc0, !PT ;  /* 0xfffffffe61617812 */ /* 0x000fe200078ec0ff */
[----:B------:R-:W-:Y:S01]  /*1b80*/  IMAD.SHL.U32 R3, R5, 0x40, RZ ;  /* 0x0000004005037824 */ /* 0x000fe200078e00ff */
[C---:B------:R-:W-:Y:S01]  /*1b90*/  LOP3.LUT P3, RZ, R226.reuse, 0x80, RZ, 0xc0, !PT ;  /* 0x00000080e2ff7812 */ /* 0x040fe2000786c0ff */
[----:B------:R-:W-:Y:S01]  /*1ba0*/  @!P0 IMAD.WIDE R14, R7, 0x2, R14 ;  /* 0x00000002070e8825 */ /* 0x000fe200078e020e */
[----:B------:R-:W-:Y:S01]  /*1bb0*/  LOP3.LUT R7, R9, 0x3fffffe, RZ, 0xc0, !PT ;  /* 0x03fffffe09077812 */ /* 0x000fe200078ec0ff */
[----:B------:R1:W-:Y:S01]  /*1bc0*/  @!P0 LDGSTS.E.BYPASS.LTC128B.128 [R218+0x9880], [R18.64], !P2 ;  /* 0x0988000012da8fae */ /* 0x0003e2000d101d48 */
[----:B------:R-:W-:Y:S01]  /*1bd0*/  LOP3.LUT P4, RZ, R226, 0x100, RZ, 0xc0, !PT ;  /* 0x00000100e2ff7812 */ /* 0x000fe2000788c0ff */
[----:B------:R-:W-:Y:S01]  /*1be0*/  IMAD.SHL.U32 R9, R2, 0x8, RZ ;  /* 0x0000000802097824 */ /* 0x000fe200078e00ff */
[----:B------:R-:W-:Y:S01]  /*1bf0*/  LOP3.LUT R2, R3, 0xc0, RZ, 0xc0, !PT ;  /* 0x000000c003027812 */ /* 0x000fe200078ec0ff */
[----:B------:R-:W-:Y:S01]  /*1c00*/  IMAD R3, R148, -0x30, R99 ;  /* 0xffffffd094037824 */ /* 0x000fe200078e0263 */
[----:B------:R2:W-:Y:S01]  /*1c10*/  @!P0 LDGSTS.E.BYPASS.LTC128B.128 [R218+0xb880], [R14.64], !P1 ;  /* 0x0b8800000eda8fae */ /* 0x0005e2000c901d48 */
[----:B------:R-:W-:Y:S01]  /*1c20*/  IMAD.IADD R216, R216, 0x1, -R7 ;  /* 0x00000001d8d87824 */ /* 0x000fe200078e0a07 */
[----:B------:R-:W-:Y:S01]  /*1c30*/  LOP3.LUT R7, R2, 0x8, R9, 0xf8, !PT ;  /* 0x0000000802077812 */ /* 0x000fe200078ef809 */
[----:B------:R-:W-:Y:S01]  /*1c40*/  IMAD.IADD R92, R220, 0x1, R3 ;  /* 0x00000001dc5c7824 */ /* 0x000fe200078e0203 */
[----:B------:R-:W-:Y:S01]  /*1c50*/  SHF.R.U32.HI R2, RZ, 0x3, R2 ;  /* 0x00000003ff027819 */ /* 0x000fe20000011602 */
[----:B------:R-:W-:Y:S01]  /*1c60*/  IMAD.IADD R97, R10, 0x1, -R97 ;  /* 0x000000010a617824 */ /* 0x000fe200078e0a61 */
[----:B------:R-:W-:Y:S01]  /*1c70*/  LOP3.LUT P0, RZ, R5, 0x2, RZ, 0xc0, !PT ;  /* 0x0000000205ff7812 */ /* 0x000fe2000780c0ff */
[----:B------:R-:W-:Y:S01]  /*1c80*/  IMAD.WIDE.U32 R98, R99, c[0x0][0x1e0], RZ ;  /* 0x0000780063627a25 */ /* 0x000fe200078e00ff */
[----:B------:R-:W-:Y:S01]  /*1c90*/  IMNMX R10, R92, 0x30, PT ;  /* 0x000000305c0a7817 */ /* 0x000fe20003800200 */
[----:B------:R-:W0:Y:S01]  /*1ca0*/  LDGDEPBAR ;  /* 0x00000000000079af */ /* 0x000e220000000000 */
[----:B------:R-:W-:Y:S01]  /*1cb0*/  LOP3.LUT R7, R7, R2, RZ, 0x3c, !PT ;  /* 0x0000000207077212 */ /* 0x000fe200078e3cff */
[----:B------:R-:W-:Y:S01]  /*1cc0*/  IMAD R216, R97, 0x8, R216 ;  /* 0x0000000861d87824 */ /* 0x000fe200078e02d8 */
[----:B------:R-:W-:Y:S01]  /*1cd0*/  IADD3 R2, R148, -0x1, RZ ;  /* 0xffffffff94027810 */ /* 0x000fe20007ffe0ff */
[----:B------:R-:W-:Y:S01]  /*1ce0*/  IMAD.IADD R9, R10, 0x1, -R247 ;  /* 0x000000010a097824 */ /* 0x000fe200078e0af7 */
[----:B------:R-:W-:Y:S01]  /*1cf0*/  ISETP.GT.AND P2, PT, R223, 0x3f, PT ;  /* 0x0000003fdf00780c */ /* 0x000fe20003f44270 */
[----:B------:R-:W-:Y:S01]  /*1d00*/  IMAD.U32 R216, R216, 0x20, R7 ;  /* 0x00000020d8d87824 */ /* 0x000fe200078e0007 */
[----:B------:R-:W-:Y:S01]  /*1d10*/  SHF.R.S32.HI R5, RZ, 0x1f, R2 ;  /* 0x0000001fff057819 */ /* 0x000fe20000011402 */
[----:B------:R-:W-:Y:S01]  /*1d20*/  IMAD.IADD R93, R99, 0x1, R93 ;  /* 0x00000001635d7824 */ /* 0x000fe200078e025d */
[----:B------:R-:W-:Y:S01]  /*1d30*/  ISETP.GE.AND P1, PT, R9, 0x1, PT ;  /* 0x000000010900780c */ /* 0x000fe20003f26270 */
[----:B------:R-:W-:Y:S01]  /*1d40*/  IMAD.SHL.U32 R216, R216, 0x2, RZ ;  /* 0x00000002d8d87824 */ /* 0x000fe200078e00ff */
[----:B------:R-:W-:Y:S01]  /*1d50*/  BAR.SYNC.DEFER_BLOCKING 0x0 ;  /* 0x0000000000007b1d */ /* 0x000fe20000010000 */
[----:B------:R-:W-:Y:S01]  /*1d60*/  IMAD R7, R93, R2, RZ ;  /* 0x000000025d077224 */ /* 0x000fe200078e02ff */
[----:B------:R-:W-:Y:S01]  /*1d70*/  SEL R52, RZ, 0x1, P5 ;  /* 0x00000001ff347807 */ /* 0x000fe20002800000 */
[----:B------:R-:W-:Y:S01]  /*1d80*/  IMAD.WIDE.U32 R12, R2, R98, R236 ;  /* 0x00000062020c7225 */ /* 0x000fe200078e00ec */
[----:B------:R-:W-:-:S02]  /*1d90*/  IADD3 R10, R216, 0x3c80, RZ ;  /* 0x00003c80d80a7810 */ /* 0x000fc40007ffe0ff */
[----:B------:R-:W-:Y:S01]  /*1da0*/  IADD3 R215, R216, 0x3ca0, RZ ;  /* 0x00003ca0d8d77810 */ /* 0x000fe20007ffe0ff */
[C---:B------:R-:W-:Y:S01]  /*1db0*/  IMAD R7, R5.reuse, R98, R7 ;  /* 0x0000006205077224 */ /* 0x040fe200078e0207 */
[----:B------:R-:W-:Y:S01]  /*1dc0*/  @P0 IADD3 R215, R10, -0x20, RZ ;  /* 0xffffffe00ad70810 */ /* 0x000fe20007ffe0ff */
[----:B------:R-:W-:Y:S01]  /*1dd0*/  IMAD R5, R5, c[0x0][0x208], RZ ;  /* 0x0000820005057a24 */ /* 0x000fe200078e02ff */
[----:B------:R-:W-:Y:S01]  /*1de0*/  LOP3.LUT R6, R6, 0xc0, RZ, 0xc0, !PT ;  /* 0x000000c006067812 */ /* 0x000fe200078ec0ff */
[----:B------:R-:W-:Y:S01]  /*1df0*/  IMAD.IADD R7, R13, 0x1, R7 ;  /* 0x000000010d077824 */ /* 0x000fe200078e0207 */
[----:B--2---:R-:W-:Y:S01]  /*1e00*/  @P1 LEA R14, P0, R12, c[0x0][0x1c8], 0x1 ;  /* 0x000072000c0e1a11 */ /* 0x004fe200078008ff */
[----:B------:R-:W-:Y:S01]  /*1e10*/  IMAD R5, R2, c[0x0][0x20c], R5 ;  /* 0x0000830002057a24 */ /* 0x000fe200078e0205 */
[----:B------:R-:W-:Y:S01]  /*1e20*/  LOP3.LUT R101, R101, 0xffffff00, RZ, 0xc0, !PT ;  /* 0xffffff0065657812 */ /* 0x000fe200078ec0ff */
[----:B------:R-:W-:Y:S01]  /*1e30*/  IMAD.SHL.U32 R97, R97, 0x8, RZ ;  /* 0x0000000861617824 */ /* 0x000fe200078e00ff */
[----:B------:R-:W-:-:S02]  /*1e40*/  @P1 LEA.HI.X R15, R12, c[0x0][0x1cc], R7, 0x1, P0 ;  /* 0x000073000c0f1a11 */ /* 0x000fc400000f0c07 */
[----:B------:R-:W-:Y:S02]  /*1e50*/  ISETP.GE.AND P0, PT, R9, 0x21, PT ;  /* 0x000000210900780c */ /* 0x000fe40003f06270 */
[----:B------:R-:W-:Y:S02]  /*1e60*/  SEL R9, RZ, 0x2, P3 ;  /* 0x00000002ff097807 */ /* 0x000fe40001800000 */
[----:B------:R-:W-:Y:S01]  /*1e70*/  LOP3.LUT R97, R6, 0x8, R97, 0xf8, !PT ;  /* 0x0000000806617812 */ /* 0x000fe200078ef861 */
[----:B------:R-:W-:Y:S01]  /*1e80*/  @!PT LDS RZ, [RZ] ;  /* 0x00000000fffff984 */ /* 0x000fe20000000800 */
[----:B------:R-:W-:Y:S01]  /*1e90*/  @!PT LDS RZ, [RZ] ;  /* 0x00000000fffff984 */ /* 0x000fe20000000800 */
[----:B------:R-:W-:Y:S01]  /*1ea0*/  @!PT LDS RZ, [RZ] ;  /* 0x00000000fffff984 */ /* 0x000fe20000000800 */
[----:B------:R2:W-:Y:S02]  /*1eb0*/  @P1 LDGSTS.E.BYPASS.LTC128B.128 [R218+0x3c80], [R14.64], !P5 ;  /* 0x03c800000eda1fae */ /* 0x0005e4000e901d48 */
[----:B------:R-:W-:Y:S01]  /*1ec0*/  IMAD.IADD R52, R9, 0x1, R52 ;  /* 0x0000000109347824 */ /* 0x000fe200078e0234 */
[----:B------:R-:W-:Y:S01]  /*1ed0*/  SHF.R.U32.HI R6, RZ, 0x3, R6 ;  /* 0x00000003ff067819 */ /* 0x000fe20000011606 */
[----:B------:R2:W-:Y:S01]  /*1ee0*/  @P1 LDGSTS.E.BYPASS.LTC128B.128 [R218+0x4880], [R14.64+0x40], !P3 ;  /* 0x048800400eda1fae */ /* 0x0005e2000d901d48 */
[----:B------:R-:W-:-:S02]  /*1ef0*/  IADD3 R76, R3, R220, -R247 ;  /* 0x000000dc034c7210 */ /* 0x000fc40007ffe8f7 */
[----:B------:R-:W-:Y:S01]  /*1f00*/  LOP3.LUT R97, R97, R6, RZ, 0x3c, !PT ;  /* 0x0000000661617212 */ /* 0x000fe200078e3cff */
[----:B------:R2:W-:Y:S01]  /*1f10*/  @P1 LDGSTS.E.BYPASS.LTC128B.128 [R218+0x5480], [R14.64+0x80], !P4 ;  /* 0x054800800eda1fae */ /* 0x0005e2000e101d48 */
[----:B------:R-:W-:Y:S01]  /*1f20*/  @P0 IADD3 R8, P1, R12, UR7, RZ ;  /* 0x000000070c080c10 */ /* 0x000fe2000ff3e0ff */
[----:B------:R-:W-:Y:S01]  /*1f30*/  IMAD.WIDE.U32 R12, R2, c[0x0][0x208], RZ ;  /* 0x00008200020c7a25 */ /* 0x000fe200078e00ff */
[----:B------:R-:W-:Y:S02]  /*1f40*/  LOP3.LUT R226, R226, 0xffffffbf, RZ, 0xc0, !PT ;  /* 0xffffffbfe2e27812 */ /* 0x000fe400078ec0ff */
[----:B------:R-:W-:Y:S01]  /*1f50*/  @P0 IADD3.X R7, R7, UR6, RZ, P1, !PT ;  /* 0x0000000607070c10 */ /* 0x000fe20008ffe4ff */
[----:B------:R-:W-:Y:S01]  /*1f60*/  IMAD.IADD R5, R13, 0x1, R5 ;  /* 0x000000010d057824 */ /* 0x000fe200078e0205 */
[----:B------:R-:W-:Y:S02]  /*1f70*/  @P0 LEA R10, P1, R8, c[0x0][0x1c8], 0x1 ;  /* 0x00007200080a0a11 */ /* 0x000fe400078208ff */
[----:B------:R-:W-:-:S02]  /*1f80*/  @P2 LOP3.LUT R226, R226, 0x40, RZ, 0xfc, !PT ;  /* 0x00000040e2e22812 */ /* 0x000fc400078efcff */
[----:B------:R-:W-:Y:S01]  /*1f90*/  @P0 LEA.HI.X R11, R8, c[0x0][0x1cc], R7, 0x1, P1 ;  /* 0x00007300080b0a11 */ /* 0x000fe200008f0c07 */
[----:B------:R-:W-:Y:S01]  /*1fa0*/  IMAD.WIDE.U32 R8, R12, 0x30, R234 ;  /* 0x000000300c087825 */ /* 0x000fe200078e00ea */
[C---:B------:R-:W-:Y:S02]  /*1fb0*/  IADD3 R211, R215.reuse, 0x400, RZ ;  /* 0x00000400d7d37810 */ /* 0x040fe40007ffe0ff */
[----:B------:R-:W-:Y:S01]  /*1fc0*/  IADD3 R210, R215, 0x800, RZ ;  /* 0x00000800d7d27810 */ /* 0x000fe20007ffe0ff */
[----:B------:R3:W-:Y:S01]  /*1fd0*/  @P0 LDGSTS.E.BYPASS.LTC128B.128 [R218+0x4480], [R10.64], !P5 ;  /* 0x044800000ada0fae */ /* 0x0007e2000e901d48 */
[----:B------:R-:W-:Y:S01]  /*1fe0*/  ISETP.NE.AND P5, PT, R4, RZ, PT ;  /* 0x000000ff0400720c */ /* 0x000fe20003fa5270 */
[----:B------:R-:W-:Y:S01]  /*1ff0*/  IMAD R4, R5, 0x30, RZ ;  /* 0x0000003005047824 */ /* 0x000fe200078e02ff */
[C---:B------:R-:W-:Y:S01]  /*2000*/  IADD3 R209, R215.reuse, 0xc00, RZ ;  /* 0x00000c00d7d17810 */ /* 0x040fe20007ffe0ff */
[----:B------:R3:W-:Y:S01]  /*2010*/  @P0 LDGSTS.E.BYPASS.LTC128B.128 [R218+0x5080], [R10.64+0x40], !P3 ;  /* 0x050800400ada0fae */ /* 0x0007e2000d901d48 */
[----:B------:R-:W-:Y:S01]  /*2020*/  @!P2 IMAD.MOV.U32 R7, RZ, RZ, c[0x0][0x208] ;  /* 0x00008200ff07a624 */ /* 0x000fe200078e00ff */
[----:B------:R-:W-:Y:S01]  /*2030*/  IADD3 R208, R215, 0x1000, RZ ;  /* 0x00001000d7d07810 */ /* 0x000fe20007ffe0ff */
[----:B------:R-:W-:Y:S01]  /*2040*/  IMAD.IADD R4, R9, 0x1, R4 ;  /* 0x0000000109047824 */ /* 0x000fe200078e0204 */
[----:B------:R3:W-:Y:S01]  /*2050*/  @P0 LDGSTS.E.BYPASS.LTC128B.128 [R218+0x5c80], [R10.64+0x80], !P4 ;  /* 0x05c800800ada0fae */ /* 0x0007e2000e101d48 */
[C---:B------:R-:W-:Y:S01]  /*2060*/  LEA R54, P0, R8.reuse, c[0x0][0x1f8], 0x1 ;  /* 0x00007e0008367a11 */ /* 0x040fe200078008ff */
[----:B------:R-:W-:Y:S01]  /*2070*/  @!P2 IMAD.MOV.U32 R5, RZ, RZ, c[0x0][0x20c] ;  /* 0x00008300ff05a624 */ /* 0x000fe200078e00ff */
[----:B------:R-:W-:Y:S01]  /*2080*/  SEL R9, RZ, 0x4, P4 ;  /* 0x00000004ff097807 */ /* 0x000fe20002000000 */
[----:B------:R-:W0:Y:S01]  /*2090*/  LDGDEPBAR ;  /* 0x00000000000079af */ /* 0x000e220000000000 */
[----:B------:R-:W-:-:S02]  /*20a0*/  LEA.HI.X R55, R8, c[0x0][0x1fc], R4, 0x1, P0 ;  /* 0x00007f0008377a11 */ /* 0x000fc400000f0c04 */
[----:B------:R-:W-:Y:S01]  /*20b0*/  @!P2 LEA R102, P0, R7, R54, 0x6 ;  /* 0x000000360766a211 */ /* 0x000fe200078030ff */
[----:B------:R-:W-:Y:S01]  /*20c0*/  IMAD.IADD R4, R9, 0x1, R52 ;  /* 0x0000000109047824 */ /* 0x000fe200078e0234 */
[----:B------:R-:W-:Y:S02]  /*20d0*/  IADD3 R207, R215, 0x1400, RZ ;  /* 0x00001400d7cf7810 */ /* 0x000fe40007ffe0ff */
[----:B------:R-:W-:Y:S02]  /*20e0*/  @!P2 LEA.HI.X R103, R7, R55, R5, 0x6, P0 ;  /* 0x000000370767a211 */ /* 0x000fe400000f3405 */
[----:B------:R-:W-:Y:S02]  /*20f0*/  LOP3.LUT P0, RZ, R4, 0x1, RZ, 0xc0, !PT ;  /* 0x0000000104ff7812 */ /* 0x000fe4000780c0ff */
[----:B------:R-:W-:Y:S02]  /*2100*/  IADD3 R206, R215, 0x1800, RZ ;  /* 0x00001800d7ce7810 */ /* 0x000fe40007ffe0ff */
[----:B------:R-:W-:-:S02]  /*2110*/  ISETP.LT.OR P0, PT, R76, 0x1, !P0 ;  /* 0x000000014c00780c */ /* 0x000fc40004701670 */
[C---:B------:R-:W-:Y:S02]  /*2120*/  IADD3 R205, R215.reuse, 0x1c00, RZ ;  /* 0x00001c00d7cd7810 */ /* 0x040fe40007ffe0ff */
[----:B------:R-:W-:Y:S01]  /*2130*/  IADD3 R204, R215, 0x2000, RZ ;  /* 0x00002000d7cc7810 */ /* 0x000fe20007ffe0ff */
[----:B---3--:R-:W-:Y:S01]  /*2140*/  IMAD R11, R94, 0x200, R101 ;  /* 0x000002005e0b7824 */ /* 0x008fe200078e0265 */
[----:B------:R-:W-:-:S04]  /*2150*/  DEPBAR.LE SB0, 0x1 ;  /* 0x000080400000791a */ /* 0x000fc80000000000 */
[----:B------:R-:W-:-:S04]  /*2160*/  DEPBAR.LE SB0, 0x0 ;  /* 0x000080000000791a */ /* 0x000fc80000000000 */
[----:B------:R-:W-:Y:S01]  /*2170*/  BAR.SYNC.DEFER_BLOCKING 0x0 ;  /* 0x0000000000007b1d */ /* 0x000fe20000010000 */
[C---:B------:R-:W-:Y:S02]  /*2180*/  IMAD R6, R100.reuse, 0x20, R11 ;  /* 0x0000002064067824 */ /* 0x040fe400078e020b */
[----:B------:R-:W-:Y:S02]  /*2190*/  IMAD R100, R100, 0x20, R101 ;  /* 0x0000002064647824 */ /* 0x000fe400078e0265 */
[----:B------:R-:W-:-:S04]  /*21a0*/  IMAD.IADD R217, R97, 0x1, R6 ;  /* 0x0000000161d97824 */ /* 0x000fc800078e0206 */
[----:B------:R-:W-:-:S04]  /*21b0*/  IMAD.SHL.U32 R217, R217, 0x2, RZ ;  /* 0x00000002d9d97824 */ /* 0x000fc800078e00ff */
[----:B------:R-:W-:Y:S01]  /*21c0*/  IMAD R213, R0, 0x2, R217 ;  /* 0x0000000200d57824 */ /* 0x000fe200078e02d9 */
[----:B------:R-:W-:Y:S04]  /*21d0*/  LDSM.16.M88.4 R44, [R217+0x6080] ;  /* 0x00608000d92c783b */ /* 0x000fe80000000200 */
[----:B------:R-:W-:Y:S04]  /*21e0*/  LDSM.16.M88.4 R48, [R217+0x7080] ;  /* 0x00708000d930783b */ /* 0x000fe80000000200 */
[----:B------:R-:W3:Y:S04]  /*21f0*/  LDSM.16.M88.4 R64, [R216+0x3c80] ;  /* 0x003c8000d840783b */ /* 0x000ee80000000200 */
[----:B------:R-:W2:Y:S04]  /*2200*/  LDSM.16.M88.4 R56, [R216+0x4080] ;  /* 0x00408000d838783b */ /* 0x000ea80000000200 */
[----:B------:R-:W4:Y:S04]  /*2210*/  LDSM.16.M88.4 R72, [R216+0x4480] ;  /* 0x00448000d848783b */ /* 0x000f280000000200 */
[----:B------:R-:W-:Y:S04]  /*2220*/  LDSM.16.M88.4 R24, [R213+0x6080] ;  /* 0x00608000d518783b */ /* 0x000fe80000000200 */
[----:B------:R-:W-:Y:S04]  /*2230*/  LDSM.16.M88.4 R40, [R213+0x7080] ;  /* 0x00708000d528783b */ /* 0x000fe80000000200 */
[----:B------:R-:W-:Y:S04]  /*2240*/  LDSM.16.M88.4 R36, [R215] ;  /* 0x00000000d724783b */ /* 0x000fe80000000200 */
[----:B------:R-:W5:Y:S04]  /*2250*/  LDSM.16.M88.4 R32, [R215+0x400] ;  /* 0x00040000d720783b */ /* 0x000f680000000200 */
[----:B------:R-:W4:Y:S04]  /*2260*/  LDSM.16.M88.4 R28, [R215+0x800] ;  /* 0x00080000d71c783b */ /* 0x000f280000000200 */
[----:B------:R-:W-:Y:S01]  /*2270*/  @!PT LDS RZ, [RZ] ;  /* 0x00000000fffff984 */ /* 0x000fe20000000800 */
[----:B------:R-:W-:Y:S01]  /*2280*/  @!PT LDS RZ, [RZ] ;  /* 0x00000000fffff984 */ /* 0x000fe20000000800 */
[----:B------:R-:W-:Y:S01]  /*2290*/  @!PT LDS RZ, [RZ] ;  /* 0x00000000fffff984 */ /* 0x000fe20000000800 */
[----:B------:R4:W-:Y:S01]  /*22a0*/  LDGSTS.E.BYPASS.LTC128B.128 [R218+0x1880], [R54.64], !P0 ;  /* 0x0188000036da7fae */ /* 0x0009e2000c101d48 */
[----:B------:R-:W-:-:S04]  /*22b0*/  LOP3.LUT P0, RZ, R4, 0x2, RZ, 0xc0, !PT ;  /* 0x0000000204ff7812 */ /* 0x000fc8000780c0ff */
[----:B------:R-:W-:Y:S01]  /*22c0*/  ISETP.LT.OR P0, PT, R76, 0x1, !P0 ;  /* 0x000000014c00780c */ /* 0x000fe20004701670 */
[C---:B---3--:R-:W-:Y:S08]  /*22d0*/  HMMA.16816.F32 R20, R48.reuse, R64, RZ ;  /* 0x000000403014723c */ /* 0x048ff000000018ff */
[----:B--2---:R-:W-:Y:S04]  /*22e0*/  HMMA.16816.F32 R12, R48, R56, RZ ;  /* 0x00000038300c723c */ /* 0x004fe800000018ff */
[----:B------:R2:W-:Y:S01]  /*22f0*/  LDGSTS.E.BYPASS.LTC128B.128 [R218+0x2480], [R54.64+0x40], !P0 ;  /* 0x0248004036da7fae */ /* 0x0005e2000c101d48 */
[----:B------:R-:W-:-:S04]  /*2300*/  LOP3.LUT P0, RZ, R4, 0x4, RZ, 0xc0, !PT ;  /* 0x0000000404ff7812 */ /* 0x000fc8000780c0ff */
[----:B------:R-:W-:Y:S01]  /*2310*/  ISETP.LT.OR P0, PT, R76, 0x1, !P0 ;  /* 0x000000014c00780c */ /* 0x000fe20004701670 */
[C---:B-1----:R-:W-:Y:S08]  /*2320*/  HMMA.16816.F32 R16, R48.reuse, R66, RZ ;  /* 0x000000423010723c */ /* 0x042ff000000018ff */
[----:B------:R-:W-:Y:S04]  /*2330*/  HMMA.16816.F32 R8, R48, R58, RZ ;  /* 0x0000003a3008723c */ /* 0x000fe800000018ff */
[----:B------:R2:W-:Y:S01]  /*2340*/  LDGSTS.E.BYPASS.LTC128B.128 [R218+0x3080], [R54.64+0x80], !P0 ;  /* 0x0308008036da7fae */ /* 0x0005e2000c101d48 */
[----:B------:R-:W-:-:S03]  /*2350*/  @!P2 LOP3.LUT P0, RZ, R52, 0x1, RZ, 0xc0, !PT ;  /* 0x0000000134ffa812 */ /* 0x000fc6000780c0ff */
[----:B------:R-:W-:Y:S01]  /*2360*/  HMMA.16816.F32 R68, R44, R64, RZ ;  /* 0x000000402c44723c */ /* 0x000fe200000018ff */
[----:B------:R-:W-:-:S07]  /*2370*/  @!P2 ISETP.LT.OR P0, PT, R76, 0x21, !P0 ;  /* 0x000000214c00a80c */ /* 0x000fce0004701670 */
[----:B------:R-:W-:Y:S06]  /*2380*/  HMMA.16816.F32 R60, R44, R56, RZ ;  /* 0x000000382c3c723c */ /* 0x000fec00000018ff */
[----:B------:R1:W-:Y:S01]  /*2390*/  @!P2 LDGSTS.E.BYPASS.LTC128B.128 [R218+0x2080], [R102.64], !P0 ;  /* 0x0208000066daafae */ /* 0x0003e2000c101d48 */
[----:B------:R-:W-:Y:S01]  /*23a0*/  @!P2 LOP3.LUT P0, RZ, R52, 0x2, RZ, 0xc0, !PT ;  /* 0x0000000234ffa812 */ /* 0x000fe2000780c0ff */
[----:B----4-:R-:W-:Y:S03]  /*23b0*/  HMMA.16816.F32 R4, R48, R72, RZ ;  /* 0x000000483004723c */ /* 0x010fe600000018ff */
[----:B------:R-:W-:-:S05]  /*23c0*/  @!P2 ISETP.LT.OR P0, PT, R76, 0x21, !P0 ;  /* 0x000000214c00a80c */ /* 0x000fca0004701670 */
[C---:B------:R-:W-:Y:S08]  /*23d0*/  HMMA.16816.F32 R64, R44.reuse, R66, RZ ;  /* 0x000000422c40723c */ /* 0x040ff000000018ff */
[----:B------:R1:W-:Y:S01]  /*23e0*/  @!P2 LDGSTS.E.BYPASS.LTC128B.128 [R218+0x2c80], [R102.64+0x40], !P0 ;  /* 0x02c8004066daafae */ /* 0x0003e2000c101d48 */
[----:B------:R-:W-:Y:S01]  /*23f0*/  @!P2 ISETP.LT.OR P0, PT, R76, 0x21, P4 ;  /* 0x000000214c00a80c */ /* 0x000fe20002701670 */
[C---:B------:R-:W-:Y:S08]  /*2400*/  HMMA.16816.F32 R56, R44.reuse, R58, RZ ;  /* 0x0000003a2c38723c */ /* 0x040ff000000018ff */
[----:B--2---:R-:W-:Y:S04]  /*2410*/  HMMA.16816.F32 R52, R44, R72, RZ ;  /* 0x000000482c34723c */ /* 0x004fe800000018ff */
[----:B------:R1:W-:Y:S01]  /*2420*/  @!P2 LDGSTS.E.BYPASS.LTC128B.128 [R218+0x3880], [R102.64+0x80], !P0 ;  /* 0x0388008066daafae */ /* 0x0003e2000c101d48 */
[----:B------:R-:W-:Y:S01]  /*2430*/  ISETP.GT.AND P0, PT, R2, R219, PT ;  /* 0x000000db0200720c */ /* 0x000fe20003f04270 */
[----:B------:R-:W-:-:S02]  /*2440*/  IMAD.IADD R2, R97, 0x1, R100 ;  /* 0x0000000161027824 */ /* 0x000fc400078e0264 */
[-C--:B------:R-:W-:Y:S01]  /*2450*/  HMMA.16816.F32 R48, R48, R74.reuse, RZ ;  /* 0x0000004a3030723c */ /* 0x080fe200000018ff */
[----:B------:R-:W-:Y:S04]  /*2460*/  LDSM.16.M88.4 R88, [R217+0x9080] ;  /* 0x00908000d958783b */ /* 0x000fe80000000200 */
[----:B------:R-:W2:Y:S03]  /*2470*/  LDSM.16.M88.4 R80, [R216+0x4c80] ;  /* 0x004c8000d850783b */ /* 0x000ea60000000200 */
[----:B------:R-:W-:Y:S01]  /*2480*/  HMMA.16816.F32 R44, R44, R74, RZ ;  /* 0x0000004a2c2c723c */ /* 0x000fe200000018ff */
[----:B------:R-:W3:Y:S04]  /*2490*/  LDSM.16.M88.4 R84, [R216+0x4880] ;  /* 0x00488000d854783b */ /* 0x000ee80000000200 */
[----:B------:R-:W4:Y:S03]  /*24a0*/  LDSM.16.M88.4 R76, [R216+0x5080] ;  /* 0x00508000d84c783b */ /* 0x000f260000000200 */
[C---:B-----5:R-:W-:Y:S01]  /*24b0*/  HMMA.16816.F32 R12, R40.reuse, R32, R12 ;  /* 0x00000020280c723c */ /* 0x060fe2000000180c */
[----:B------:R-:W5:Y:S04]  /*24c0*/  LDSM.16.M88.4 R72, [R217+0x8080] ;  /* 0x00808000d948783b */ /* 0x000f680000000200 */
[----:B------:R-:W0:Y:S03]  /*24d0*/  LDGDEPBAR ;  /* 0x00000000000079af */ /* 0x000e260000000000 */
        /* <DEDUP_REMOVED lines=16> */
[C---:B--2---:R-:W-:Y:S08]  /*25e0*/  HMMA.16816.F32 R12, R88.reuse, R80, R12 ;  /* 0x00000050580c723c */ /* 0x044ff0000000180c */
[C---:B---3--:R-:W-:Y:S08]  /*25f0*/  HMMA.16816.F32 R20, R88.reuse, R84, R20 ;  /* 0x000000545814723c */ /* 0x048ff00000001814 */
[C---:B----4-:R-:W-:Y:S08]  /*2600*/  HMMA.16816.F32 R4, R88.reuse, R76, R4 ;  /* 0x0000004c5804723c */ /* 0x050ff00000001804 */
[C---:B------:R-:W-:Y:S08]  /*2610*/  HMMA.16816.F32 R16, R88.reuse, R86, R16 ;  /* 0x000000565810723c */ /* 0x040ff00000001810 */
[C---:B------:R-:W-:Y:S08]  /*2620*/  HMMA.16816.F32 R8, R88.reuse, R82, R8 ;  /* 0x000000525808723c */ /* 0x040ff00000001808 */
[----:B------:R-:W-:Y:S01]  /*2630*/  HMMA.16816.F32 R48, R88, R78, R48 ;  /* 0x0000004e5830723c */ /* 0x000fe20000001830 */
[----:B------:R-:W-:Y:S07]  /*2640*/  LDSM.16.M88.4 R88, [R217+0xa080] ;  /* 0x00a08000d958783b */ /* 0x000fee0000000200 */
[C---:B-----5:R-:W-:Y:S08]  /*2650*/  HMMA.16816.F32 R68, R72.reuse, R84, R68 ;  /* 0x000000544844723c */ /* 0x060ff00000001844 */
        /* <DEDUP_REMOVED lines=28> */
[C---:B------:R-:W-:Y:S08]  /*2820*/  HMMA.16816.F32 R20, R84.reuse, R80, R20 ;  /* 0x000000505414723c */ /* 0x040ff00000001814 */
[C---:B------:R-:W-:Y:S08]  /*2830*/  HMMA.16816.F32 R16, R84.reuse, R82, R16 ;  /* 0x000000525410723c */ /* 0x040ff00000001810 */
[C---:B------:R-:W-:Y:S08]  /*2840*/  HMMA.16816.F32 R8, R84.reuse, R78, R8 ;  /* 0x0000004e5408723c */ /* 0x040ff00000001808 */
[C---:B---3--:R-:W-:Y:S08]  /*2850*/  HMMA.16816.F32 R4, R84.reuse, R72, R4 ;  /* 0x000000485404723c */ /* 0x048ff00000001804 */
        /* <DEDUP_REMOVED lines=8> */
[C---:B------:R-:W-:Y:S08]  /*28e0*/  HMMA.16816.F32 R20, R36.reuse, R32, R20 ;  /* 0x000000202414723c */ /* 0x040ff00000001814 */
[C---:B------:R-:W-:Y:S08]  /*28f0*/  HMMA.16816.F32 R16, R36.reuse, R34, R16 ;  /* 0x000000222410723c */ /* 0x040ff00000001810 */
[C---:B------:R-:W-:Y:S08]  /*2900*/  HMMA.16816.F32 R8, R36.reuse, R30, R8 ;  /* 0x0000001e2408723c */ /* 0x040ff00000001808 */
[C---:B----4-:R-:W-:Y:S08]  /*2910*/  HMMA.16816.F32 R4, R36.reuse, R24, R4 ;  /* 0x000000182404723c */ /* 0x050ff00000001804 */
        /* <DEDUP_REMOVED lines=25> */
[----:B------:R-:W-:Y:S02]  /*2ab0*/  @P0 LEA.HI.X R29, R27, c[0x0][0x1cc], R26, 0x1, P2 ;  /* 0x000073001b1d0a11 */ /* 0x000fe400010f0c1a */
[----:B------:R-:W-:-:S13]  /*2ac0*/  LOP3.LUT P2, RZ, R226, 0x200, RZ, 0xc0, !PT ;  /* 0x00000200e2ff7812 */ /* 0x000fda000784c0ff */
        /* <DEDUP_REMOVED lines=9> */
.L_x_265:
[----:B-1----:R-:W-:Y:S01]  /*2b60*/  LOP3.LUT R24, R95, 0xffffffe0, RZ, 0xc0, !PT ;  /* 0xffffffe05f187812 */ /* 0x002fe200078ec0ff */
[----:B------:R-:W-:Y:S01]  /*2b70*/  ULDC UR10, c[0x0][0x324] ;  /* 0x0000c900000a7ab9 */ /* 0x000fe20000000800 */
[----:B------:R-:W-:Y:S01]  /*2b80*/  SHF.R.S32.HI R29, RZ, 0x1f, R94 ;  /* 0x0000001fff1d7819 */ /* 0x000fe2000001145e */
[----:B------:R-:W-:Y:S01]  /*2b90*/  ULOP3.LUT UR10, URZ, UR10, URZ, 0x33, !UPT ;  /* 0x0000000a3f0a7292 */ /* 0x000fe2000f8e333f */
[----:B------:R-:W-:Y:S01]  /*2ba0*/  LEA.HI R27, R96, R96, RZ, 0x1 ;  /* 0x00000060601b7211 */ /* 0x000fe200078f08ff */
[----:B------:R-:W-:Y:S01]  /*2bb0*/  IMAD.IADD R24, R223, 0x1, -R24 ;  /* 0x00000001df187824 */ /* 0x000fe200078e0a18 */
[----:B------:R-:W-:Y:S01]  /*2bc0*/  LEA.HI R29, R29, R94, RZ, 0x2 ;  /* 0x0000005e1d1d7211 */ /* 0x000fe200078f10ff */
[----:B------:R-:W0:Y:S03]  /*2bd0*/  LDGDEPBAR ;  /* 0x00000000000079af */ /* 0x000e260000000000 */
[----:B------:R-:W-:-:S02]  /*2be0*/  SHF.R.S32.HI R25, RZ, 0x1f, R24 ;  /* 0x0000001fff197819 */ /* 0x000fc40000011418 */
[----:B------:R-:W-:Y:S02]  /*2bf0*/  LOP3.LUT R29, R29, 0xffffffc, RZ, 0xc0, !PT ;  /* 0x0ffffffc1d1d7812 */ /* 0x000fe400078ec0ff */
[----:B------:R-:W-:Y:S01]  /*2c00*/  LEA.HI R26, R25, R24, RZ, 0x2 ;  /* 0x00000018191a7211 */ /* 0x000fe200078f10ff */
[C---:B------:R-:W-:Y:S01]  /*2c10*/  IMAD.SHL.U32 R25, R27.reuse, 0x20, RZ ;  /* 0x000000201b197824 */ /* 0x040fe200078e00ff */
[----:B------:R-:W-:Y:S01]  /*2c20*/  LOP3.LUT R27, R27, 0x1ffffffe, RZ, 0xc0, !PT ;  /* 0x1ffffffe1b1b7812 */ /* 0x000fe200078ec0ff */
[----:B------:R-:W-:Y:S01]  /*2c30*/  IMAD.IADD R29, R94, 0x1, -R29 ;  /* 0x000000015e1d7824 */ /* 0x000fe200078e0a1d */
[----:B------:R-:W-:Y:S02]  /*2c40*/  LEA.HI.SX32 R28, R26, R153, 0x1e ;  /* 0x000000991a1c7211 */ /* 0x000fe400078ff2ff */
[----:B------:R-:W-:Y:S01]  /*2c50*/  LOP3.LUT R25, R25, 0xffffffc0, RZ, 0xc0, !PT ;  /* 0xffffffc019197812 */ /* 0x000fe200078ec0ff */
[----:B------:R-:W-:Y:S02]  /*2c60*/  IMAD.IADD R27, R96, 0x1, -R27 ;  /* 0x00000001601b7824 */ /* 0x000fe400078e0a1b */
[----:B------:R-:W-:-:S04]  /*2c70*/  IMAD R28, R29, 0x10, R28 ;  /* 0x000000101d1c7824 */ /* 0x000fc800078e021c */
[----:B------:R-:W-:-:S04]  /*2c80*/  IMAD.IADD R28, R25, 0x1, R28 ;  /* 0x00000001191c7824 */ /* 0x000fc800078e021c */
[----:B------:R-:W-:-:S04]  /*2c90*/  IMAD R227, R27, 0x8, R28 ;  /* 0x000000081be37824 */ /* 0x000fc800078e021c */
[----:B------:R-:W-:-:S04]  /*2ca0*/  @P6 IMAD.HI.U32 R25, R227, c[0x0][0x2c8], RZ ;  /* 0x0000b200e3196a27 */ /* 0x000fc800078e00ff */
[----:B------:R-:W-:Y:S01]  /*2cb0*/  IMAD.MOV.U32 R42, RZ, RZ, R227 ;  /* 0x000000ffff2a7224 */ /* 0x000fe200078e00e3 */
[----:B------:R-:W-:Y:S02]  /*2cc0*/  @P6 SHF.R.U32.HI R42, RZ, c[0x0][0x2cc], R25 ;  /* 0x0000b300ff2a6a19 */ /* 0x000fe40000011619 */
[----:B------:R-:W-:-:S03]  /*2cd0*/  LOP3.LUT R25, R26, 0x7ffffffc, RZ, 0xc0, !PT ;  /* 0x7ffffffc1a197812 */ /* 0x000fc600078ec0ff */
[----:B------:R-:W1:Y:S02]  /*2ce0*/  SHFL.IDX PT, R27, R42, RZ, 0x1c1f ;  /* 0x001c1fff2a1b7589 */ /* 0x000e6400000e0000 */
[----:B------:R-:W-:-:S04]  /*2cf0*/  IMAD.IADD R25, R24, 0x1, -R25 ;  /* 0x0000000118197824 */ /* 0x000fc800078e0a19 */
[----:B------:R-:W-:-:S04]  /*2d00*/  IMAD.SHL.U32 R233, R25, 0x2, RZ ;  /* 0x0000000219e97824 */ /* 0x000fc800078e00ff */
[----:B------:R-:W-:Y:S01]  /*2d10*/  IMAD.IADD R40, R3, 0x1, -R233 ;  /* 0x0000000103287824 */ /* 0x000fe200078e0ae9 */
[C---:B------:R-:W-:Y:S02]  /*2d20*/  IADD3 R92, -R233.reuse, 0x1, R92 ;  /* 0x00000001e95c7810 */ /* 0x040fe40007ffe15c */
[----:B------:R-:W-:-:S03]  /*2d30*/  IADD3 R49, -R233, R3, R220 ;  /* 0x00000003e9317210 */ /* 0x000fc60007ffe1dc */
[----:B------:R-:W-:-:S05]  /*2d40*/  IMAD.IADD R41, R92, 0x1, -R225 ;  /* 0x000000015c297824 */ /* 0x000fca00078e0ae1 */
[C---:B------:R-:W-:Y:S02]  /*2d50*/  IADD3 R50, R41.reuse, c[0x0][0x328], RZ ;  /* 0x0000ca0029327a10 */ /* 0x040fe40007ffe0ff */
[----:B------:R-:W-:-:S03]  /*2d60*/  IADD3 R41, R41, UR10, RZ ;  /* 0x0000000a29297c10 */ /* 0x000fc6000fffe0ff */
[--C-:B-1----:R-:W-:Y:S02]  /*2d70*/  IMAD.IADD R26, R50, 0x1, R27.reuse ;  /* 0x00000001321a7824 */ /* 0x102fe400078e021b */
[----:B------:R-:W-:-:S03]  /*2d80*/  IMAD.IADD R24, R41, 0x1, R27 ;  /* 0x0000000129187824 */ /* 0x000fc600078e021b */
[----:B------:R-:W-:Y:S01]  /*2d90*/  IMNMX R25, R26, R49, PT ;  /* 0x000000311a197217 */ /* 0x000fe20003800200 */
[----:B------:R-:W-:Y:S05]  /*2da0*/  @!P5 BRA `(.L_x_266) ;  /* 0x000001400000d947 */ /* 0x000fea0003800000 */
[----:B------:R-:W-:Y:S01]  /*2db0*/  IADD3 R27, -R225, R220, R27 ;  /* 0x000000dce11b7210 */ /* 0x000fe20007ffe11b */
[----:B------:R-:W-:Y:S03]  /*2dc0*/  BSSY B0, `(.L_x_267) ;  /* 0x000000e000007945 */ /* 0x000fe60003800000 */
        /* <DEDUP_REMOVED lines=9> */
.L_x_268:
[----:B------:R-:W-:-:S04]  /*2e60*/  MOV R26, c[0x0][0x32c] ;  /* 0x0000cb00001a7a02 */ /* 0x000fc80000000f00 */
[----:B------:R-:W-:-:S13]  /*2e70*/  ISETP.NE.AND P0, PT, R26, 0x1, PT ;  /* 0x000000011a00780c */ /* 0x000fda0003f05270 */
[----:B------:R-:W-:-:S05]  /*2e80*/  @P0 IMAD.HI.U32 R26, R27, c[0x0][0x330], RZ ;  /* 0x0000cc001b1a0a27 */ /* 0x000fca00078e00ff */
[----:B------:R-:W-:Y:S02]  /*2e90*/  @P0 SHF.R.U32.HI R27, RZ, c[0x0][0x334], R26 ;  /* 0x0000cd00ff1b0a19 */ /* 0x000fe4000001161a */
.L_x_269:
[----:B------:R-:W-:Y:S05]  /*2ea0*/  BSYNC B0 ;  /* 0x0000000000007941 */ /* 0x000fea0003800000 */
.L_x_267:
[----:B------:R-:W-:-:S05]  /*2eb0*/  IMAD R27, R27, c[0x0][0x32c], R40 ;  /* 0x0000cb001b1b7a24 */ /* 0x000fca00078e0228 */
[----:B------:R-:W-:Y:S02]  /*2ec0*/  IADD3 R26, R27, c[0x0][0x32c], RZ ;  /* 0x0000cb001b1a7a10 */ /* 0x000fe40007ffe0ff */
[----:B------:R-:W-:Y:S02]  /*2ed0*/  IMNMX R24, R24, R27, !PT ;  /* 0x0000001b18187217 */ /* 0x000fe40007800200 */
[----:B------:R-:W-:Y:S02]  /*2ee0*/  IMNMX R25, R25, R26, PT ;  /* 0x0000001a19197217 */ /* 0x000fe40003800200 */
.L_x_266:
[----:B------:R-:W1:Y:S02]  /*2ef0*/  SHFL.IDX PT, R27, R42, 0x1, 0x1c1f ;  /* 0x003c1f002a1b7f89 */ /* 0x000e6400000e0000 */
[----:B-1----:R-:W-:Y:S01]  /*2f00*/  IMAD.IADD R26, R50, 0x1, R27 ;  /* 0x00000001321a7824 */ /* 0x002fe200078e021b */
[----:B------:R-:W-:-:S04]  /*2f10*/  IADD3 R76, R41, R27, RZ ;  /* 0x0000001b294c7210 */ /* 0x000fc80007ffe0ff */
        /* <DEDUP_REMOVED lines=13> */
.L_x_272:
[----:B------:R-:W-:-:S04]  /*2ff0*/  MOV R26, c[0x0][0x32c] ;  /* 0x0000cb00001a7a02 */ /* 0x000fc80000000f00 */
[----:B------:R-:W-:-:S13]  /*3000*/  ISETP.NE.AND P0, PT, R26, 0x1, PT ;  /* 0x000000011a00780c */ /* 0x000fda0003f05270 */
[----:B------:R-:W-:-:S05]  /*3010*/  @P0 IMAD.HI.U32 R26, R27, c[0x0][0x330], RZ ;  /* 0x0000cc001b1a0a27 */ /* 0x000fca00078e00ff */
[----:B------:R-:W-:Y:S02]  /*3020*/  @P0 SHF.R.U32.HI R27, RZ, c[0x0][0x334], R26 ;  /* 0x0000cd00ff1b0a19 */ /* 0x000fe4000001161a */
.L_x_273:
[----:B------:R-:W-:Y:S05]  /*3030*/  BSYNC B0 ;  /* 0x0000000000007941 */ /* 0x000fea0003800000 */
.L_x_271:
[----:B------:R-:W-:-:S05]  /*3040*/  IMAD R27, R27, c[0x0][0x32c], R40 ;  /* 0x0000cb001b1b7a24 */ /* 0x000fca00078e0228 */
[----:B------:R-:W-:Y:S02]  /*3050*/  IADD3 R26, R27, c[0x0][0x32c], RZ ;  /* 0x0000cb001b1a7a10 */ /* 0x000fe40007ffe0ff */
[----:B------:R-:W-:Y:S02]  /*3060*/  IMNMX R76, R76, R27, !PT ;  /* 0x0000001b4c4c7217 */ /* 0x000fe40007800200 */
[----:B------:R-:W-:Y:S02]  /*3070*/  IMNMX R77, R77, R26, PT ;  /* 0x0000001a4d4d7217 */ /* 0x000fe40003800200 */
.L_x_270:
        /* <DEDUP_REMOVED lines=11> */
[C---:B------:R-:W-:Y:S02]  /*3130*/  ISETP.GE.AND P5, PT, R3.reuse, 0x12, PT ;  /* 0x000000120300780c */ /* 0x040fe40003fa6270 */
[----:B------:R-:W-:Y:S02]  /*3140*/  FSEL R37, R64, -INF , !P0 ;  /* 0xff80000040257808 */ /* 0x000fe40004000000 */
[----:B------:R-:W-:Y:S02]  /*3150*/  ISETP.GT.AND P0, PT, R24, 0x9, !P1 ;  /* 0x000000091800780c */ /* 0x000fe40004f04270 */
[----:B------:R-:W-:Y:S02]  /*3160*/  ISETP.GE.AND P4, PT, R3, 0x19, PT ;  /* 0x000000190300780c */ /* 0x000fe40003f86270 */
[----:B------:R-:W-:-:S02]  /*3170*/  ISETP.LT.OR P0, PT, R25, 0xa, P0 ;  /* 0x0000000a1900780c */ /* 0x000fc40000701670 */
[----:B------:R-:W-:Y:S02]  /*3180*/  ISETP.GE.AND P3, PT, R3, 0x1a, PT ;  /* 0x0000001a0300780c */ /* 0x000fe40003f66270 */
[----:B------:R-:W-:Y:S02]  /*3190*/  FSEL R65, R65, -INF , !P0 ;  /* 0xff80000041417808 */ /* 0x000fe40004000000 */
[----:B------:R-:W-:Y:S02]  /*31a0*/  ISETP.GT.AND P0, PT, R24, 0x10, !P6 ;  /* 0x000000101800780c */ /* 0x000fe40007704270 */
[----:B------:R-:W-:Y:S02]  /*31b0*/  ISETP.GE.AND P2, PT, R3, 0x21, PT ;  /* 0x000000210300780c */ /* 0x000fe40003f46270 */
[----:B------:R-:W-:Y:S02]  /*31c0*/  ISETP.LT.OR P0, PT, R25, 0x11, P0 ;  /* 0x000000111900780c */ /* 0x000fe40000701670 */
[----:B------:R-:W-:-:S02]  /*31d0*/  P2R R43, PR, RZ, 0x2 ;  /* 0x00000002ff2b7803 */ /* 0x000fc40000000000 */
[----:B------:R-:W-:Y:S02]  /*31e0*/  FSEL R35, R60, -INF , !P0 ;  /* 0xff8000003c237808 */ /* 0x000fe40004000000 */
[----:B------:R-:W-:Y:S02]  /*31f0*/  ISETP.GT.AND P0, PT, R24, 0x11, !P5 ;  /* 0x000000111800780c */ /* 0x000fe40006f04270 */
[----:B------:R-:W-:Y:S02]  /*3200*/  ISETP.GE.AND P1, PT, R3, 0x22, PT ;  /* 0x000000220300780c */ /* 0x000fe40003f26270 */
[----:B------:R-:W-:-:S04]  /*3210*/  ISETP.LT.OR P0, PT, R25, 0x12, P0 ;  /* 0x000000121900780c */ /* 0x000fc80000701670 */
[----:B------:R-:W-:Y:S02]  /*3220*/  FSEL R33, R61, -INF , !P0 ;  /* 0xff8000003d217808 */ /* 0x000fe40004000000 */
[----:B------:R-:W-:Y:S01]  /*3230*/  ISETP.GT.AND P0, PT, R24, 0x18, !P4 ;  /* 0x000000181800780c */ /* 0x000fe20006704270 */
[----:B------:R-:W1:Y:S03]  /*3240*/  SHFL.IDX PT, R61, R42, 0x2, 0x1c1f ;  /* 0x005c1f002a3d7f89 */ /* 0x000e6600000e0000 */
        /* <DEDUP_REMOVED lines=11> */
[----:B------:R-:W-:-:S04]  /*3300*/  ISETP.GE.AND P0, PT, R3, 0x29, PT ;  /* 0x000000290300780c */ /* 0x000fc80003f06270 */
[----:B------:R-:W-:Y:S02]  /*3310*/  P2R R51, PR, RZ, 0x1 ;  /* 0x00000001ff337803 */ /* 0x000fe40000000000 */
[----:B------:R-:W-:-:S04]  /*3320*/  ISETP.GT.AND P0, PT, R24, 0x28, !P0 ;  /* 0x000000281800780c */ /* 0x000fc80004704270 */
[----:B------:R-:W-:-:S04]  /*3330*/  ISETP.LT.OR P0, PT, R25, 0x29, P0 ;  /* 0x000000291900780c */ /* 0x000fc80000701670 */
[----:B------:R-:W-:Y:S02]  /*3340*/  FSEL R27, R44, -INF , !P0 ;  /* 0xff8000002c1b7808 */ /* 0x000fe40004000000 */
[----:B------:R-:W-:-:S04]  /*3350*/  ISETP.GE.AND P0, PT, R3, 0x1, PT ;  /* 0x000000010300780c */ /* 0x000fc80003f06270 */
[----:B------:R-:W-:Y:S02]  /*3360*/  P2R R52, PR, RZ, 0x1 ;  /* 0x00000001ff347803 */ /* 0x000fe40000000000 */
[----:B------:R-:W-:-:S04]  /*3370*/  ISETP.GT.AND P0, PT, R24, RZ, !P0 ;  /* 0x000000ff1800720c */ /* 0x000fc80004704270 */
[----:B------:R-:W-:-:S04]  /*3380*/  ISETP.LT.OR P0, PT, R25, 0x1, P0 ;  /* 0x000000011900780c */ /* 0x000fc80000701670 */
[----:B------:R-:W-:Y:S02]  /*3390*/  FSEL R68, R68, -INF , !P0 ;  /* 0xff80000044447808 */ /* 0x000fe40004000000 */
[----:B------:R-:W-:-:S04]  /*33a0*/  ISETP.GE.AND P0, PT, R3, 0x2a, PT ;  /* 0x0000002a0300780c */ /* 0x000fc80003f06270 */
[----:B------:R-:W-:Y:S02]  /*33b0*/  P2R R44, PR, RZ, 0x1 ;  /* 0x00000001ff2c7803 */ /* 0x000fe40000000000 */
[----:B------:R-:W-:Y:S01]  /*33c0*/  ISETP.GT.AND P0, PT, R24, 0x29, !P0 ;  /* 0x000000291800780c */ /* 0x000fe20004704270 */
[----:B-1----:R-:W-:-:S03]  /*33d0*/  IMAD.IADD R24, R50, 0x1, R61 ;  /* 0x0000000132187824 */ /* 0x002fc600078e023d */
[----:B------:R-:W-:Y:S02]  /*33e0*/  ISETP.LT.OR P0, PT, R25, 0x2a, P0 ;  /* 0x0000002a1900780c */ /* 0x000fe40000701670 */
[----:B------:R-:W-:Y:S02]  /*33f0*/  IMNMX R53, R24, R49, PT ;  /* 0x0000003118357217 */ /* 0x000fe40003800200 */
[----:B------:R-:W-:Y:S01]  /*3400*/  FSEL R25, R45, -INF , !P0 ;  /* 0xff8000002d197808 */ /* 0x000fe20004000000 */
[----:B------:R-:W-:Y:S01]  /*3410*/  IMAD.IADD R45, R41, 0x1, R61 ;  /* 0x00000001292d7824 */ /* 0x000fe200078e023d */
[----:B------:R-:W-:-:S13]  /*3420*/  ISETP.GE.AND P0, PT, R221, 0x1, PT ;  /* 0x00000001dd00780c */ /* 0x000fda0003f06270 */
        /* <DEDUP_REMOVED lines=12> */
.L_x_276:
[----:B------:R-:W-:-:S04]  /*34f0*/  MOV R3, c[0x0][0x32c] ;  /* 0x0000cb0000037a02 */ /* 0x000fc80000000f00 */
[----:B------:R-:W-:-:S13]  /*3500*/  ISETP.NE.AND P0, PT, R3, 0x1, PT ;  /* 0x000000010300780c */ /* 0x000fda0003f05270 */
[----:B------:R-:W-:-:S05]  /*3510*/  @P0 IMAD.HI.U32 R3, R61, c[0x0][0x330], RZ ;  /* 0x0000cc003d030a27 */ /* 0x000fca00078e00ff */
[----:B------:R-:W-:Y:S02]  /*3520*/  @P0 SHF.R.U32.HI R61, RZ, c[0x0][0x334], R3 ;  /* 0x0000cd00ff3d0a19 */ /* 0x000fe40000011603 */
.L_x_277:
[----:B------:R-:W-:Y:S05]  /*3530*/  BSYNC B0 ;  /* 0x0000000000007941 */ /* 0x000fea0003800000 */
.L_x_275:
[----:B------:R-:W-:-:S05]  /*3540*/  IMAD R26, R61, c[0x0][0x32c], R40 ;  /* 0x0000cb003d1a7a24 */ /* 0x000fca00078e0228 */
[----:B------:R-:W-:Y:S02]  /*3550*/  IADD3 R24, R26, c[0x0][0x32c], RZ ;  /* 0x0000cb001a187a10 */ /* 0x000fe40007ffe0ff */
[----:B------:R-:W-:Y:S02]  /*3560*/  IMNMX R45, R45, R26, !PT ;  /* 0x0000001a2d2d7217 */ /* 0x000fe40007800200 */
[----:B------:R-:W-:Y:S02]  /*3570*/  IMNMX R53, R53, R24, PT ;  /* 0x0000001835357217 */ /* 0x000fe40003800200 */
.L_x_274:
[----:B------:R-:W-:Y:S02]  /*3580*/  ISETP.NE.AND P0, PT, R48, RZ, PT ;  /* 0x000000ff3000720c */ /* 0x000fe40003f05270 */
[----:B------:R-:W-:Y:S02]  /*3590*/  P2R R60, PR, RZ, 0x40 ;  /* 0x00000040ff3c7803 */ /* 0x000fe40000000000 */
        /* <DEDUP_REMOVED lines=72> */
[----:B------:R-:W-:Y:S01]  /*3a20*/  ISETP.GT.AND P0, PT, R45, 0x21, !P1 ;  /* 0x000000212d00780c */ /* 0x000fe20004f04270 */
[----:B------:R-:W1:Y:S03]  /*3a30*/  SHFL.IDX PT, R4, R42, 0x3, 0x1c1f ;  /* 0x007c1f002a047f89 */ /* 0x000e6600000e0000 */
[----:B------:R-:W-:-:S04]  /*3a40*/  ISETP.LT.OR P0, PT, R53, 0x22, P0 ;  /* 0x000000223500780c */ /* 0x000fc80000701670 */
[----:B------:R-:W-:Y:S02]  /*3a50*/  FSEL R183, R5, -INF , !P0 ;  /* 0xff80000005b77808 */ /* 0x000fe40004000000 */
[----:B------:R-:W-:-:S04]  /*3a60*/  ISETP.NE.AND P0, PT, R51, RZ, PT ;  /* 0x000000ff3300720c */ /* 0x000fc80003f05270 */
[----:B------:R-:W-:-:S04]  /*3a70*/  ISETP.GT.AND P0, PT, R45, 0x28, !P0 ;  /* 0x000000282d00780c */ /* 0x000fc80004704270 */
[----:B------:R-:W-:-:S04]  /*3a80*/  ISETP.LT.OR P0, PT, R53, 0x29, P0 ;  /* 0x000000293500780c */ /* 0x000fc80000701670 */
[----:B------:R-:W-:Y:S02]  /*3a90*/  FSEL R181, R12, -INF , !P0 ;  /* 0xff8000000cb57808 */ /* 0x000fe40004000000 */
[----:B------:R-:W-:Y:S01]  /*3aa0*/  ISETP.NE.AND P0, PT, R44, RZ, PT ;  /* 0x000000ff2c00720c */ /* 0x000fe20003f05270 */
[--C-:B-1----:R-:W-:Y:S02]  /*3ab0*/  IMAD.IADD R12, R50, 0x1, R4.reuse ;  /* 0x00000001320c7824 */ /* 0x102fe400078e0204 */
[----:B------:R-:W-:Y:S01]  /*3ac0*/  IMAD.IADD R16, R41, 0x1, R4 ;  /* 0x0000000129107824 */ /* 0x000fe200078e0204 */
[----:B------:R-:W-:Y:S02]  /*3ad0*/  ISETP.GT.AND P0, PT, R45, 0x29, !P0 ;  /* 0x000000292d00780c */ /* 0x000fe40004704270 */
[----:B------:R-:W-:Y:S02]  /*3ae0*/  IMNMX R12, R12, R49, PT ;  /* 0x000000310c0c7217 */ /* 0x000fe40003800200 */
[----:B------:R-:W-:-:S04]  /*3af0*/  ISETP.LT.OR P0, PT, R53, 0x2a, P0 ;  /* 0x0000002a3500780c */ /* 0x000fc80000701670 */
[----:B------:R-:W-:Y:S02]  /*3b00*/  FSEL R179, R13, -INF , !P0 ;  /* 0xff8000000db37808 */ /* 0x000fe40004000000 */
        /* <DEDUP_REMOVED lines=13> */
.L_x_280:
[----:B------:R-:W-:-:S04]  /*3be0*/  MOV R4, c[0x0][0x32c] ;  /* 0x0000cb0000047a02 */ /* 0x000fc80000000f00 */
[----:B------:R-:W-:-:S13]  /*3bf0*/  ISETP.NE.AND P0, PT, R4, 0x1, PT ;  /* 0x000000010400780c */ /* 0x000fda0003f05270 */
[----:B------:R-:W-:-:S05]  /*3c00*/  @P0 IMAD.HI.U32 R4, R5, c[0x0][0x330], RZ ;  /* 0x0000cc0005040a27 */ /* 0x000fca00078e00ff */
[----:B------:R-:W-:Y:S02]  /*3c10*/  @P0 SHF.R.U32.HI R5, RZ, c[0x0][0x334], R4 ;  /* 0x0000cd00ff050a19 */ /* 0x000fe40000011604 */
.L_x_281:
[----:B------:R-:W-:Y:S05]  /*3c20*/  BSYNC B0 ;  /* 0x0000000000007941 */ /* 0x000fea0003800000 */
.L_x_279:
[----:B------:R-:W-:-:S05]  /*3c30*/  IMAD R9, R5, c[0x0][0x32c], R40 ;  /* 0x0000cb0005097a24 */ /* 0x000fca00078e0228 */
[----:B------:R-:W-:Y:S02]  /*3c40*/  IADD3 R5, R9, c[0x0][0x32c], RZ ;  /* 0x0000cb0009057a10 */ /* 0x000fe40007ffe0ff */
[----:B------:R-:W-:Y:S02]  /*3c50*/  IMNMX R16, R16, R9, !PT ;  /* 0x0000000910107217 */ /* 0x000fe40007800200 */
[----:B------:R-:W-:Y:S02]  /*3c60*/  IMNMX R12, R12, R5, PT ;  /* 0x000000050c0c7217 */ /* 0x000fe40003800200 */
.L_x_278:
[----:B------:R-:W-:Y:S01]  /*3c70*/  ISETP.NE.AND P0, PT, R48, RZ, PT ;  /* 0x000000ff3000720c */ /* 0x000fe20003f05270 */
[----:B------:R-:W-:Y:S01]  /*3c80*/  IMAD.SHL.U32 R214, R2, 0x2, RZ ;  /* 0x0000000202d67824 */ /* 0x000fe200078e00ff */
[----:B------:R-:W-:Y:S02]  /*3c90*/  FMNMX.FTZ R4, R68, R69, !PT ;  /* 0x0000004544047209 */ /* 0x000fe40007810000 */
[----:B------:R-:W-:Y:S01]  /*3ca0*/  ISETP.GT.AND P0, PT, R16, 0x8, !P0 ;  /* 0x000000081000780c */ /* 0x000fe20004704270 */
[----:B------:R-:W-:Y:S01]  /*3cb0*/  IMAD R212, R0, 0x2, R214 ;  /* 0x0000000200d47824 */ /* 0x000fe200078e02d6 */
[----:B------:R-:W-:Y:S01]  /*3cc0*/  FMNMX.FTZ R4, R37, R4, !PT ;  /* 0x0000000425047209 */ /* 0x000fe20007810000 */
[----:B------:R-:W-:Y:S01]  /*3cd0*/  LDSM.16.MT88.4 R136, [R214+0x1880] ;  /* 0x00188000d688783b */ /* 0x000fe20000004200 */
[----:B------:R-:W-:-:S02]  /*3ce0*/  ISETP.LT.OR P0, PT, R12, 0x9, P0 ;  /* 0x000000090c00780c */ /* 0x000fc40000701670 */
[----:B------:R-:W-:Y:S01]  /*3cf0*/  FMNMX.FTZ R4, R65, R4, !PT ;  /* 0x0000000441047209 */ /* 0x000fe20007810000 */
[----:B------:R-:W-:Y:S01]  /*3d00*/  LDSM.16.MT88.4 R112, [R212+0x1880] ;  /* 0x00188000d470783b */ /* 0x000fe20000004200 */
[----:B------:R-:W-:Y:S02]  /*3d10*/  FSEL R92, R18, -INF , !P0 ;  /* 0xff800000125c7808 */ /* 0x000fe40004000000 */
[----:B------:R-:W-:Y:S01]  /*3d20*/  ISETP.NE.AND P0, PT, R43, RZ, PT ;  /* 0x000000ff2b00720c */ /* 0x000fe20003f05270 */
[----:B------:R-:W-:Y:S01]  /*3d30*/  LDSM.16.MT88.4 R132, [R214+0x2480] ;  /* 0x00248000d684783b */ /* 0x000fe20000004200 */
[----:B------:R-:W-:Y:S02]  /*3d40*/  FMNMX.FTZ R4, R35, R4, !PT ;  /* 0x0000000423047209 */ /* 0x000fe40007810000 */
[----:B------:R-:W-:Y:S01]  /*3d50*/  ISETP.GT.AND P0, PT, R16, 0x9, !P0 ;  /* 0x000000091000780c */ /* 0x000fe20004704270 */
[----:B------:R-:W-:Y:S01]  /*3d60*/  LDSM.16.MT88.4 R60, [R212+0x2480] ;  /* 0x00248000d43c783b */ /* 0x000fe20000004200 */
[----:B------:R-:W-:-:S02]  /*3d70*/  FMNMX.FTZ R4, R33, R4, !PT ;  /* 0x0000000421047209 */ /* 0x000fc40007810000 */
[----:B------:R-:W-:Y:S01]  /*3d80*/  ISETP.LT.OR P0, PT, R12, 0xa, P0 ;  /* 0x0000000a0c00780c */ /* 0x000fe20000701670 */
[----:B------:R-:W-:Y:S01]  /*3d90*/  LDSM.16.MT88.4 R76, [R214+0x3080] ;  /* 0x00308000d64c783b */ /* 0x000fe20000004200 */
[----:B------:R-:W-:Y:S02]  /*3da0*/  FMNMX.FTZ R4, R31, R4, !PT ;  /* 0x000000041f047209 */ /* 0x000fe40007810000 */
[----:B------:R-:W-:Y:S01]  /*3db0*/  FSEL R90, R19, -INF , !P0 ;  /* 0xff800000135a7808 */ /* 0x000fe20004000000 */
[----:B------:R-:W-:Y:S01]  /*3dc0*/  LDSM.16.MT88.4 R156, [R214+0x1c80] ;  /* 0x001c8000d69c783b */ /* 0x000fe20000004200 */
[----:B------:R-:W-:Y:S02]  /*3dd0*/  ISETP.GT.AND P0, PT, R16, 0x10, !P6 ;  /* 0x000000101000780c */ /* 0x000fe40007704270 */
[----:B------:R-:W-:Y:S01]  /*3de0*/  FMNMX.FTZ R4, R57, R4, !PT ;  /* 0x0000000439047209 */ /* 0x000fe20007810000 */
[----:B------:R-:W-:Y:S01]  /*3df0*/  LDSM.16.MT88.4 R40, [R212+0x2880] ;  /* 0x00288000d428783b */ /* 0x000fe20000004200 */
[----:B------:R-:W-:-:S02]  /*3e00*/  ISETP.LT.OR P0, PT, R12, 0x11, P0 ;  /* 0x000000110c00780c */ /* 0x000fc40000701670 */
[----:B------:R-:W-:Y:S02]  /*3e10*/  FMNMX.FTZ R5, R29, R4, !PT ;  /* 0x000000041d057209 */ /* 0x000fe40007810000 */
[----:B------:R-:W-:Y:S02]  /*3e20*/  FSEL R74, R74, -INF , !P0 ;  /* 0xff8000004a4a7808 */ /* 0x000fe40004000000 */
[----:B------:R-:W-:Y:S02]  /*3e30*/  ISETP.GT.AND P0, PT, R16, 0x11, !P5 ;  /* 0x000000111000780c */ /* 0x000fe40006f04270 */
[----:B------:R-:W-:Y:S02]  /*3e40*/  FMNMX.FTZ R4, R28, R5, !PT ;  /* 0x000000051c047209 */ /* 0x000fe40007810000 */
[----:B------:R-:W-:Y:S02]  /*3e50*/  ISETP.LT.OR P0, PT, R12, 0x12, P0 ;  /* 0x000000120c00780c */ /* 0x000fe40000701670 */
[----:B------:R-:W-:-:S02]  /*3e60*/  FMNMX.FTZ R4, R27, R4, !PT ;  /* 0x000000041b047209 */ /* 0x000fc40007810000 */
[----:B------:R-:W-:Y:S02]  /*3e70*/  FSEL R75, R75, -INF , !P0 ;  /* 0xff8000004b4b7808 */ /* 0x000fe40004000000 */
[----:B------:R-:W-:Y:S02]  /*3e80*/  ISETP.GT.AND P0, PT, R16, 0x18, !P4 ;  /* 0x000000181000780c */ /* 0x000fe40006704270 */
[----:B------:R-:W-:Y:S02]  /*3e90*/  FMNMX.FTZ R5, R70, R38, !PT ;  /* 0x0000002646057209 */ /* 0x000fe40007810000 */
[----:B------:R-:W-:Y:S02]  /*3ea0*/  ISETP.LT.OR P0, PT, R12, 0x19, P0 ;  /* 0x000000190c00780c */ /* 0x000fe40000701670 */
[----:B------:R-:W-:Y:S02]  /*3eb0*/  FMNMX.FTZ R5, R66, R5, !PT ;  /* 0x0000000542057209 */ /* 0x000fe40007810000 */
[----:B------:R-:W-:-:S02]  /*3ec0*/  FSEL R73, R10, -INF , !P0 ;  /* 0xff8000000a497808 */ /* 0x000fc40004000000 */
[----:B------:R-:W-:Y:S02]  /*3ed0*/  ISETP.GT.AND P0, PT, R16, 0x19, !P3 ;  /* 0x000000191000780c */ /* 0x000fe40005f04270 */
[----:B------:R-:W-:Y:S02]  /*3ee0*/  FMNMX.FTZ R5, R36, R5, !PT ;  /* 0x0000000524057209 */ /* 0x000fe40007810000 */
[----:B------:R-:W-:Y:S02]  /*3ef0*/  ISETP.LT.OR P0, PT, R12, 0x1a, P0 ;  /* 0x0000001a0c00780c */ /* 0x000fe40000701670 */
[----:B------:R-:W-:Y:S02]  /*3f00*/  FMNMX.FTZ R5, R34, R5, !PT ;  /* 0x0000000522057209 */ /* 0x000fe40007810000 */
[----:B------:R-:W-:Y:S02]  /*3f10*/  FSEL R72, R11, -INF , !P0 ;  /* 0xff8000000b487808 */ /* 0x000fe40004000000 */
[----:B------:R-:W-:-:S02]  /*3f20*/  ISETP.GT.AND P0, PT, R16, 0x20, !P2 ;  /* 0x000000201000780c */ /* 0x000fc40005704270 */
[----:B------:R-:W-:Y:S02]  /*3f30*/  FMNMX.FTZ R5, R32, R5, !PT ;  /* 0x0000000520057209 */ /* 0x000fe40007810000 */
[----:B------:R-:W-:Y:S02]  /*3f40*/  ISETP.LT.OR P0, PT, R12, 0x21, P0 ;  /* 0x000000210c00780c */ /* 0x000fe40000701670 */
[----:B------:R-:W-:Y:S02]  /*3f50*/  FMNMX.FTZ R5, R58, R5, !PT ;  /* 0x000000053a057209 */ /* 0x000fe40007810000 */
[----:B------:R-:W-:Y:S02]  /*3f60*/  FSEL R182, R6, -INF , !P0 ;  /* 0xff80000006b67808 */ /* 0x000fe40004000000 */
[----:B------:R-:W-:Y:S02]  /*3f70*/  ISETP.GT.AND P0, PT, R16, 0x21, !P1 ;  /* 0x000000211000780c */ /* 0x000fe40004f04270 */
[----:B------:R-:W-:-:S02]  /*3f80*/  FMNMX.FTZ R5, R30, R5, !PT ;  /* 0x000000051e057209 */ /* 0x000fc40007810000 */
[----:B------:R-:W-:Y:S02]  /*3f90*/  ISETP.LT.OR P0, PT, R12, 0x22, P0 ;  /* 0x000000220c00780c */ /* 0x000fe40000701670 */
[----:B------:R-:W-:Y:S02]  /*3fa0*/  FMNMX.FTZ R5, R26, R5, !PT ;  /* 0x000000051a057209 */ /* 0x000fe40007810000 */
[----:B------:R-:W-:Y:S02]  /*3fb0*/  FSEL R180, R7, -INF , !P0 ;  /* 0xff80000007b47808 */ /* 0x000fe40004000000 */
[----:B------:R-:W-:Y:S02]  /*3fc0*/  FMNMX.FTZ R7, R25, R4, !PT ;  /* 0x0000000419077209 */ /* 0x000fe40007810000 */
[----:B------:R-:W-:Y:S02]  /*3fd0*/  FMNMX.FTZ R5, R24, R5, !PT ;  /* 0x0000000518057209 */ /* 0x000fe40007810000 */
[----:B------:R-:W-:Y:S01]  /*3fe0*/  FMNMX.FTZ R18, R110, R111, !PT ;  /* 0x0000006f6e127209 */ /* 0x000fe20007810000 */
[----:B------:R-:W1:Y:S01]  /*3ff0*/  SHFL.BFLY PT, R4, R7, 0x2, 0x1f ;  /* 0x0c401f0007047f89 */ /* 0x000e6200000e0000 */
[----:B------:R-:W-:-:S02]  /*4000*/  ISETP.NE.AND P4, PT, R39, RZ, PT ;  /* 0x000000ff2700720c */ /* 0x000fc40003f85270 */
[----:B------:R-:W-:Y:S02]  /*4010*/  FMNMX.FTZ R18, R109, R18, !PT ;  /* 0x000000126d127209 */ /* 0x000fe40007810000 */
[----:B------:R-:W-:Y:S02]  /*4020*/  ISETP.GT.AND P0, PT, R16, 0x1, !P4 ;  /* 0x000000011000780c */ /* 0x000fe40006704270 */
[----:B------:R-:W-:Y:S02]  /*4030*/  FMNMX.FTZ R18, R95, R18, !PT ;  /* 0x000000125f127209 */ /* 0x000fe40007810000 */
[----:B------:R-:W-:Y:S02]  /*4040*/  ISETP.LT.OR P0, PT, R12, 0x2, P0 ;  /* 0x000000020c00780c */ /* 0x000fe40000701670 */
[----:B------:R-:W-:Y:S02]  /*4050*/  FMNMX.FTZ R18, R93, R18, !PT ;  /* 0x000000125d127209 */ /* 0x000fe40007810000 */
[----:B------:R-:W-:-:S02]  /*4060*/  ISETP.NE.AND P5, PT, R52, RZ, PT ;  /* 0x000000ff3400720c */ /* 0x000fc40003fa5270 */
[----:B------:R-:W-:Y:S02]  /*4070*/  FSEL R94, R23, -INF , !P0 ;  /* 0xff800000175e7808 */ /* 0x000fe40004000000 */
[----:B------:R-:W-:Y:S02]  /*4080*/  FMNMX.FTZ R18, R91, R18, !PT ;  /* 0x000000125b127209 */ /* 0x000fe40007810000 */
[----:B------:R-:W-:Y:S02]  /*4090*/  ISETP.GT.AND P0, PT, R16, RZ, !P5 ;  /* 0x000000ff1000720c */ /* 0x000fe40006f04270 */
[----:B------:R-:W-:Y:S02]  /*40a0*/  FMNMX.FTZ R17, R89, R18, !PT ;  /* 0x0000001259117209 */ /* 0x000fe40007810000 */
[----:B------:R-:W-:Y:S02]  /*40b0*/  ISETP.LT.OR P0, PT, R12, 0x1, P0 ;  /* 0x000000010c00780c */ /* 0x000fe40000701670 */
[----:B-1----:R-:W-:-:S02]  /*40c0*/  FMNMX.FTZ R4, R7, R4, !PT ;  /* 0x0000000407047209 */ /* 0x002fc40007810000 */
[----:B------:R-:W-:Y:S02]  /*40d0*/  FMNMX.FTZ R17, R88, R17, !PT ;  /* 0x0000001158117209 */ /* 0x000fe40007810000 */
[----:B------:R-:W-:Y:S01]  /*40e0*/  FSEL R108, R22, -INF , !P0 ;  /* 0xff800000166c7808 */ /* 0x000fe20004000000 */
[----:B------:R-:W1:Y:S01]  /*40f0*/  SHFL.BFLY PT, R151, R4, 0x1, 0x1f ;  /* 0x0c201f0004977f89 */ /* 0x000e6200000e0000 */
[----:B------:R-:W-:Y:S02]  /*4100*/  FMNMX.FTZ R18, R184, R17, !PT ;  /* 0x00000011b8127209 */ /* 0x000fe40007810000 */
[----:B------:R-:W-:Y:S02]  /*4110*/  FMNMX.FTZ R17, R108, R94, !PT ;  /* 0x0000005e6c117209 */ /* 0x000fe40007810000 */
[----:B------:R-:W-:Y:S02]  /*4120*/  ISETP.NE.AND P6, PT, R51, RZ, PT ;  /* 0x000000ff3300720c */ /* 0x000fe40003fc5270 */
[----:B------:R-:W-:Y:S01]  /*4130*/  FMNMX.FTZ R17, R92, R17, !PT ;  /* 0x000000115c117209 */ /* 0x000fe20007810000 */
[----:B------:R-:W-:Y:S01]  /*4140*/  LDSM.16.MT88.4 R48, [R212+0x1c80] ;  /* 0x001c8000d430783b */ /* 0x000fe20000004200 */
[----:B------:R-:W-:-:S02]  /*4150*/  ISETP.GT.AND P0, PT, R16, 0x28, !P6 ;  /* 0x000000281000780c */ /* 0x000fc40007704270 */
[----:B------:R-:W-:Y:S02]  /*4160*/  FMNMX.FTZ R17, R90, R17, !PT ;  /* 0x000000115a117209 */ /* 0x000fe40007810000 */
[----:B------:R-:W-:Y:S02]  /*4170*/  ISETP.LT.OR P0, PT, R12, 0x29, P0 ;  /* 0x000000290c00780c */ /* 0x000fe40000701670 */
[----:B------:R-:W-:Y:S02]  /*4180*/  FMNMX.FTZ R20, R74, R17, !PT ;  /* 0x000000114a147209 */ /* 0x000fe40007810000 */
[----:B------:R-:W-:Y:S02]  /*4190*/  FSEL R178, R14, -INF , !P0 ;  /* 0xff8000000eb27808 */ /* 0x000fe40004000000 */
[----:B------:R-:W-:Y:S02]  /*41a0*/  FMNMX.FTZ R20, R75, R20, !PT ;  /* 0x000000144b147209 */ /* 0x000fe40007810000 */
[----:B------:R-:W-:-:S02]  /*41b0*/  ISETP.NE.AND P6, PT, R44, RZ, PT ;  /* 0x000000ff2c00720c */ /* 0x000fc40003fc5270 */
[----:B------:R-:W-:Y:S01]  /*41c0*/  FMNMX.FTZ R17, R73, R20, !PT ;  /* 0x0000001449117209 */ /* 0x000fe20007810000 */
[----:B------:R-:W-:Y:S01]  /*41d0*/  LDSM.16.MT88.4 R44, [R214+0x2880] ;  /* 0x00288000d62c783b */ /* 0x000fe20000004200 */
[----:B-1----:R-:W-:Y:S02]  /*41e0*/  FMNMX.FTZ R151, R4, R151, !PT ;  /* 0x0000009704977209 */ /* 0x002fe40007810000 */
[----:B------:R-:W-:Y:S01]  /*41f0*/  FMNMX.FTZ R4, R56, R5, !PT ;  /* 0x0000000538047209 */ /* 0x000fe20007810000 */
[----:B------:R-:W-:Y:S01]  /*4200*/  LDSM.16.MT88.4 R20, [R214+0x2c80] ;  /* 0x002c8000d614783b */ /* 0x000fe20000004200 */
[C---:B------:R-:W-:Y:S01]  /*4210*/  FSETP.NEU.FTZ.AND P0, PT, R151.reuse, -INF , PT ;  /* 0xff8000009700780b */ /* 0x040fe20003f1d000 */
[----:B------:R-:W-:Y:S01]  /*4220*/  FMUL.FTZ R14, R151, c[0x0][0x2d0] ;  /* 0x0000b400970e7a20 */ /* 0x000fe20000410000 */
[----:B------:R-:W-:Y:S02]  /*4230*/  FMNMX.FTZ R5, R3, R4, !PT ;  /* 0x0000000403057209 */ /* 0x000fe40007810000 */
[----:B------:R-:W-:-:S02]  /*4240*/  FMNMX.FTZ R17, R72, R17, !PT ;  /* 0x0000001148117209 */ /* 0x000fc40007810000 */
[----:B------:R-:W-:Y:S01]  /*4250*/  FSEL R14, R14, RZ, P0 ;  /* 0x000000ff0e0e7208 */ /* 0x000fe20000000000 */
[----:B------:R-:W1:Y:S01]  /*4260*/  SHFL.BFLY PT, R4, R5, 0x2, 0x1f ;  /* 0x0c401f0005047f89 */ /* 0x000e6200000e0000 */
[----:B------:R-:W-:Y:S02]  /*4270*/  FMNMX.FTZ R18, R183, R18, !PT ;  /* 0x00000012b7127209 */ /* 0x000fe40007810000 */
[----:B------:R-:W-:Y:S01]  /*4280*/  FMNMX.FTZ R17, R182, R17, !PT ;  /* 0x00000011b6117209 */ /* 0x000fe20007810000 */
[--C-:B------:R-:W-:Y:S01]  /*4290*/  FFMA.FTZ R2, R57, c[0x0][0x2d0], -R14.reuse ;  /* 0x0000b40039027a23 */ /* 0x100fe2000001080e */
        /* <DEDUP_REMOVED lines=8> */
[----:B------:R-:W-:Y:S01]  /*4320*/  MUFU.EX2 R171, R171 ;  /* 0x000000ab00ab7308 */ /* 0x000fe20000000800 */
[----:B------:R-:W2:Y:S01]  /*4330*/  SHFL.BFLY PT, R18, R57, 0x2, 0x1f ;  /* 0x0c401f0039127f89 */ /* 0x000ea200000e0000 */
[--C-:B------:R-:W-:Y:S01]  /*4340*/  FFMA.FTZ R165, R35, c[0x0][0x2d0], -R14.reuse ;  /* 0x0000b40023a57a23 */ /* 0x100fe2000001080e */
[----:B------:R-:W-:Y:S01]  /*4350*/  IADD3 R232, R148, -0x2, RZ ;  /* 0xfffffffe94e87810 */ /* 0x000fe20007ffe0ff */
[----:B------:R-:W-:-:S02]  /*4360*/  FFMA.FTZ R160, R33, c[0x0][0x2d0], -R14 ;  /* 0x0000b40021a07a23 */ /* 0x000fc4000001080e */
[--C-:B------:R-:W-:Y:S02]  /*4370*/  FFMA.FTZ R161, R31, c[0x0][0x2d0], -R14.reuse ;  /* 0x0000b4001fa17a23 */ /* 0x100fe4000001080e */
[----:B------:R-:W3:Y:S01]  /*4380*/  MUFU.EX2 R166, R166 ;  /* 0x000000a600a67308 */ /* 0x000ee20000000800 */
[--C-:B------:R-:W-:Y:S01]  /*4390*/  FFMA.FTZ R170, R29, c[0x0][0x2d0], -R14.reuse ;  /* 0x0000b4001daa7a23 */ /* 0x100fe2000001080e */
[----:B-1----:R-:W-:Y:S01]  /*43a0*/  FMNMX.FTZ R4, R5, R4, !PT ;  /* 0x0000000405047209 */ /* 0x002fe20007810000 */
[--C-:B------:R-:W-:Y:S02]  /*43b0*/  FFMA.FTZ R175, R28, c[0x0][0x2d0], -R14.reuse ;  /* 0x0000b4001caf7a23 */ /* 0x100fe4000001080e */
[--C-:B------:R-:W-:Y:S02]  /*43c0*/  FFMA.FTZ R172, R27, c[0x0][0x2d0], -R14.reuse ;  /* 0x0000b4001bac7a23 */ /* 0x100fe4000001080e */
[----:B------:R-:W1:Y:S01]  /*43d0*/  SHFL.BFLY PT, R149, R4, 0x1, 0x1f ;  /* 0x0c201f0004957f89 */ /* 0x000e6200000e0000 */
[----:B------:R-:W-:Y:S01]  /*43e0*/  MUFU.EX2 R167, R167 ;  /* 0x000000a700a77308 */ /* 0x000fe20000000800 */
[----:B------:R-:W-:Y:S01]  /*43f0*/  FFMA.FTZ R245, R25, c[0x0][0x2d0], -R14 ;  /* 0x0000b40019f57a23 */ /* 0x000fe2000001080e */
[----:B---3--:R-:W-:-:S06]  /*4400*/  F2FP.PACK_AB R96, R166, R171 ;  /* 0x000000aba660723e */ /* 0x008fcc00000000ff */
[----:B------:R-:W3:Y:S01]  /*4410*/  MUFU.EX2 R162, R162 ;  /* 0x000000a200a27308 */ /* 0x000ee20000000800 */
[----:B--2---:R-:W-:Y:S01]  /*4420*/  FMNMX.FTZ R57, R57, R18, !PT ;  /* 0x0000001239397209 */ /* 0x004fe20007810000 */
[----:B------:R-:W-:-:S06]  /*4430*/  FADD.FTZ R166, R171, R166 ;  /* 0x000000a6aba67221 */ /* 0x000fcc0000010000 */
[----:B------:R-:W-:Y:S01]  /*4440*/  MUFU.EX2 R165, R165 ;  /* 0x000000a500a57308 */ /* 0x000fe20000000800 */
[----:B-1----:R-:W-:-:S07]  /*4450*/  FMNMX.FTZ R149, R4, R149, !PT ;  /* 0x0000009504957209 */ /* 0x002fce0007810000 */
[----:B------:R-:W1:Y:S01]  /*4460*/  MUFU.EX2 R160, R160 ;  /* 0x000000a000a07308 */ /* 0x000e620000000800 */
[----:B------:R-:W-:Y:S01]  /*4470*/  LDSM.16.MT88.4 R4, [R212+0x3080] ;  /* 0x00308000d404783b */ /* 0x000fe20000004200 */
[C---:B---3--:R-:W-:Y:S01]  /*4480*/  F2FP.PACK_AB R98, R162.reuse, R167 ;  /* 0x000000a7a262723e */ /* 0x048fe200000000ff */
[----:B------:R-:W-:Y:S01]  /*4490*/  FADD.FTZ R167, R167, R166 ;  /* 0x000000a6a7a77221 */ /* 0x000fe20000010000 */
[C---:B------:R-:W-:Y:S01]  /*44a0*/  FSETP.NEU.FTZ.AND P0, PT, R149.reuse, -INF , PT ;  /* 0xff8000009500780b */ /* 0x040fe20003f1d000 */
[----:B------:R-:W-:Y:S02]  /*44b0*/  FMUL.FTZ R13, R149, c[0x0][0x2d0] ;  /* 0x0000b400950d7a20 */ /* 0x000fe40000410000 */
[----:B------:R-:W-:Y:S01]  /*44c0*/  FADD.FTZ R162, R162, R167 ;  /* 0x000000a7a2a27221 */ /* 0x000fe20000010000 */
[----:B------:R-:W-:Y:S02]  /*44d0*/  MUFU.EX2 R161, R161 ;  /* 0x000000a100a17308 */ /* 0x000fe40000000800 */
[----:B------:R-:W-:-:S02]  /*44e0*/  FSEL R13, R13, RZ, P0 ;  /* 0x000000ff0d0d7208 */ /* 0x000fc40000000000 */
[----:B------:R-:W-:Y:S02]  /*44f0*/  ISETP.GT.AND P0, PT, R16, 0x29, !P6 ;  /* 0x000000291000780c */ /* 0x000fe40007704270 */
[----:B------:R-:W-:Y:S01]  /*4500*/  LDSM.16.MT88.4 R16, [R212+0x2c80] ;  /* 0x002c8000d410783b */ /* 0x000fe20000004200 */
[--C-:B------:R-:W-:Y:S01]  /*4510*/  FFMA.FTZ R173, R70, c[0x0][0x2d0], -R13.reuse ;  /* 0x0000b40046ad7a23 */ /* 0x100fe2000001080d */
[----:B------:R-:W-:Y:S01]  /*4520*/  ISETP.LT.OR P0, PT, R12, 0x2a, P0 ;  /* 0x0000002a0c00780c */ /* 0x000fe20000701670 */
[--C-:B------:R-:W-:Y:S01]  /*4530*/  FFMA.FTZ R168, R38, c[0x0][0x2d0], -R13.reuse ;  /* 0x0000b40026a87a23 */ /* 0x100fe2000001080d */
[----:B------:R-:W2:Y:S01]  /*4540*/  MUFU.EX2 R2, R2 ;  /* 0x0000000200027308 */ /* 0x000ea20000000800 */
[--C-:B------:R-:W-:Y:S01]  /*4550*/  FFMA.FTZ R169, R66, c[0x0][0x2d0], -R13.reuse ;  /* 0x0000b40042a97a23 */ /* 0x100fe2000001080d */
[----:B------:R-:W-:Y:S01]  /*4560*/  FSEL R191, R15, -INF , !P0 ;  /* 0xff8000000fbf7808 */ /* 0x000fe20004000000 */
[--C-:B------:R-:W-:Y:S01]  /*4570*/  FFMA.FTZ R164, R36, c[0x0][0x2d0], -R13.reuse ;  /* 0x0000b40024a47a23 */ /* 0x100fe2000001080d */
[----:B-1----:R-:W-:Y:S01]  /*4580*/  F2FP.PACK_AB R8, R160, R165 ;  /* 0x000000a5a008723e */ /* 0x002fe200000000ff */
[--C-:B------:R-:W-:Y:S01]  /*4590*/  FFMA.FTZ R163, R34, c[0x0][0x2d0], -R13.reuse ;  /* 0x0000b40022a37a23 */ /* 0x100fe2000001080d */
[----:B------:R-:W-:Y:S01]  /*45a0*/  FMNMX.FTZ R152, R191, R152, !PT ;  /* 0x00000098bf987209 */ /* 0x000fe20007810000 */
[--C-:B------:R-:W-:Y:S01]  /*45b0*/  FFMA.FTZ R154, R32, c[0x0][0x2d0], -R13.reuse ;  /* 0x0000b400209a7a23 */ /* 0x100fe2000001080d */
[----:B------:R-:W-:Y:S01]  /*45c0*/  MUFU.EX2 R173, R173 ;  /* 0x000000ad00ad7308 */ /* 0x000fe20000000800 */
[----:B------:R-:W-:Y:S01]  /*45d0*/  LDSM.16.MT88.4 R36, [R214+0x3480] ;  /* 0x00348000d624783b */ /* 0x000fe20000004200 */
[--C-:B------:R-:W-:Y:S01]  /*45e0*/  FFMA.FTZ R155, R58, c[0x0][0x2d0], -R13.reuse ;  /* 0x0000b4003a9b7a23 */ /* 0x100fe2000001080d */
[----:B------:R-:W-:Y:S01]  /*45f0*/  ISETP.NE.AND P6, PT, R222, 0x1, PT ;  /* 0x00000001de00780c */ /* 0x000fe20003fc5270 */
[--C-:B------:R-:W-:Y:S01]  /*4600*/  FFMA.FTZ R0, R30, c[0x0][0x2d0], -R13.reuse ;  /* 0x0000b4001e007a23 */ /* 0x100fe2000001080d */
[----:B------:R-:W1:Y:S01]  /*4610*/  SHFL.BFLY PT, R59, R152, 0x2, 0x1f ;  /* 0x0c401f00983b7f89 */ /* 0x000e6200000e0000 */
[----:B------:R-:W-:-:S02]  /*4620*/  FFMA.FTZ R243, R3, c[0x0][0x2d0], -R13 ;  /* 0x0000b40003f37a23 */ /* 0x000fc4000001080d */
[----:B------:R-:W3:Y:S01]  /*4630*/  MUFU.EX2 R168, R168 ;  /* 0x000000a800a87308 */ /* 0x000ee20000000800 */
[----:B------:R-:W-:Y:S01]  /*4640*/  LDSM.16.MT88.4 R32, [R212+0x3480] ;  /* 0x00348000d420783b */ /* 0x000fe20000004200 */
[----:B--2---:R-:W-:Y:S01]  /*4650*/  F2FP.PACK_AB R10, R2, R161 ;  /* 0x000000a1020a723e */ /* 0x004fe200000000ff */
[--C-:B------:R-:W-:Y:S02]  /*4660*/  FFMA.FTZ R174, R26, c[0x0][0x2d0], -R13.reuse ;  /* 0x0000b4001aae7a23 */ /* 0x100fe4000001080d */
[----:B------:R-:W2:Y:S01]  /*4670*/  SHFL.BFLY PT, R58, R57, 0x1, 0x1f ;  /* 0x0c201f00393a7f89 */ /* 0x000ea200000e0000 */
[--C-:B------:R-:W-:Y:S02]  /*4680*/  FFMA.FTZ R177, R24, c[0x0][0x2d0], -R13.reuse ;  /* 0x0000b40018b17a23 */ /* 0x100fe4000001080d */
[----:B------:R-:W-:Y:S01]  /*4690*/  MUFU.EX2 R169, R169 ;  /* 0x000000a900a97308 */ /* 0x000fe20000000800 */
[----:B------:R-:W-:Y:S01]  /*46a0*/  FFMA.FTZ R176, R56, c[0x0][0x2d0], -R13 ;  /* 0x0000b40038b07a23 */ /* 0x000fe2000001080d */
[----:B------:R-:W-:Y:S01]  /*46b0*/  LDSM.16.MT88.4 R28, [R214+0x2080] ;  /* 0x00208000d61c783b */ /* 0x000fe20000004200 */
[----:B------:R-:W-:-:S03]  /*46c0*/  FADD.FTZ R165, R165, R162 ;  /* 0x000000a2a5a57221 */ /* 0x000fc60000010000 */
[----:B------:R-:W-:Y:S01]  /*46d0*/  LDSM.16.MT88.4 R24, [R212+0x2080] ;  /* 0x00208000d418783b */ /* 0x000fe20000004200 */
[----:B------:R-:W-:Y:S01]  /*46e0*/  FADD.FTZ R160, R160, R165 ;  /* 0x000000a5a0a07221 */ /* 0x000fe20000010000 */
[----:B------:R-:W4:Y:S01]  /*46f0*/  MUFU.EX2 R164, R164 ;  /* 0x000000a400a47308 */ /* 0x000f220000000800 */
[----:B---3--:R-:W-:Y:S01]  /*4700*/  F2FP.PACK_AB R97, R168, R173 ;  /* 0x000000ada861723e */ /* 0x008fe200000000ff */
[----:B------:R-:W-:Y:S01]  /*4710*/  LDSM.16.MT88.4 R12, [R214+0x3880] ;  /* 0x00388000d60c783b */ /* 0x000fe20000004200 */
[----:B------:R-:W-:Y:S01]  /*4720*/  FADD.FTZ R168, R173, R168 ;  /* 0x000000a8ada87221 */ /* 0x000fe20000010000 */
[----:B-1----:R-:W-:Y:S01]  /*4730*/  FMNMX.FTZ R152, R152, R59, !PT ;  /* 0x0000003b98987209 */ /* 0x002fe20007810000 */
[----:B------:R-:W-:-:S03]  /*4740*/  FADD.FTZ R161, R161, R160 ;  /* 0x000000a0a1a17221 */ /* 0x000fc60000010000 */
[----:B------:R-:W-:Y:S01]  /*4750*/  MUFU.EX2 R163, R163 ;  /* 0x000000a300a37308 */ /* 0x000fe20000000800 */
[----:B------:R-:W1:Y:S01]  /*4760*/  SHFL.BFLY PT, R125, R152, 0x1, 0x1f ;  /* 0x0c201f00987d7f89 */ /* 0x000e6200000e0000 */
[----:B------:R-:W-:Y:S01]  /*4770*/  FADD.FTZ R161, R2, R161 ;  /* 0x000000a102a17221 */ /* 0x000fe20000010000 */
[----:B--2---:R-:W-:Y:S02]  /*4780*/  FMNMX.FTZ R3, R57, R58, !PT ;  /* 0x0000003a39037209 */ /* 0x004fe40007810000 */
[----:B----4-:R-:W-:-:S03]  /*4790*/  F2FP.PACK_AB R99, R164, R169 ;  /* 0x000000a9a463723e */ /* 0x010fc600000000ff */
[----:B------:R-:W2:Y:S01]  /*47a0*/  MUFU.EX2 R154, R154 ;  /* 0x0000009a009a7308 */ /* 0x000ea20000000800 */
[C---:B------:R-:W-:Y:S01]  /*47b0*/  FMUL.FTZ R202, R3.reuse, c[0x0][0x2d0] ;  /* 0x0000b40003ca7a20 */ /* 0x040fe20000410000 */
[----:B------:R-:W-:Y:S01]  /*47c0*/  FSETP.NEU.FTZ.AND P0, PT, R3, -INF , PT ;  /* 0xff8000000300780b */ /* 0x000fe20003f1d000 */
[----:B------:R-:W-:Y:S01]  /*47d0*/  FADD.FTZ R169, R169, R168 ;  /* 0x000000a8a9a97221 */ /* 0x000fe20000010000 */
[C---:B------:R-:W-:Y:S02]  /*47e0*/  HMMA.16816.F32 R144, R96.reuse, R136, RZ ;  /* 0x000000886090723c */ /* 0x040fe400000018ff */
[----:B------:R-:W-:Y:S02]  /*47f0*/  FSEL R202, R202, RZ, P0 ;  /* 0x000000ffcaca7208 */ /* 0x000fe40000000000 */
[----:B------:R-:W-:Y:S01]  /*4800*/  MUFU.EX2 R155, R155 ;  /* 0x0000009b009b7308 */ /* 0x000fe20000000800 */
[----:B------:R-:W-:Y:S02]  /*4810*/  FADD.FTZ R164, R164, R169 ;  /* 0x000000a9a4a47221 */ /* 0x000fe40000010000 */
[--C-:B------:R-:W-:Y:S01]  /*4820*/  FFMA.FTZ R185, R110, c[0x0][0x2d0], -R202.reuse ;  /* 0x0000b4006eb97a23 */ /* 0x100fe200000108ca */
[----:B------:R-:W-:Y:S01]  /*4830*/  HMMA.16816.F32 R104, R96, R112, RZ ;  /* 0x000000706068723c */ /* 0x000fe200000018ff */
[----:B------:R-:W-:-:S03]  /*4840*/  FFMA.FTZ R188, R111, c[0x0][0x2d0], -R202 ;  /* 0x0000b4006fbc7a23 */ /* 0x000fc600000108ca */
[----:B------:R-:W3:Y:S01]  /*4850*/  MUFU.EX2 R0, R0 ;  /* 0x0000000000007308 */ /* 0x000ee20000000800 */
[----:B-1----:R-:W-:Y:S01]  /*4860*/  FMNMX.FTZ R152, R152, R125, !PT ;  /* 0x0000007d98987209 */ /* 0x002fe20007810000 */
[--C-:B------:R-:W-:Y:S01]  /*4870*/  FFMA.FTZ R186, R109, c[0x0][0x2d0], -R202.reuse ;  /* 0x0000b4006dba7a23 */ /* 0x100fe200000108ca */
[----:B--2---:R-:W-:Y:S01]  /*4880*/  F2FP.PACK_AB R9, R154, R163 ;  /* 0x000000a39a09723e */ /* 0x004fe200000000ff */
[--C-:B------:R-:W-:Y:S01]  /*4890*/  FFMA.FTZ R187, R95, c[0x0][0x2d0], -R202.reuse ;  /* 0x0000b4005fbb7a23 */ /* 0x100fe200000108ca */
[C---:B------:R-:W-:Y:S01]  /*48a0*/  FSETP.NEU.FTZ.AND P0, PT, R152.reuse, -INF , PT ;  /* 0xff8000009800780b */ /* 0x040fe20003f1d000 */
[C---:B------:R-:W-:Y:S01]  /*48b0*/  HMMA.16816.F32 R120, R96.reuse, R132, RZ ;  /* 0x000000846078723c */ /* 0x040fe200000018ff */
[----:B------:R-:W-:Y:S01]  /*48c0*/  FMUL.FTZ R203, R152, c[0x0][0x2d0] ;  /* 0x0000b40098cb7a20 */ /* 0x000fe20000410000 */
[----:B------:R-:W-:Y:S01]  /*48d0*/  MUFU.EX2 R185, R185 ;  /* 0x000000b900b97308 */ /* 0x000fe20000000800 */
[--C-:B------:R-:W-:Y:S02]  /*48e0*/  FFMA.FTZ R194, R93, c[0x0][0x2d0], -R202.reuse ;  /* 0x0000b4005dc27a23 */ /* 0x100fe400000108ca */
[--C-:B------:R-:W-:Y:S01]  /*48f0*/  FFMA.FTZ R197, R91, c[0x0][0x2d0], -R202.reuse ;  /* 0x0000b4005bc57a23 */ /* 0x100fe200000108ca */
[----:B------:R-:W-:Y:S01]  /*4900*/  FSEL R203, R203, RZ, P0 ;  /* 0x000000ffcbcb7208 */ /* 0x000fe20000000000 */
[--C-:B------:R-:W-:Y:S01]  /*4910*/  FFMA.FTZ R196, R89, c[0x0][0x2d0], -R202.reuse ;  /* 0x0000b40059c47a23 */ /* 0x100fe200000108ca */
[----:B------:R-:W-:Y:S01]  /*4920*/  HMMA.16816.F32 R52, R96, R60, RZ ;  /* 0x0000003c6034723c */ /* 0x000fe200000018ff */
[----:B------:R-:W-:Y:S01]  /*4930*/  FFMA.FTZ R195, R88, c[0x0][0x2d0], -R202 ;  /* 0x0000b40058c37a23 */ /* 0x000fe200000108ca */
[----:B---3--:R-:W-:Y:S01]  /*4940*/  F2FP.PACK_AB R11, R0, R155 ;  /* 0x0000009b000b723e */ /* 0x008fe200000000ff */
[--C-:B------:R-:W-:Y:S01]  /*4950*/  FFMA.FTZ R189, R108, c[0x0][0x2d0], -R203.reuse ;  /* 0x0000b4006cbd7a23 */ /* 0x100fe200000108cb */
[----:B------:R-:W1:Y:S01]  /*4960*/  MUFU.EX2 R188, R188 ;  /* 0x000000bc00bc7308 */ /* 0x000e620000000800 */
[----:B------:R-:W-:-:S02]  /*4970*/  FFMA.FTZ R192, R94, c[0x0][0x2d0], -R203 ;  /* 0x0000b4005ec07a23 */ /* 0x000fc400000108cb */
[--C-:B------:R-:W-:Y:S01]  /*4980*/  FFMA.FTZ R190, R92, c[0x0][0x2d0], -R203.reuse ;  /* 0x0000b4005cbe7a23 */ /* 0x100fe200000108cb */
[C---:B------:R-:W-:Y:S01]  /*4990*/  HMMA.16816.F32 R68, R96.reuse, R76, RZ ;  /* 0x0000004c6044723c */ /* 0x040fe200000018ff */
[--C-:B------:R-:W-:Y:S02]  /*49a0*/  FFMA.FTZ R193, R90, c[0x0][0x2d0], -R203.reuse ;  /* 0x0000b4005ac17a23 */ /* 0x100fe400000108cb */
[--C-:B------:R-:W-:Y:S01]  /*49b0*/  FFMA.FTZ R199, R74, c[0x0][0x2d0], -R203.reuse ;  /* 0x0000b4004ac77a23 */ /* 0x100fe200000108cb */
[----:B------:R-:W-:Y:S01]  /*49c0*/  MUFU.EX2 R186, R186 ;  /* 0x000000ba00ba7308 */ /* 0x000fe20000000800 */
[--C-:B------:R-:W-:Y:S02]  /*49d0*/  FFMA.FTZ R200, R75, c[0x0][0x2d0], -R203.reuse ;  /* 0x0000b4004bc87a23 */ /* 0x100fe400000108cb */
[--C-:B------:R-:W-:Y:S01]  /*49e0*/  FFMA.FTZ R198, R73, c[0x0][0x2d0], -R203.reuse ;  /* 0x0000b40049c67a23 */ /* 0x100fe200000108cb */
[----:B------:R-:W-:Y:S01]  /*49f0*/  HMMA.16816.F32 R84, R96, R4, RZ ;  /* 0x000000046054723c */ /* 0x000fe200000018ff */
[----:B------:R-:W-:-:S02]  /*4a00*/  FFMA.FTZ R201, R72, c[0x0][0x2d0], -R203 ;  /* 0x0000b40048c97a23 */ /* 0x000fc400000108cb */
[----:B------:R-:W-:Y:S01]  /*4a10*/  FFMA.FTZ R241, R179, c[0x0][0x2d0], -R202 ;  /* 0x0000b400b3f17a23 */ /* 0x000fe200000108ca */
[----:B------:R-:W2:Y:S01]  /*4a20*/  MUFU.EX2 R187, R187 ;  /* 0x000000bb00bb7308 */ /* 0x000ea20000000800 */
[----:B-1----:R-:W-:Y:S01]  /*4a30*/  F2FP.PACK_AB R92, R188, R185 ;  /* 0x000000b9bc5c723e */ /* 0x002fe200000000ff */
[----:B------:R-:W-:Y:S02]  /*4a40*/  FFMA.FTZ R239, R191, c[0x0][0x2d0], -R203 ;  /* 0x0000b400bfef7a23 */ /* 0x000fe400000108cb */
[C---:B------:R-:W-:Y:S01]  /*4a50*/  HMMA.16816.F32 R100, R96.reuse, R138, RZ ;  /* 0x0000008a6064723c */ /* 0x040fe200000018ff */
[----:B------:R-:W-:Y:S02]  /*4a60*/  FADD.FTZ R185, R185, R188 ;  /* 0x000000bcb9b97221 */ /* 0x000fe40000010000 */
[----:B------:R-:W-:Y:S01]  /*4a70*/  FADD.FTZ R163, R163, R164 ;  /* 0x000000a4a3a37221 */ /* 0x000fe20000010000 */
[----:B------:R-:W-:Y:S03]  /*4a80*/  MUFU.EX2 R189, R189 ;  /* 0x000000bd00bd7308 */ /* 0x000fe60000000800 */
[----:B------:R-:W-:Y:S01]  /*4a90*/  FADD.FTZ R154, R154, R163 ;  /* 0x000000a39a9a7221 */ /* 0x000fe20000010000 */
[----:B------:R-:W-:Y:S03]  /*4aa0*/  HMMA.16816.F32 R116, R96, R114, RZ ;  /* 0x000000726074723c */ /* 0x000fe600000018ff */
[----:B------:R-:W-:Y:S01]  /*4ab0*/  FADD.FTZ R155, R155, R154 ;  /* 0x0000009a9b9b7221 */ /* 0x000fe20000010000 */
[----:B------:R-:W1:Y:S01]  /*4ac0*/  MUFU.EX2 R192, R192 ;  /* 0x000000c000c07308 */ /* 0x000e620000000800 */
[----:B--2---:R-:W-:Y:S01]  /*4ad0*/  F2FP.PACK_AB R94, R187, R186 ;  /* 0x000000babb5e723e */ /* 0x004fe200000000ff */
[----:B------:R-:W-:-:S02]  /*4ae0*/  FADD.FTZ R186, R186, R185 ;  /* 0x000000b9baba7221 */ /* 0x000fc40000010000 */
[C---:B------:R-:W-:Y:S01]  /*4af0*/  HMMA.16816.F32 R128, R96.reuse, R134, RZ ;  /* 0x000000866080723c */ /* 0x040fe200000018ff */
[----:B------:R-:W-:Y:S02]  /*4b00*/  FADD.FTZ R155, R0, R155 ;  /* 0x0000009b009b7221 */ /* 0x000fe40000010000 */
[----:B------:R-:W-:Y:S01]  /*4b10*/  FADD.FTZ R187, R187, R186 ;  /* 0x000000babbbb7221 */ /* 0x000fe20000010000 */
[----:B------:R-:W-:Y:S04]  /*4b20*/  MUFU.EX2 R190, R190 ;  /* 0x000000be00be7308 */ /* 0x000fe80000000800 */
[----:B------:R-:W-:Y:S04]  /*4b30*/  HMMA.16816.F32 R64, R96, R62, RZ ;  /* 0x0000003e6040723c */ /* 0x000fe800000018ff */
[----:B------:R-:W2:Y:S01]  /*4b40*/  MUFU.EX2 R193, R193 ;  /* 0x000000c100c17308 */ /* 0x000ea20000000800 */
[----:B-1----:R-:W-:Y:S01]  /*4b50*/  F2FP.PACK_AB R93, R192, R189 ;  /* 0x000000bdc05d723e */ /* 0x002fe200000000ff */
[----:B------:R-:W-:-:S02]  /*4b60*/  FADD.FTZ R189, R189, R192 ;  /* 0x000000c0bdbd7221 */ /* 0x000fc40000010000 */
[C---:B------:R-:W-:Y:S04]  /*4b70*/  HMMA.16816.F32 R80, R96.reuse, R78, RZ ;  /* 0x0000004e6050723c */ /* 0x040fe800000018ff */
[----:B------:R-:W-:Y:S04]  /*4b80*/  MUFU.EX2 R170, R170 ;  /* 0x000000aa00aa7308 */ /* 0x000fe80000000800 */
[----:B------:R-:W-:Y:S04]  /*4b90*/  HMMA.16816.F32 R96, R96, R6, RZ ;  /* 0x000000066060723c */ /* 0x000fe800000018ff */
[----:B------:R-:W1:Y:S01]  /*4ba0*/  MUFU.EX2 R175, R175 ;  /* 0x000000af00af7308 */ /* 0x000e620000000800 */
[----:B--2---:R-:W-:Y:S01]  /*4bb0*/  F2FP.PACK_AB R95, R193, R190 ;  /* 0x000000bec15f723e */ /* 0x004fe200000000ff */
[----:B------:R-:W-:-:S02]  /*4bc0*/  FADD.FTZ R190, R190, R189 ;  /* 0x000000bdbebe7221 */ /* 0x000fc40000010000 */
[C---:B------:R-:W-:Y:S02]  /*4bd0*/  HMMA.16816.F32 R144, R8.reuse, R156, R144 ;  /* 0x0000009c0890723c */ /* 0x040fe40000001890 */
[----:B------:R-:W-:Y:S02]  /*4be0*/  FADD.FTZ R190, R193, R190 ;  /* 0x000000bec1be7221 */ /* 0x000fe40000010000 */
[----:B------:R-:W-:Y:S04]  /*4bf0*/  MUFU.EX2 R172, R172 ;  /* 0x000000ac00ac7308 */ /* 0x000fe80000000800 */
[----:B------:R-:W-:Y:S04]  /*4c00*/  HMMA.16816.F32 R104, R8, R48, R104 ;  /* 0x000000300868723c */ /* 0x000fe80000001868 */
[----:B------:R-:W2:Y:S01]  /*4c10*/  MUFU.EX2 R245, R245 ;  /* 0x000000f500f57308 */ /* 0x000ea20000000800 */
[----:B-1----:R-:W-:Y:S01]  /*4c20*/  F2FP.PACK_AB R56, R175, R170 ;  /* 0x000000aaaf38723e */ /* 0x002fe200000000ff */
[----:B------:R-:W-:-:S02]  /*4c30*/  FADD.FTZ R170, R170, R161 ;  /* 0x000000a1aaaa7221 */ /* 0x000fc40000010000 */
[C---:B------:R-:W-:Y:S02]  /*4c40*/  HMMA.16816.F32 R120, R8.reuse, R44, R120 ;  /* 0x0000002c0878723c */ /* 0x040fe40000001878 */
[----:B------:R-:W-:Y:S02]  /*4c50*/  FADD.FTZ R175, R175, R170 ;  /* 0x000000aaafaf7221 */ /* 0x000fe40000010000 */
[----:B------:R-:W-:Y:S04]  /*4c60*/  MUFU.EX2 R174, R174 ;  /* 0x000000ae00ae7308 */ /* 0x000fe80000000800 */
[----:B------:R-:W-:Y:S04]  /*4c70*/  HMMA.16816.F32 R52, R8, R40, R52 ;  /* 0x000000280834723c */ /* 0x000fe80000001834 */
        /* <DEDUP_REMOVED lines=13> */
[----:B------:R-:W-:Y:S01]  /*4d50*/  HMMA.16816.F32 R116, R8, R50, R116 ;  /* 0x000000320874723c */ /* 0x000fe20000001874 */
[----:B--2---:R-:W-:-:S03]  /*4d60*/  F2FP.PACK_AB R59, R243, R176 ;  /* 0x000000b0f33b723e */ /* 0x004fc600000000ff */
[----:B------:R-:W1:Y:S01]  /*4d70*/  MUFU.EX2 R197, R197 ;  /* 0x000000c500c57308 */ /* 0x000e620000000800 */
[----:B------:R-:W-:-:S03]  /*4d80*/  FADD.FTZ R176, R176, R177 ;  /* 0x000000b1b0b07221 */ /* 0x000fc60000010000 */
[----:B------:R-:W-:Y:S01]  /*4d90*/  HMMA.16816.F32 R128, R8, R46, R128 ;  /* 0x0000002e0880723c */ /* 0x000fe20000001880 */
[----:B------:R-:W-:-:S03]  /*4da0*/  FADD.FTZ R243, R243, R176 ;  /* 0x000000b0f3f37221 */ /* 0x000fc60000010000 */
[----:B------:R-:W-:Y:S04]  /*4db0*/  MUFU.EX2 R196, R196 ;  /* 0x000000c400c47308 */ /* 0x000fe80000000800 */
[C---:B------:R-:W-:Y:S04]  /*4dc0*/  HMMA.16816.F32 R64, R8.reuse, R42, R64 ;  /* 0x0000002a0840723c */ /* 0x040fe80000001840 */
[----:B------:R-:W-:Y:S04]  /*4dd0*/  MUFU.EX2 R195, R195 ;  /* 0x000000c300c37308 */ /* 0x000fe80000000800 */
[C---:B------:R-:W-:Y:S04]  /*4de0*/  HMMA.16816.F32 R80, R8.reuse, R38, R80 ;  /* 0x000000260850723c */ /* 0x040fe80000001850 */
[----:B------:R-:W-:Y:S04]  /*4df0*/  MUFU.EX2 R199, R199 ;  /* 0x000000c700c77308 */ /* 0x000fe80000000800 */
[----:B------:R-:W-:Y:S01]  /*4e00*/  HMMA.16816.F32 R96, R8, R34, R96 ;  /* 0x000000220860723c */ /* 0x000fe20000001860 */
[----:B------:R-:W2:Y:S03]  /*4e10*/  LDSM.16.MT88.4 R8, [R212+0x3880] ;  /* 0x00388000d408783b */ /* 0x000ea60000004200 */
[----:B------:R-:W3:Y:S04]  /*4e20*/  MUFU.EX2 R200, R200 ;  /* 0x000000c800c87308 */ /* 0x000ee80000000800 */
[C---:B------:R-:W-:Y:S04]  /*4e30*/  HMMA.16816.F32 R140, R92.reuse, R136, RZ ;  /* 0x000000885c8c723c */ /* 0x040fe800000018ff */
[----:B------:R-:W-:Y:S04]  /*4e40*/  MUFU.EX2 R198, R198 ;  /* 0x000000c600c67308 */ /* 0x000fe80000000800 */
[C---:B------:R-:W-:Y:S04]  /*4e50*/  HMMA.16816.F32 R108, R92.reuse, R112, RZ ;  /* 0x000000705c6c723c */ /* 0x040fe800000018ff */
[----:B------:R-:W4:Y:S04]  /*4e60*/  MUFU.EX2 R201, R201 ;  /* 0x000000c900c97308 */ /* 0x000f280000000800 */
[C---:B------:R-:W-:Y:S04]  /*4e70*/  HMMA.16816.F32 R124, R92.reuse, R132, RZ ;  /* 0x000000845c7c723c */ /* 0x040fe800000018ff */
[----:B------:R-:W-:Y:S04]  /*4e80*/  MUFU.EX2 R241, R241 ;  /* 0x000000f100f17308 */ /* 0x000fe80000000800 */
[C---:B------:R-:W-:Y:S04]  /*4e90*/  HMMA.16816.F32 R72, R92.reuse, R76, RZ ;  /* 0x0000004c5c48723c */ /* 0x040fe800000018ff */
[----:B------:R-:W-:Y:S04]  /*4ea0*/  MUFU.EX2 R239, R239 ;  /* 0x000000ef00ef7308 */ /* 0x000fe80000000800 */
[----:B------:R-:W-:Y:S07]  /*4eb0*/  HMMA.16816.F32 R88, R92, R4, RZ ;  /* 0x000000045c58723c */ /* 0x000fee00000018ff */
[----:B-1----:R-:W-:Y:S01]  /*4ec0*/  F2FP.PACK_AB R4, R197, R194 ;  /* 0x000000c2c504723e */ /* 0x002fe200000000ff */
[----:B------:R-:W-:Y:S01]  /*4ed0*/  HMMA.16816.F32 R144, R56, R28, R144 ;  /* 0x0000001c3890723c */ /* 0x000fe20000001890 */
[----:B---3--:R-:W-:Y:S01]  /*4ee0*/  F2FP.PACK_AB R5, R200, R199 ;  /* 0x000000c7c805723e */ /* 0x008fe200000000ff */
[----:B------:R-:W-:-:S02]  /*4ef0*/  FADD.FTZ R194, R194, R187 ;  /* 0x000000bbc2c27221 */ /* 0x000fc40000010000 */
[----:B------:R-:W-:Y:S02]  /*4f00*/  FADD.FTZ R199, R199, R190 ;  /* 0x000000bec7c77221 */ /* 0x000fe40000010000 */
[----:B------:R-:W-:Y:S02]  /*4f10*/  FADD.FTZ R197, R197, R194 ;  /* 0x000000c2c5c57221 */ /* 0x000fe40000010000 */
[----:B------:R-:W-:Y:S01]  /*4f20*/  HMMA.16816.F32 R104, R56, R24, R104 ;  /* 0x000000183868723c */ /* 0x000fe20000001868 */
[----:B------:R-:W-:-:S07]  /*4f30*/  FADD.FTZ R199, R200, R199 ;  /* 0x000000c7c8c77221 */ /* 0x000fce0000010000 */
        /* <DEDUP_REMOVED lines=27> */
[--C-:B------:R-:W-:Y:S01]  /*50f0*/  FFMA.FTZ R49, R183, c[0x0][0x2d0], -R202.reuse ;  /* 0x0000b400b7317a23 */ /* 0x100fe200000108ca */
[C---:B------:R-:W-:Y:S05]  /*5100*/  HMMA.16816.F32 R124, R4.reuse, R44, R124 ;  /* 0x0000002c047c723c */ /* 0x040fea000000187c */
[----:B------:R-:W1:Y:S02]  /*5110*/  MUFU.EX2 R49, R49 ;  /* 0x0000003100317308 */ /* 0x000e640000000800 */
[----:B------:R-:W-:Y:S01]  /*5120*/  FFMA.FTZ R44, R181, c[0x0][0x2d0], -R202 ;  /* 0x0000b400b52c7a23 */ /* 0x000fe200000108ca */
[C---:B------:R-:W-:Y:S05]  /*5130*/  HMMA.16816.F32 R72, R4.reuse, R36, R72 ;  /* 0x000000240448723c */ /* 0x040fea0000001848 */
[----:B------:R-:W2:Y:S02]  /*5140*/  MUFU.EX2 R44, R44 ;  /* 0x0000002c002c7308 */ /* 0x000ea40000000800 */
[--C-:B------:R-:W-:Y:S01]  /*5150*/  FFMA.FTZ R36, R182, c[0x0][0x2d0], -R203.reuse ;  /* 0x0000b400b6247a23 */ /* 0x100fe200000108cb */
[C---:B------:R-:W-:Y:S05]  /*5160*/  HMMA.16816.F32 R88, R4.reuse, R32, R88 ;  /* 0x000000200458723c */ /* 0x040fea0000001858 */
[----:B------:R-:W-:Y:S02]  /*5170*/  MUFU.EX2 R36, R36 ;  /* 0x0000002400247308 */ /* 0x000fe40000000800 */
[--C-:B------:R-:W-:Y:S01]  /*5180*/  FFMA.FTZ R33, R180, c[0x0][0x2d0], -R203.reuse ;  /* 0x0000b400b4217a23 */ /* 0x100fe200000108cb */
[----:B------:R-:W-:Y:S01]  /*5190*/  HMMA.16816.F32 R56, R4, R40, R56 ;  /* 0x000000280438723c */ /* 0x000fe20000001838 */
[----:B------:R-:W-:-:S04]  /*51a0*/  FFMA.FTZ R32, R178, c[0x0][0x2d0], -R203 ;  /* 0x0000b400b2207a23 */ /* 0x000fc800000108cb */
        /* <DEDUP_REMOVED lines=10> */
[----:B--2---:R-:W-:-:S02]  /*5250*/  F2FP.PACK_AB R6, R241, R44 ;  /* 0x0000002cf106723e */ /* 0x004fc400000000ff */
[----:B---3--:R-:W-:Y:S01]  /*5260*/  F2FP.PACK_AB R5, R33, R36 ;  /* 0x000000242105723e */ /* 0x008fe200000000ff */
[----:B------:R-:W-:Y:S01]  /*5270*/  FADD.FTZ R36, R36, R201 ;  /* 0x000000c924247221 */ /* 0x000fe20000010000 */
[----:B----4-:R-:W-:Y:S01]  /*5280*/  F2FP.PACK_AB R7, R239, R32 ;  /* 0x00000020ef07723e */ /* 0x010fe200000000ff */
[----:B------:R-:W-:Y:S02]  /*5290*/  FADD.FTZ R49, R49, R156 ;  /* 0x0000009c31317221 */ /* 0x000fe40000010000 */
[----:B------:R-:W-:Y:S02]  /*52a0*/  FADD.FTZ R33, R33, R36 ;  /* 0x0000002421217221 */ /* 0x000fe40000010000 */
[----:B------:R-:W-:Y:S02]  /*52b0*/  FADD.FTZ R44, R44, R49 ;  /* 0x000000312c2c7221 */ /* 0x000fe40000010000 */
[----:B------:R-:W-:Y:S01]  /*52c0*/  HMMA.16816.F32 R56, R4, R16, R56 ;  /* 0x000000100438723c */ /* 0x000fe20000001838 */
[----:B------:R-:W-:-:S02]  /*52d0*/  FADD.FTZ R32, R32, R33 ;  /* 0x0000002120207221 */ /* 0x000fc40000010000 */
[----:B------:R-:W-:Y:S02]  /*52e0*/  FADD.FTZ R241, R241, R44 ;  /* 0x0000002cf1f17221 */ /* 0x000fe40000010000 */
[----:B------:R-:W-:Y:S02]  /*52f0*/  FADD.FTZ R239, R239, R32 ;  /* 0x00000020efef7221 */ /* 0x000fe40000010000 */
[----:B------:R-:W-:Y:S01]  /*5300*/  @P6 IMAD.HI.U32 R16, R153, c[0x0][0x2c8], RZ ;  /* 0x0000b20099106a27 */ /* 0x000fe200078e00ff */
[----:B------:R-:W-:Y:S04]  /*5310*/  HMMA.16816.F32 R140, R4, R28, R140 ;  /* 0x0000001c048c723c */ /* 0x000fe8000000188c */
[----:B------:R-:W-:Y:S02]  /*5320*/  @P6 SHF.R.U32.HI R153, RZ, c[0x0][0x2cc], R16 ;  /* 0x0000b300ff996a19 */ /* 0x000fe40000011610 */
[----:B------:R-:W-:-:S02]  /*5330*/  ISETP.GE.AND P6, PT, R221, 0x1, PT ;  /* 0x00000001dd00780c */ /* 0x000fc40003fc6270 */
[----:B------:R-:W-:Y:S01]  /*5340*/  HMMA.16816.F32 R136, R4, R30, R136 ;  /* 0x0000001e0488723c */ /* 0x000fe20000001888 */
[----:B------:R-:W-:-:S05]  /*5350*/  IMAD.IADD R150, R150, 0x1, R153 ;  /* 0x0000000196967824 */ /* 0x000fca00078e0299 */
[----:B------:R-:W-:Y:S02]  /*5360*/  IADD3 R2, R150, c[0x0][0x328], RZ ;  /* 0x0000ca0096027a10 */ /* 0x000fe40007ffe0ff */
        /* <DEDUP_REMOVED lines=9> */
[----:B------:R-:W-:Y:S07]  /*5400*/  @!P6 BRA `(.L_x_282) ;  /* 0x000000f00000e947 */ /* 0x000fee0003800000 */
[C---:B------:R-:W-:Y:S01]  /*5410*/  ISETP.GT.AND P0, PT, R150.reuse, RZ, PT ;  /* 0x000000ff9600720c */ /* 0x040fe20003f04270 */
[----:B------:R-:W-:Y:S01]  /*5420*/  IMAD.MOV.U32 R0, RZ, RZ, c[0x0][0x32c] ;  /* 0x0000cb00ff007624 */ /* 0x000fe200078e00ff */
        /* <DEDUP_REMOVED lines=8> */
.L_x_283:
[----:B------:R-:W-:-:S13]  /*54b0*/  ISETP.NE.AND P0, PT, R0, 0x1, PT ;  /* 0x000000010000780c */ /* 0x000fda0003f05270 */
[----:B------:R-:W-:-:S05]  /*54c0*/  @P0 IMAD.HI.U32 R4, R5, c[0x0][0x330], RZ ;  /* 0x0000cc0005040a27 */ /* 0x000fca00078e00ff */
[----:B------:R-:W-:-:S05]  /*54d0*/  @P0 SHF.R.U32.HI R5, RZ, c[0x0][0x334], R4 ;  /* 0x0000cd00ff050a19 */ /* 0x000fca0000011604 */
.L_x_284:
[----:B------:R-:W-:-:S05]  /*54e0*/  IMAD R5, R5, R0, c[0x0][0x32c] ;  /* 0x0000cb0005057624 */ /* 0x000fca00078e0200 */
[----:B------:R-:W-:-:S05]  /*54f0*/  IMNMX R2, R2, R5, PT ;  /* 0x0000000502027217 */ /* 0x000fca0003800200 */
.L_x_282:
[----:B------:R-:W-:-:S05]  /*5500*/  IMAD.HI R5, R2, 0x2aaaaaab, RZ ;  /* 0x2aaaaaab02057827 */ /* 0x000fca00078e02ff */
[----:B------:R-:W-:-:S04]  /*5510*/  SHF.R.U32.HI R0, RZ, 0x1f, R5 ;  /* 0x0000001fff007819 */ /* 0x000fc80000011605 */
[----:B------:R-:W-:-:S04]  /*5520*/  LEA.HI.SX32 R0, R5, R0, 0x1d ;  /* 0x0000000005007211 */ /* 0x000fc800078feaff */
[----:B------:R-:W-:-:S04]  /*5530*/  IMNMX R249, R219, R0, !PT ;  /* 0x00000000dbf97217 */ /* 0x000fc80007800200 */
[----:B------:R-:W-:-:S13]  /*5540*/  ISETP.GE.AND P0, PT, R232, R249, PT ;  /* 0x000000f9e800720c */ /* 0x000fda0003f06270 */
[----:B------:R-:W-:Y:S05]  /*5550*/  @!P0 BRA `(.L_x_285) ;  /* 0x00003db000008947 */ /* 0x000fea0003800000 */
[C---:B------:R-:W-:Y:S01]  /*5560*/  IADD3 R244, P0, R228.reuse, 0x20, RZ ;  /* 0x00000020e4f47810 */ /* 0x040fe20007f1e0ff */
[----:B------:R-:W-:Y:S01]  /*5570*/  IMAD.MOV.U32 R148, RZ, RZ, R149 ;  /* 0x000000ffff947224 */ /* 0x000fe200078e0095 */
[----:B------:R-:W-:Y:S01]  /*5580*/  MOV R0, R152 ;  /* 0x0000009800007202 */ /* 0x000fe20000000f00 */
[----:B------:R-:W-:Y:S02]  /*5590*/  IMAD.MOV.U32 R150, RZ, RZ, R151 ;  /* 0x000000ffff967224 */ /* 0x000fe400078e0097 */
[----:B------:R-:W-:Y:S01]  /*55a0*/  IMAD.X R242, RZ, RZ, R235, P0 ;  /* 0x000000fffff27224 */ /* 0x000fe200000e06eb */
[----:B------:R-:W-:Y:S01]  /*55b0*/  IADD3 R240, P0, R228, 0x40, RZ ;  /* 0x00000040e4f07810 */ /* 0x000fe20007f1e0ff */
[----:B------:R-:W-:-:S04]  /*55c0*/  IMAD.MOV.U32 R2, RZ, RZ, R3 ;  /* 0x000000ffff027224 */ /* 0x000fc800078e0003 */
[----:B------:R-:W-:Y:S01]  /*55d0*/  IMAD.X R238, RZ, RZ, R235, P0 ;  /* 0x000000ffffee7224 */ /* 0x000fe200000e06eb */
[----:B------:R-:W-:-:S04]  /*55e0*/  IADD3 R203, P0, R230, 0x20, RZ ;  /* 0x00000020e6cb7810 */ /* 0x000fc80007f1e0ff */
[----:B------:R-:W-:Y:S02]  /*55f0*/  IADD3.X R202, RZ, R237, RZ, P0, !PT ;  /* 0x000000edffca7210 */ /* 0x000fe400007fe4ff */
[----:B------:R-:W-:-:S04]  /*5600*/  IADD3 R201, P0, R230, 0x40, RZ ;  /* 0x00000040e6c97810 */ /* 0x000fc80007f1e0ff */
[----:B------:R-:W-:Y:S02]  /*5610*/  IADD3.X R200, RZ, R237, RZ, P0, !PT ;  /* 0x000000edffc87210 */ /* 0x000fe400007fe4ff */
.L_x_304:
[----:B------:R-:W-:Y:S04]  /*5620*/  DEPBAR.LE SB0, 0x0 ;  /* 0x000080000000791a */ /* 0x000fe80000000000 */
[----:B------:R-:W-:Y:S01]  /*5630*/  BAR.SYNC.DEFER_BLOCKING 0x0 ;  /* 0x0000000000007b1d */ /* 0x000fe20000010000 */
[----:B------:R-:W-:Y:S02]  /*5640*/  ISETP.GT.AND P0, PT, R219, R232, PT ;  /* 0x000000e8db00720c */ /* 0x000fe40003f04270 */
[C---:B------:R-:W-:Y:S02]  /*5650*/  LOP3.LUT P5, RZ, R226.reuse, 0x200, RZ, 0xc0, !PT ;  /* 0x00000200e2ff7812 */ /* 0x040fe400078ac0ff */
[C---:B------:R-:W-:Y:S02]  /*5660*/  LOP3.LUT P4, RZ, R226.reuse, 0x80, RZ, 0xc0, !PT ;  /* 0x00000080e2ff7812 */ /* 0x040fe4000788c0ff */
[----:B------:R-:W-:Y:S01]  /*5670*/  LOP3.LUT P3, RZ, R226, 0x100, RZ, 0xc0, !PT ;  /* 0x00000100e2ff7812 */ /* 0x000fe2000786c0ff */
        /* <DEDUP_REMOVED lines=12> */
[C---:B------:R-:W-:Y:S01]  /*5740*/  IMAD.WIDE.U32 R8, R232.reuse, c[0x0][0x208], RZ ;  /* 0x00008200e8087a25 */ /* 0x040fe200078e00ff */
[----:B------:R-:W-:Y:S03]  /*5750*/  ISETP.GT.AND P1, PT, R223, 0x3f, PT ;  /* 0x0000003fdf00780c */ /* 0x000fe60003f24270 */
[----:B------:R-:W-:Y:S04]  /*5760*/  IMAD R3, R3, c[0x0][0x208], RZ ;  /* 0x0000820003037a24 */ /* 0x000fe800078e02ff */
[----:B------:R-:W-:Y:S04]  /*5770*/  IMAD R3, R232, c[0x0][0x20c], R3 ;  /* 0x00008300e8037a24 */ /* 0x000fe800078e0203 */
[----:B------:R-:W-:Y:S02]  /*5780*/  IMAD.IADD R3, R9, 0x1, R3 ;  /* 0x0000000109037824 */ /* 0x000fe400078e0203 */
[----:B------:R-:W-:Y:S04]  /*5790*/  IMAD.WIDE.U32 R8, R8, 0x30, RZ ;  /* 0x0000003008087825 */ /* 0x000fe800078e00ff */
[----:B------:R-:W-:Y:S02]  /*57a0*/  @!P1 IMAD.MOV.U32 R5, RZ, RZ, c[0x0][0x208] ;  /* 0x00008200ff059624 */ /* 0x000fe400078e00ff */
[----:B------:R-:W-:Y:S02]  /*57b0*/  IMAD R3, R3, 0x30, RZ ;  /* 0x0000003003037824 */ /* 0x000fe400078e02ff */
[----:B------:R-:W-:Y:S01]  /*57c0*/  @!P1 IMAD.MOV.U32 R4, RZ, RZ, c[0x0][0x20c] ;  /* 0x00008300ff049624 */ /* 0x000fe200078e00ff */
[-C--:B------:R-:W-:Y:S01]  /*57d0*/  @!P1 LEA R11, P0, R5, R8.reuse, 0x5 ;  /* 0x00000008050b9211 */ /* 0x080fe200078028ff */
[----:B------:R-:W-:Y:S05]  /*57e0*/  IMAD.IADD R3, R9, 0x1, R3 ;  /* 0x0000000109037824 */ /* 0x000fea00078e0203 */
[----:B------:R-:W-:Y:S02]  /*57f0*/  @!P1 LEA.HI.X R9, R5, R3, R4, 0x5, P0 ;  /* 0x0000000305099211 */ /* 0x000fe400000f2c04 */
[-C--:B------:R-:W-:Y:S05]  /*5800*/  IADD3 R5, P0, R228, R8.reuse, RZ ;  /* 0x00000008e4057210 */ /* 0x080fea0007f1e0ff */
[C---:B------:R-:W-:Y:S01]  /*5810*/  IMAD.X R4, R3.reuse, 0x1, R235, P0 ;  /* 0x0000000103047824 */ /* 0x040fe200000e06eb */
[-C--:B------:R-:W-:Y:S05]  /*5820*/  IADD3 R7, P0, R244, R8.reuse, RZ ;  /* 0x00000008f4077210 */ /* 0x080fea0007f1e0ff */
[----:B------:R-:W-:Y:S01]  /*5830*/  IMAD.X R6, R3, 0x1, R242, P0 ;  /* 0x0000000103067824 */ /* 0x000fe200000e06f2 */
[C---:B------:R-:W-:Y:S04]  /*5840*/  LEA R12, P0, R5.reuse, c[0x0][0x1f8], 0x1 ;  /* 0x00007e00050c7a11 */ /* 0x040fe800078008ff */
[----:B------:R-:W-:Y:S02]  /*5850*/  LEA.HI.X R13, R5, c[0x0][0x1fc], R4, 0x1, P0 ;  /* 0x00007f00050d7a11 */ /* 0x000fe400000f0c04 */
[C---:B------:R-:W-:Y:S03]  /*5860*/  LEA R14, P0, R7.reuse, c[0x0][0x1f8], 0x1 ;  /* 0x00007e00070e7a11 */ /* 0x040fe600078008ff */
[----:B------:R-:W-:Y:S01]  /*5870*/  @!PT LDS RZ, [RZ] ;  /* 0x00000000fffff984 */ /* 0x000fe20000000800 */
[----:B------:R-:W-:Y:S01]  /*5880*/  @!PT LDS RZ, [RZ] ;  /* 0x00000000fffff984 */ /* 0x000fe20000000800 */
[----:B------:R-:W-:Y:S01]  /*5890*/  @!PT LDS RZ, [RZ] ;  /* 0x00000000fffff984 */ /* 0x000fe20000000800 */
[----:B------:R4:W-:Y:S01]  /*58a0*/  LDGSTS.E.BYPASS.LTC128B.128 [R218+0x1880], [R12.64], !P5 ;  /* 0x018800000cda7fae */ /* 0x0009e2000e901d48 */
[----:B------:R-:W-:Y:S02]  /*58b0*/  LEA.HI.X R15, R7, c[0x0][0x1fc], R6, 0x1, P0 ;  /* 0x00007f00070f7a11 */ /* 0x000fe400000f0c06 */
[----:B------:R-:W-:Y:S03]  /*58c0*/  IADD3 R4, P0, R240, R8, RZ ;  /* 0x00000008f0047210 */ /* 0x000fe60007f1e0ff */
[----:B------:R4:W-:Y:S02]  /*58d0*/  LDGSTS.E.BYPASS.LTC128B.128 [R218+0x2480], [R14.64], !P4 ;  /* 0x024800000eda7fae */ /* 0x0009e4000e101d48 */
[----:B------:R-:W-:Y:S01]  /*58e0*/  IMAD.X R3, R3, 0x1, R238, P0 ;  /* 0x0000000103037824 */ /* 0x000fe200000e06ee */
[C---:B------:R-:W-:Y:S04]  /*58f0*/  LEA R6, P0, R4.reuse, c[0x0][0x1f8], 0x1 ;  /* 0x00007e0004067a11 */ /* 0x040fe800078008ff */
[----:B------:R-:W-:Y:S02]  /*5900*/  LEA.HI.X R7, R4, c[0x0][0x1fc], R3, 0x1, P0 ;  /* 0x00007f0004077a11 */ /* 0x000fe400000f0c03 */
[----:B------:R-:W-:Y:S03]  /*5910*/  @!P1 IADD3 R4, P0, R11, R228, RZ ;  /* 0x000000e40b049210 */ /* 0x000fe60007f1e0ff */
[----:B------:R4:W-:Y:S02]  /*5920*/  LDGSTS.E.BYPASS.LTC128B.128 [R218+0x3080], [R6.64], !P3 ;  /* 0x0308000006da7fae */ /* 0x0009e4000d901d48 */
[----:B------:R-:W-:Y:S01]  /*5930*/  @!P1 IMAD.X R3, R9, 0x1, R235, P0 ;  /* 0x0000000109039824 */ /* 0x000fe200000e06eb */
[C---:B------:R-:W-:Y:S04]  /*5940*/  @!P1 LEA R16, P0, R4.reuse, c[0x0][0x1f8], 0x1 ;  /* 0x00007e0004109a11 */ /* 0x040fe800078008ff */
[----:B------:R-:W-:Y:S02]  /*5950*/  @!P1 LEA.HI.X R17, R4, c[0x0][0x1fc], R3, 0x1, P0 ;  /* 0x00007f0004119a11 */ /* 0x000fe400000f0c03 */
[----:B------:R-:W-:Y:S03]  /*5960*/  @!P1 IADD3 R4, P0, R11, R244, RZ ;  /* 0x000000f40b049210 */ /* 0x000fe60007f1e0ff */
[----:B------:R4:W-:Y:S02]  /*5970*/  @!P1 LDGSTS.E.BYPASS.LTC128B.128 [R218+0x2080], [R16.64], !P5 ;  /* 0x0208000010da9fae */ /* 0x0009e4000e901d48 */
[----:B------:R-:W-:Y:S01]  /*5980*/  @!P1 IMAD.X R3, R9, 0x1, R242, P0 ;  /* 0x0000000109039824 */ /* 0x000fe200000e06f2 */
[C---:B------:R-:W-:Y:S04]  /*5990*/  @!P1 LEA R18, P0, R4.reuse, c[0x0][0x1f8], 0x1 ;  /* 0x00007e0004129a11 */ /* 0x040fe800078008ff */
[----:B------:R-:W-:Y:S02]  /*59a0*/  @!P1 LEA.HI.X R19, R4, c[0x0][0x1fc], R3, 0x1, P0 ;  /* 0x00007f0004139a11 */ /* 0x000fe400000f0c03 */
[----:B------:R-:W-:Y:S03]  /*59b0*/  @!P1 IADD3 R11, P0, R11, R240, RZ ;  /* 0x000000f00b0b9210 */ /* 0x000fe60007f1e0ff */
[----:B------:R4:W-:Y:S02]  /*59c0*/  @!P1 LDGSTS.E.BYPASS.LTC128B.128 [R218+0x2c80], [R18.64], !P4 ;  /* 0x02c8000012da9fae */ /* 0x0009e4000e101d48 */
[----:B------:R-:W-:Y:S01]  /*59d0*/  @!P1 IMAD.X R4, R9, 0x1, R238, P0 ;  /* 0x0000000109049824 */ /* 0x000fe200000e06ee */
[C---:B------:R-:W-:Y:S04]  /*59e0*/  @!P1 LEA R8, P0, R11.reuse, c[0x0][0x1f8], 0x1 ;  /* 0x00007e000b089a11 */ /* 0x040fe800078008ff */
[----:B------:R-:W-:Y:S05]  /*59f0*/  @!P1 LEA.HI.X R9, R11, c[0x0][0x1fc], R4, 0x1, P0 ;  /* 0x00007f000b099a11 */ /* 0x000fea00000f0c04 */
[----:B------:R4:W-:Y:S04]  /*5a00*/  @!P1 LDGSTS.E.BYPASS.LTC128B.128 [R218+0x3880], [R8.64], !P3 ;  /* 0x0388000008da9fae */ /* 0x0009e8000d901d48 */
.L_x_286:
[-C--:B--2-4-:R-:W-:Y:S01]  /*5a10*/  HMMA.16816.F32 R4, R152, R156.reuse, RZ ;  /* 0x0000009c9804723c */ /* 0x094fe200000018ff */
[----:B------:R-:W-:Y:S02]  /*5a20*/  LDSM.16.M88.4 R192, [R216+0x4880] ;  /* 0x00488000d8c0783b */ /* 0x000fe40000000200 */
[----:B------:R-:W-:Y:S05]  /*5a30*/  ISETP.GT.AND P0, PT, R232, R219, PT ;  /* 0x000000dbe800720c */ /* 0x000fea0003f04270 */
        /* <DEDUP_REMOVED lines=104> */
[-C--:B------:R-:W-:Y:S03]  /*60c0*/  @P1 IADD3 R152, P0, R230, R164.reuse, RZ ;  /* 0x000000a4e6981210 */ /* 0x080fe60007f1e0ff */
[----:B------:R-:W-:Y:S04]  /*60d0*/  IMAD.IADD R149, R165, 0x1, R149 ;  /* 0x00000001a5957824 */ /* 0x000fe800078e0295 */
[----:B------:R-:W-:Y:S01]  /*60e0*/  @P1 IMAD.X R151, R149, 0x1, R237, P0 ;  /* 0x0000000195971824 */ /* 0x000fe200000e06ed */
[-C--:B------:R-:W-:Y:S05]  /*60f0*/  @P1 IADD3 R154, P0, R203, R164.reuse, RZ ;  /* 0x000000a4cb9a1210 */ /* 0x080fea0007f1e0ff */
[----:B------:R-:W-:Y:S01]  /*6100*/  @P1 IMAD.X R153, R149, 0x1, R202, P0 ;  /* 0x0000000195991824 */ /* 0x000fe200000e06ca */
[----:B------:R-:W-:Y:S05]  /*6110*/  @P1 IADD3 R156, P0, R201, R164, RZ ;  /* 0x000000a4c99c1210 */ /* 0x000fea0007f1e0ff */
[----:B------:R-:W-:Y:S01]  /*6120*/  @P1 IMAD.X R155, R149, 0x1, R200, P0 ;  /* 0x00000001959b1824 */ /* 0x000fe200000e06c8 */
[C---:B------:R-:W-:Y:S04]  /*6130*/  @P1 LEA R158, P0, R152.reuse, c[0x0][0x1c8], 0x1 ;  /* 0x00007200989e1a11 */ /* 0x040fe800078008ff */
[----:B------:R-:W-:Y:S02]  /*6140*/  @P1 LEA.HI.X R159, R152, c[0x0][0x1cc], R151, 0x1, P0 ;  /* 0x00007300989f1a11 */ /* 0x000fe400000f0c97 */
[C---:B------:R-:W-:Y:S03]  /*6150*/  @P1 LEA R160, P0, R154.reuse, c[0x0][0x1c8], 0x1 ;  /* 0x000072009aa01a11 */ /* 0x040fe600078008ff */
[----:B------:R-:W-:Y:S01]  /*6160*/  @!PT LDS RZ, [RZ] ;  /* 0x00000000fffff984 */ /* 0x000fe20000000800 */
[----:B------:R-:W-:Y:S01]  /*6170*/  @!PT LDS RZ, [RZ] ;  /* 0x00000000fffff984 */ /* 0x000fe20000000800 */
[----:B------:R-:W-:Y:S01]  /*6180*/  @!PT LDS RZ, [RZ] ;  /* 0x00000000fffff984 */ /* 0x000fe20000000800 */
[----:B------:R1:W-:Y:S01]  /*6190*/  @P1 LDGSTS.E.BYPASS.LTC128B.128 [R218+0x3c80], [R158.64], !P5 ;  /* 0x03c800009eda1fae */ /* 0x0003e2000e901d48 */
[----:B------:R-:W-:Y:S02]  /*61a0*/  @P1 LEA.HI.X R161, R154, c[0x0][0x1cc], R153, 0x1, P0 ;  /* 0x000073009aa11a11 */ /* 0x000fe400000f0c99 */
[C---:B------:R-:W-:Y:S03]  /*61b0*/  @P1 LEA R162, P0, R156.reuse, c[0x0][0x1c8], 0x1 ;  /* 0x000072009ca21a11 */ /* 0x040fe600078008ff */
[----:B------:R1:W-:Y:S01]  /*61c0*/  @P1 LDGSTS.E.BYPASS.LTC128B.128 [R218+0x4880], [R160.64], !P4 ;  /* 0x04880000a0da1fae */ /* 0x0003e2000e101d48 */
[----:B------:R-:W-:Y:S02]  /*61d0*/  @P1 LEA.HI.X R163, R156, c[0x0][0x1cc], R155, 0x1, P0 ;  /* 0x000073009ca31a11 */ /* 0x000fe400000f0c9b */
[----:B------:R-:W-:Y:S03]  /*61e0*/  ISETP.GE.AND P0, PT, R3, 0x21, PT ;  /* 0x000000210300780c */ /* 0x000fe60003f06270 */
[----:B------:R1:W-:Y:S10]  /*61f0*/  @P1 LDGSTS.E.BYPASS.LTC128B.128 [R218+0x5480], [R162.64], !P3 ;  /* 0x05480000a2da1fae */ /* 0x0003f4000d901d48 */
[----:B------:R-:W-:Y:S04]  /*6200*/  @P0 IADD3 R152, P2, R164, UR7, RZ ;  /* 0x00000007a4980c10 */ /* 0x000fe8000ff5e0ff */
        /* <DEDUP_REMOVED lines=16> */
.L_x_287:
[----:B------:R-:W-:Y:S01]  /*6310*/  ISETP.NE.AND P0, PT, R222, 0x1, PT ;  /* 0x00000001de00780c */ /* 0x000fe20003f05270 */
[----:B------:R-:W0:Y:S01]  /*6320*/  LDGDEPBAR ;  /* 0x00000000000079af */ /* 0x000e220000000000 */
[----:B------:R-:W-:Y:S01]  /*6330*/  ISETP.GE.AND P1, PT, R221, 0x1, PT ;  /* 0x00000001dd00780c */ /* 0x000fe20003f26270 */
[----:B-1----:R-:W-:Y:S02]  /*6340*/  IMAD.MOV.U32 R158, RZ, RZ, R227 ;  /* 0x000000ffff9e7224 */ /* 0x002fe400078e00e3 */
[----:B------:R-:W-:Y:S05]  /*6350*/  IMAD R156, R232, -0x30, RZ ;  /* 0xffffffd0e89c7824 */ /* 0x000fea00078e02ff */
[----:B------:R-:W-:Y:S03]  /*6360*/  IADD3 R153, -R233, 0x1, R156 ;  /* 0x00000001e9997810 */ /* 0x000fe60007ffe19c */
[----:B------:R-:W-:Y:S01]  /*6370*/  @P0 IMAD.HI.U32 R3, R227, c[0x0][0x2c8], RZ ;  /* 0x0000b200e3030a27 */ /* 0x000fe200078e00ff */
[----:B------:R-:W-:Y:S04]  /*6380*/  IADD3 R153, -R225, R153, R220 ;  /* 0x00000099e1997210 */ /* 0x000fe80007ffe1dc */
[----:B------:R-:W-:Y:S02]  /*6390*/  @P0 SHF.R.U32.HI R158, RZ, c[0x0][0x2cc], R3 ;  /* 0x0000b300ff9e0a19 */ /* 0x000fe40000011603 */
[C---:B------:R-:W-:Y:S02]  /*63a0*/  IADD3 R154, R153.reuse, c[0x0][0x328], RZ ;  /* 0x0000ca00999a7a10 */ /* 0x040fe40007ffe0ff */
[----:B------:R-:W-:Y:S01]  /*63b0*/  IADD3 R153, R153, UR10, RZ ;  /* 0x0000000a99997c10 */ /* 0x000fe2000fffe0ff */
[----:B------:R-:W1:Y:S02]  /*63c0*/  SHFL.IDX PT, R149, R158, RZ, 0x1c1f ;  /* 0x001c1fff9e957589 */ /* 0x000e6400000e0000 */
[----:B-1----:R-:W-:Y:S02]  /*63d0*/  IMAD.IADD R168, R154, 0x1, R149 ;  /* 0x000000019aa87824 */ /* 0x002fe400078e0295 */
[----:B------:R-:W-:Y:S01]  /*63e0*/  IMAD.IADD R166, R149, 0x1, R153 ;  /* 0x0000000195a67824 */ /* 0x000fe200078e0299 */
[----:B------:R-:W-:-:S05]  /*63f0*/  @!P1 BRA `(.L_x_288) ;  /* 0x0000018000009947 */ /* 0x000fca0003800000 */
[----:B------:R-:W-:Y:S01]  /*6400*/  IADD3 R149, -R225, R220, R149 ;  /* 0x000000dce1957210 */ /* 0x000fe20007ffe195 */
[----:B------:R-:W-:Y:S03]  /*6410*/  BSSY B0, `(.L_x_289) ;  /* 0x0000011000007945 */ /* 0x000fe60003800000 */
        /* <DEDUP_REMOVED lines=11> */
.L_x_290:
[----:B------:R-:W-:Y:S04]  /*64d0*/  MOV R3, c[0x0][0x32c] ;  /* 0x0000cb0000037a02 */ /* 0x000fe80000000f00 */
[----:B------:R-:W-:Y:S11]  /*64e0*/  ISETP.NE.AND P0, PT, R3, 0x1, PT ;  /* 0x000000010300780c */ /* 0x000ff60003f05270 */
[----:B------:R-:W-:Y:S02]  /*64f0*/  @!UPT UIADD3 URZ, URZ, URZ, URZ ;  /* 0x0000003f3f3ff290 */ /* 0x000fe4000fffe03f */
[----:B------:R-:W-:Y:S05]  /*6500*/  @P0 IMAD.HI.U32 R3, R149, c[0x0][0x330], RZ ;  /* 0x0000cc0095030a27 */ /* 0x000fea00078e00ff */
[----:B------:R-:W-:Y:S02]  /*6510*/  @P0 SHF.R.U32.HI R149, RZ, c[0x0][0x334], R3 ;  /* 0x0000cd00ff950a19 */ /* 0x000fe40000011603 */
.L_x_291:
[----:B------:R-:W-:Y:S05]  /*6520*/  BSYNC B0 ;  /* 0x0000000000007941 */ /* 0x000fea0003800000 */
.L_x_289:
[----:B------:R-:W-:Y:S04]  /*6530*/  IMAD.IADD R152, R156, 0x1, -R233 ;  /* 0x000000019c987824 */ /* 0x000fe800078e0ae9 */
[----:B------:R-:W-:Y:S05]  /*6540*/  IMAD R149, R149, c[0x0][0x32c], R152 ;  /* 0x0000cb0095957a24 */ /* 0x000fea00078e0298 */
[----:B------:R-:W-:Y:S02]  /*6550*/  IADD3 R3, R149, c[0x0][0x32c], RZ ;  /* 0x0000cb0095037a10 */ /* 0x000fe40007ffe0ff */
[----:B------:R-:W-:Y:S02]  /*6560*/  IMNMX R166, R166, R149, !PT ;  /* 0x00000095a6a67217 */ /* 0x000fe40007800200 */
[----:B------:R-:W-:Y:S02]  /*6570*/  IMNMX R168, R168, R3, PT ;  /* 0x00000003a8a87217 */ /* 0x000fe40003800200 */
.L_x_288:
[----:B------:R-:W1:Y:S02]  /*6580*/  SHFL.IDX PT, R152, R158, 0x1, 0x1c1f ;  /* 0x003c1f009e987f89 */ /* 0x000e6400000e0000 */
[-C--:B-1----:R-:W-:Y:S02]  /*6590*/  IADD3 R164, R154, R152.reuse, RZ ;  /* 0x000000989aa47210 */ /* 0x082fe40007ffe0ff */
[----:B------:R-:W-:Y:S01]  /*65a0*/  IADD3 R163, R153, R152, RZ ;  /* 0x0000009899a37210 */ /* 0x000fe20007ffe0ff */
        /* <DEDUP_REMOVED lines=14> */
.L_x_294:
[----:B------:R-:W-:Y:S04]  /*6690*/  MOV R3, c[0x0][0x32c] ;  /* 0x0000cb0000037a02 */ /* 0x000fe80000000f00 */
[----:B------:R-:W-:Y:S11]  /*66a0*/  ISETP.NE.AND P0, PT, R3, 0x1, PT ;  /* 0x000000010300780c */ /* 0x000ff60003f05270 */
[----:B------:R-:W-:Y:S02]  /*66b0*/  @!UPT UIADD3 URZ, URZ, URZ, URZ ;  /* 0x0000003f3f3ff290 */ /* 0x000fe4000fffe03f */
[----:B------:R-:W-:Y:S05]  /*66c0*/  @P0 IMAD.HI.U32 R3, R152, c[0x0][0x330], RZ ;  /* 0x0000cc0098030a27 */ /* 0x000fea00078e00ff */
[----:B------:R-:W-:Y:S02]  /*66d0*/  @P0 SHF.R.U32.HI R152, RZ, c[0x0][0x334], R3 ;  /* 0x0000cd00ff980a19 */ /* 0x000fe40000011603 */
.L_x_295:
[----:B------:R-:W-:Y:S05]  /*66e0*/  BSYNC B0 ;  /* 0x0000000000007941 */ /* 0x000fea0003800000 */
.L_x_293:
[----:B------:R-:W-:Y:S04]  /*66f0*/  IMAD.IADD R3, R156, 0x1, -R233 ;  /* 0x000000019c037824 */ /* 0x000fe800078e0ae9 */
[----:B------:R-:W-:Y:S05]  /*6700*/  IMAD R3, R152, c[0x0][0x32c], R3 ;  /* 0x0000cb0098037a24 */ /* 0x000fea00078e0203 */
[----:B------:R-:W-:Y:S02]  /*6710*/  IADD3 R149, R3, c[0x0][0x32c], RZ ;  /* 0x0000cb0003957a10 */ /* 0x000fe40007ffe0ff */
[----:B------:R-:W-:Y:S02]  /*6720*/  IMNMX R163, R163, R3, !PT ;  /* 0x00000003a3a37217 */ /* 0x000fe40007800200 */
[----:B------:R-:W-:Y:S02]  /*6730*/  IMNMX R164, R164, R149, PT ;  /* 0x00000095a4a47217 */ /* 0x000fe40003800200 */
.L_x_292:
        /* <DEDUP_REMOVED lines=17> */
.L_x_298:
[----:B------:R-:W-:Y:S04]  /*6850*/  MOV R3, c[0x0][0x32c] ;  /* 0x0000cb0000037a02 */ /* 0x000fe80000000f00 */
[----:B------:R-:W-:Y:S11]  /*6860*/  ISETP.NE.AND P0, PT, R3, 0x1, PT ;  /* 0x000000010300780c */ /* 0x000ff60003f05270 */
[----:B------:R-:W-:Y:S02]  /*6870*/  @!UPT UIADD3 URZ, URZ, URZ, URZ ;  /* 0x0000003f3f3ff290 */ /* 0x000fe4000fffe03f */
[----:B------:R-:W-:Y:S05]  /*6880*/  @P0 IMAD.HI.U32 R3, R152, c[0x0][0x330], RZ ;  /* 0x0000cc0098030a27 */ /* 0x000fea00078e00ff */
[----:B------:R-:W-:Y:S02]  /*6890*/  @P0 SHF.R.U32.HI R152, RZ, c[0x0][0x334], R3 ;  /* 0x0000cd00ff980a19 */ /* 0x000fe40000011603 */
.L_x_299:
[----:B------:R-:W-:Y:S05]  /*68a0*/  BSYNC B0 ;  /* 0x0000000000007941 */ /* 0x000fea0003800000 */
.L_x_297:
[----:B------:R-:W-:Y:S04]  /*68b0*/  IMAD.IADD R3, R156, 0x1, -R233 ;  /* 0x000000019c037824 */ /* 0x000fe800078e0ae9 */
[----:B------:R-:W-:Y:S05]  /*68c0*/  IMAD R3, R152, c[0x0][0x32c], R3 ;  /* 0x0000cb0098037a24 */ /* 0x000fea00078e0203 */
[----:B------:R-:W-:Y:S02]  /*68d0*/  IADD3 R149, R3, c[0x0][0x32c], RZ ;  /* 0x0000cb0003957a10 */ /* 0x000fe40007ffe0ff */
[----:B------:R-:W-:Y:S02]  /*68e0*/  IMNMX R161, R161, R3, !PT ;  /* 0x00000003a1a17217 */ /* 0x000fe40007800200 */
[----:B------:R-:W-:Y:S02]  /*68f0*/  IMNMX R162, R162, R149, PT ;  /* 0x00000095a2a27217 */ /* 0x000fe40003800200 */
.L_x_296:
[C---:B------:R-:W-:Y:S02]  /*6900*/  ISETP.GE.AND P2, PT, R156.reuse, 0x9, PT ;  /* 0x000000099c00780c */ /* 0x040fe40003f46270 */
[----:B------:R-:W-:Y:S02]  /*6910*/  ISETP.GE.AND P1, PT, R156, 0xa, PT ;  /* 0x0000000a9c00780c */ /* 0x000fe40003f26270 */
[----:B------:R-:W-:Y:S02]  /*6920*/  ISETP.GT.AND P0, PT, R166, 0x8, !P2 ;  /* 0x00000008a600780c */ /* 0x000fe40005704270 */
[----:B------:R-:W-:Y:S02]  /*6930*/  P2R R152, PR, RZ, 0x4 ;  /* 0x00000004ff987803 */ /* 0x000fe40000000000 */
[----:B------:R-:W-:Y:S02]  /*6940*/  ISETP.LT.OR P0, PT, R168, 0x9, P0 ;  /* 0x00000009a800780c */ /* 0x000fe40000701670 */
[----:B------:R-:W-:Y:S02]  /*6950*/  P2R R151, PR, RZ, 0x2 ;  /* 0x00000002ff977803 */ /* 0x000fe40000000000 */
[----:B------:R-:W-:Y:S02]  /*6960*/  FSEL R149, R16, -INF , !P0 ;  /* 0xff80000010957808 */ /* 0x000fe40004000000 */
[----:B------:R-:W-:Y:S02]  /*6970*/  ISETP.GT.AND P0, PT, R166, 0x9, !P1 ;  /* 0x00000009a600780c */ /* 0x000fe40004f04270 */
[----:B------:R-:W-:Y:S02]  /*6980*/  ISETP.GE.AND P5, PT, R156, 0x21, PT ;  /* 0x000000219c00780c */ /* 0x000fe40003fa6270 */
[----:B------:R-:W-:Y:S02]  /*6990*/  ISETP.LT.OR P0, PT, R168, 0xa, P0 ;  /* 0x0000000aa800780c */ /* 0x000fe40000701670 */
[C---:B------:R-:W-:Y:S02]  /*69a0*/  ISETP.GE.AND P4, PT, R156.reuse, 0x22, PT ;  /* 0x000000229c00780c */ /* 0x040fe40003f86270 */
[----:B------:R-:W-:Y:S02]  /*69b0*/  FSEL R155, R17, -INF , !P0 ;  /* 0xff800000119b7808 */ /* 0x000fe40004000000 */
[C---:B------:R-:W-:Y:S02]  /*69c0*/  ISETP.GT.AND P0, PT, R163.reuse, 0x8, !P2 ;  /* 0x00000008a300780c */ /* 0x040fe40005704270 */
        /* <DEDUP_REMOVED lines=12> */
[----:B------:R-:W-:Y:S02]  /*6a90*/  ISETP.GE.AND P6, PT, R156, 0x2a, PT ;  /* 0x0000002a9c00780c */ /* 0x000fe40003fc6270 */
[----:B------:R-:W-:Y:S02]  /*6aa0*/  FSEL R186, R20, -INF , !P0 ;  /* 0xff80000014ba7808 */ /* 0x000fe40004000000 */
[----:B------:R-:W-:Y:S04]  /*6ab0*/  ISETP.GT.AND P0, PT, R166, 0x11, !P1 ;  /* 0x00000011a600780c */ /* 0x000fe80004f04270 */
[----:B------:R-:W-:Y:S04]  /*6ac0*/  ISETP.LT.OR P0, PT, R168, 0x12, P0 ;  /* 0x00000012a800780c */ /* 0x000fe80000701670 */
        /* <DEDUP_REMOVED lines=12> */
[----:B------:R-:W-:Y:S04]  /*6b90*/  ISETP.LT.OR P0, PT, R168, 0x19, P0 ;  /* 0x00000019a800780c */ /* 0x000fe80000701670 */
[----:B------:R-:W-:Y:S02]  /*6ba0*/  FSEL R190, R32, -INF , !P0 ;  /* 0xff80000020be7808 */ /* 0x000fe40004000000 */
[----:B------:R-:W-:Y:S04]  /*6bb0*/  ISETP.GT.AND P0, PT, R166, 0x19, !P1 ;  /* 0x00000019a600780c */ /* 0x000fe80004f04270 */
[----:B------:R-:W-:Y:S04]  /*6bc0*/  ISETP.LT.OR P0, PT, R168, 0x1a, P0 ;  /* 0x0000001aa800780c */ /* 0x000fe80000701670 */
[----:B------:R-:W-:Y:S02]  /*6bd0*/  FSEL R195, R33, -INF , !P0 ;  /* 0xff80000021c37808 */ /* 0x000fe40004000000 */
[C---:B------:R-:W-:Y:S02]  /*6be0*/  ISETP.GT.AND P0, PT, R163.reuse, 0x18, !P2 ;  /* 0x00000018a300780c */ /* 0x040fe40005704270 */
[----:B------:R-:W-:Y:S02]  /*6bf0*/  ISETP.GE.AND P2, PT, R156, 0x1, PT ;  /* 0x000000019c00780c */ /* 0x000fe40003f46270 */
[----:B------:R-:W-:Y:S04]  /*6c00*/  ISETP.LT.OR P0, PT, R164, 0x19, P0 ;  /* 0x00000019a400780c */ /* 0x000fe80000701670 */
[----:B------:R-:W-:Y:S02]  /*6c10*/  FSEL R196, R34, -INF , !P0 ;  /* 0xff80000022c47808 */ /* 0x000fe40004000000 */
[----:B------:R-:W-:Y:S02]  /*6c20*/  ISETP.GT.AND P0, PT, R163, 0x19, !P1 ;  /* 0x00000019a300780c */ /* 0x000fe40004f04270 */
[----:B------:R-:W-:Y:S02]  /*6c30*/  ISETP.GE.AND P1, PT, R156, 0x2, PT ;  /* 0x000000029c00780c */ /* 0x000fe40003f26270 */
        /* <DEDUP_REMOVED lines=17> */
[----:B------:R-:W-:Y:S01]  /*6d50*/  ISETP.GT.AND P0, PT, R166, 0x1, !P1 ;  /* 0x00000001a600780c */ /* 0x000fe20004f04270 */
[----:B------:R-:W1:Y:S03]  /*6d60*/  SHFL.IDX PT, R4, R158, 0x3, 0x1c1f ;  /* 0x007c1f009e047f89 */ /* 0x000e6600000e0000 */
[----:B------:R-:W-:Y:S04]  /*6d70*/  ISETP.LT.OR P0, PT, R168, 0x2, P0 ;  /* 0x00000002a800780c */ /* 0x000fe80000701670 */
[----:B------:R-:W-:Y:S02]  /*6d80*/  FSEL R173, R5, -INF , !P0 ;  /* 0xff80000005ad7808 */ /* 0x000fe40004000000 */
[----:B------:R-:W-:Y:S04]  /*6d90*/  ISETP.GT.AND P0, PT, R163, 0x1, !P1 ;  /* 0x00000001a300780c */ /* 0x000fe80004f04270 */
[C---:B------:R-:W-:Y:S04]  /*6da0*/  ISETP.LT.OR P0, PT, R164.reuse, 0x2, P0 ;  /* 0x00000002a400780c */ /* 0x040fe80000701670 */
[----:B------:R-:W-:Y:S02]  /*6db0*/  FSEL R7, R7, -INF , !P0 ;  /* 0xff80000007077808 */ /* 0x000fe40004000000 */
[----:B------:R-:W-:Y:S04]  /*6dc0*/  ISETP.GT.AND P0, PT, R163, RZ, !P2 ;  /* 0x000000ffa300720c */ /* 0x000fe80005704270 */
[----:B------:R-:W-:Y:S01]  /*6dd0*/  ISETP.LT.OR P0, PT, R164, 0x1, P0 ;  /* 0x00000001a400780c */ /* 0x000fe20000701670 */
[--C-:B-1----:R-:W-:Y:S02]  /*6de0*/  IMAD.IADD R154, R154, 0x1, R4.reuse ;  /* 0x000000019a9a7824 */ /* 0x102fe400078e0204 */
[----:B------:R-:W-:Y:S01]  /*6df0*/  IMAD.IADD R153, R153, 0x1, R4 ;  /* 0x0000000199997824 */ /* 0x000fe200078e0204 */
        /* <DEDUP_REMOVED lines=16> */
[----:B------:R-:W-:Y:S04]  /*6f00*/  ISETP.NE.AND P0, PT, R152, RZ, PT ;  /* 0x000000ff9800720c */ /* 0x000fe80003f05270 */
        /* <DEDUP_REMOVED lines=13> */
[C---:B------:R-:W-:Y:S04]  /*6fe0*/  ISETP.LT.OR P0, PT, R162.reuse, 0x12, P0 ;  /* 0x00000012a200780c */ /* 0x040fe80000701670 */
        /* <DEDUP_REMOVED lines=18> */
[C---:B------:R-:W-:Y:S04]  /*7110*/  ISETP.GT.AND P0, PT, R161.reuse, RZ, !P2 ;  /* 0x000000ffa100720c */ /* 0x040fe80005704270 */
[----:B------:R-:W-:Y:S04]  /*7120*/  ISETP.LT.OR P0, PT, R162, 0x1, P0 ;  /* 0x00000001a200780c */ /* 0x000fe80000701670 */
[----:B------:R-:W-:Y:S02]  /*7130*/  FSEL R25, R8, -INF , !P0 ;  /* 0xff80000008197808 */ /* 0x000fe40004000000 */
[----:B------:R-:W-:Y:S04]  /*7140*/  ISETP.GT.AND P0, PT, R161, 0x29, !P6 ;  /* 0x00000029a100780c */ /* 0x000fe80007704270 */
[----:B------:R-:W-:Y:S04]  /*7150*/  ISETP.LT.OR P0, PT, R162, 0x2a, P0 ;  /* 0x0000002aa200780c */ /* 0x000fe80000701670 */
[----:B------:R-:W-:Y:S02]  /*7160*/  FSEL R161, R45, -INF , !P0 ;  /* 0xff8000002da17808 */ /* 0x000fe40004000000 */
[----:B------:R-:W-:Y:S11]  /*7170*/  ISETP.GE.AND P0, PT, R221, 0x1, PT ;  /* 0x00000001dd00780c */ /* 0x000ff60003f06270 */
[----:B------:R-:W-:Y:S02]  /*7180*/  @!UPT UIADD3 URZ, URZ, URZ, URZ ;  /* 0x0000003f3f3ff290 */ /* 0x000fe4000fffe03f */
        /* <DEDUP_REMOVED lines=14> */
.L_x_302:
[----:B------:R-:W-:Y:S04]  /*7270*/  MOV R4, c[0x0][0x32c] ;  /* 0x0000cb0000047a02 */ /* 0x000fe80000000f00 */
[----:B------:R-:W-:Y:S11]  /*7280*/  ISETP.NE.AND P0, PT, R4, 0x1, PT ;  /* 0x000000010400780c */ /* 0x000ff60003f05270 */
[----:B------:R-:W-:Y:S02]  /*7290*/  @!UPT UIADD3 URZ, URZ, URZ, URZ ;  /* 0x0000003f3f3ff290 */ /* 0x000fe4000fffe03f */
[----:B------:R-:W-:Y:S05]  /*72a0*/  @P0 IMAD.HI.U32 R4, R6, c[0x0][0x330], RZ ;  /* 0x0000cc0006040a27 */ /* 0x000fea00078e00ff */
[----:B------:R-:W-:Y:S02]  /*72b0*/  @P0 SHF.R.U32.HI R6, RZ, c[0x0][0x334], R4 ;  /* 0x0000cd00ff060a19 */ /* 0x000fe40000011604 */
.L_x_303:
[----:B------:R-:W-:Y:S05]  /*72c0*/  BSYNC B0 ;  /* 0x0000000000007941 */ /* 0x000fea0003800000 */
.L_x_301:
[----:B------:R-:W-:Y:S04]  /*72d0*/  IMAD.IADD R9, R156, 0x1, -R233 ;  /* 0x000000019c097824 */ /* 0x000fe800078e0ae9 */
[----:B------:R-:W-:Y:S05]  /*72e0*/  IMAD R9, R6, c[0x0][0x32c], R9 ;  /* 0x0000cb0006097a24 */ /* 0x000fea00078e0209 */
[----:B------:R-:W-:Y:S02]  /*72f0*/  IADD3 R13, R9, c[0x0][0x32c], RZ ;  /* 0x0000cb00090d7a10 */ /* 0x000fe40007ffe0ff */
[----:B------:R-:W-:Y:S02]  /*7300*/  IMNMX R153, R153, R9, !PT ;  /* 0x0000000999997217 */ /* 0x000fe40007800200 */
[----:B------:R-:W-:Y:S02]  /*7310*/  IMNMX R154, R154, R13, PT ;  /* 0x0000000d9a9a7217 */ /* 0x000fe40003800200 */
.L_x_300:
[----:B------:R-:W-:Y:S02]  /*7320*/  FMNMX.FTZ R4, R175, R150, !PT ;  /* 0x00000096af047209 */ /* 0x000fe40007810000 */
[----:B------:R-:W-:Y:S02]  /*7330*/  ISETP.GT.AND P0, PT, R153, RZ, !P2 ;  /* 0x000000ff9900720c */ /* 0x000fe40005704270 */
[----:B------:R-:W-:Y:S02]  /*7340*/  FMNMX.FTZ R4, R173, R4, !PT ;  /* 0x00000004ad047209 */ /* 0x000fe40007810000 */
[----:B------:R-:W-:Y:S02]  /*7350*/  ISETP.LT.OR P0, PT, R154, 0x1, P0 ;  /* 0x000000019a00780c */ /* 0x000fe40000701670 */
[----:B------:R-:W-:Y:S02]  /*7360*/  FMNMX.FTZ R4, R149, R4, !PT ;  /* 0x0000000495047209 */ /* 0x000fe40007810000 */
[----:B------:R-:W-:Y:S02]  /*7370*/  FSEL R17, R10, -INF , !P0 ;  /* 0xff8000000a117808 */ /* 0x000fe40004000000 */
[----:B------:R-:W-:Y:S02]  /*7380*/  FMNMX.FTZ R9, R155, R4, !PT ;  /* 0x000000049b097209 */ /* 0x000fe40007810000 */
[----:B------:R-:W-:Y:S02]  /*7390*/  ISETP.GT.AND P0, PT, R153, 0x1, !P1 ;  /* 0x000000019900780c */ /* 0x000fe40004f04270 */
[----:B------:R-:W-:Y:S02]  /*73a0*/  FMNMX.FTZ R4, R186, R9, !PT ;  /* 0x00000009ba047209 */ /* 0x000fe40007810000 */
[----:B------:R-:W-:Y:S02]  /*73b0*/  ISETP.LT.OR P0, PT, R154, 0x2, P0 ;  /* 0x000000029a00780c */ /* 0x000fe40000701670 */
[----:B------:R-:W-:Y:S02]  /*73c0*/  FMNMX.FTZ R9, R187, R4, !PT ;  /* 0x00000004bb097209 */ /* 0x000fe40007810000 */
[----:B------:R-:W-:Y:S02]  /*73d0*/  FSEL R13, R11, -INF , !P0 ;  /* 0xff8000000b0d7808 */ /* 0x000fe40004000000 */
[----:B------:R-:W-:Y:S02]  /*73e0*/  FMNMX.FTZ R4, R190, R9, !PT ;  /* 0x00000009be047209 */ /* 0x000fe40007810000 */
[----:B------:R-:W-:Y:S02]  /*73f0*/  ISETP.NE.AND P0, PT, R152, RZ, PT ;  /* 0x000000ff9800720c */ /* 0x000fe40003f05270 */
[----:B------:R-:W-:Y:S02]  /*7400*/  FMNMX.FTZ R19, R195, R4, !PT ;  /* 0x00000004c3137209 */ /* 0x000fe40007810000 */
[----:B------:R-:W-:Y:S02]  /*7410*/  FMNMX.FTZ R6, R5, R148, !PT ;  /* 0x0000009405067209 */ /* 0x000fe40007810000 */
[----:B------:R-:W-:Y:S02]  /*7420*/  ISETP.GT.AND P0, PT, R153, 0x8, !P0 ;  /* 0x000000089900780c */ /* 0x000fe40004704270 */
[----:B------:R-:W-:Y:S02]  /*7430*/  FMNMX.FTZ R4, R198, R19, !PT ;  /* 0x00000013c6047209 */ /* 0x000fe40007810000 */
        /* <DEDUP_REMOVED lines=28> */
[----:B------:R-:W-:Y:S02]  /*7600*/  ISETP.NE.AND P1, PT, R165, RZ, PT ;  /* 0x000000ffa500720c */ /* 0x000fe40003f25270 */
[----:B------:R-:W-:Y:S02]  /*7610*/  ISETP.LT.OR P0, PT, R154, 0x12, P0 ;  /* 0x000000129a00780c */ /* 0x000fe40000701670 */
[----:B------:R-:W-:Y:S02]  /*7620*/  FMNMX.FTZ R4, R39, R4, !PT ;  /* 0x0000000427047209 */ /* 0x000fe40007810000 */
[----:B-1----:R-:W-:Y:S02]  /*7630*/  FMNMX.FTZ R6, R9, R6, !PT ;  /* 0x0000000609067209 */ /* 0x002fe40007810000 */
[----:B------:R-:W-:Y:S02]  /*7640*/  FMNMX.FTZ R9, R166, R21, !PT ;  /* 0x00000015a6097209 */ /* 0x000fe40007810000 */
[----:B------:R-:W-:Y:S01]  /*7650*/  FSEL R16, R27, -INF , !P0 ;  /* 0xff8000001b107808 */ /* 0x000fe20004000000 */
[----:B------:R-:W-:Y:S01]  /*7660*/  SHFL.BFLY PT, R151, R6, 0x1, 0x1f ;  /* 0x0c201f0006977f89 */ /* 0x000fe200000e0000 */
[----:B------:R-:W-:Y:S02]  /*7670*/  ISETP.GT.AND P0, PT, R153, 0x18, !P1 ;  /* 0x000000189900780c */ /* 0x000fe40004f04270 */
[----:B------:R-:W-:Y:S02]  /*7680*/  FMNMX.FTZ R19, R37, R4, !PT ;  /* 0x0000000425137209 */ /* 0x000fe40007810000 */
[----:B------:R-:W-:Y:S02]  /*7690*/  ISETP.NE.AND P2, PT, R167, RZ, PT ;  /* 0x000000ffa700720c */ /* 0x000fe40003f45270 */
[----:B------:R-:W-:Y:S01]  /*76a0*/  ISETP.LT.OR P0, PT, R154, 0x19, P0 ;  /* 0x000000199a00780c */ /* 0x000fe20000701670 */
[----:B------:R-:W1:Y:S01]  /*76b0*/  SHFL.BFLY PT, R4, R9, 0x2, 0x1f ;  /* 0x0c401f0009047f89 */ /* 0x000e6200000e0000 */
[----:B------:R-:W-:Y:S02]  /*76c0*/  FMNMX.FTZ R8, R246, R19, !PT ;  /* 0x00000013f6087209 */ /* 0x000fe40007810000 */
[----:B------:R-:W-:Y:S02]  /*76d0*/  FSEL R18, R30, -INF , !P0 ;  /* 0xff8000001e127808 */ /* 0x000fe40004000000 */
[----:B------:R-:W-:Y:S02]  /*76e0*/  ISETP.GT.AND P0, PT, R153, 0x19, !P2 ;  /* 0x000000199900780c */ /* 0x000fe40005704270 */
[----:B------:R-:W-:Y:S01]  /*76f0*/  FMNMX.FTZ R19, R251, R8, !PT ;  /* 0x00000008fb137209 */ /* 0x000fe20007810000 */
[----:B------:R-:W-:Y:S01]  /*7700*/  LDSM.16.MT88.4 R20, [R214+0x1880] ;  /* 0x00188000d614783b */ /* 0x000fe20000004200 */
[----:B------:R-:W-:Y:S02]  /*7710*/  ISETP.LT.OR P0, PT, R154, 0x1a, P0 ;  /* 0x0000001a9a00780c */ /* 0x000fe40000701670 */
[----:B------:R-:W-:Y:S02]  /*7720*/  FMNMX.FTZ R19, R250, R19, !PT ;  /* 0x00000013fa137209 */ /* 0x000fe40007810000 */
[----:B------:R-:W-:Y:S02]  /*7730*/  FSEL R24, R31, -INF , !P0 ;  /* 0xff8000001f187808 */ /* 0x000fe40004000000 */
[----:B------:R-:W-:Y:S02]  /*7740*/  ISETP.GT.AND P0, PT, R153, 0x20, !P5 ;  /* 0x000000209900780c */ /* 0x000fe40006f04270 */
[----:B------:R-:W-:Y:S02]  /*7750*/  FMNMX.FTZ R8, R252, R19, !PT ;  /* 0x00000013fc087209 */ /* 0x000fe40007810000 */
[----:B------:R-:W-:Y:S02]  /*7760*/  ISETP.LT.OR P0, PT, R154, 0x21, P0 ;  /* 0x000000219a00780c */ /* 0x000fe40000701670 */
[----:B------:R-:W-:Y:S02]  /*7770*/  FMNMX.FTZ R19, R169, R8, !PT ;  /* 0x00000008a9137209 */ /* 0x000fe40007810000 */
[----:B------:R-:W-:Y:S02]  /*7780*/  FSEL R167, R42, -INF , !P0 ;  /* 0xff8000002aa77808 */ /* 0x000fe40004000000 */
[----:B------:R-:W-:Y:S02]  /*7790*/  ISETP.GT.AND P0, PT, R153, 0x21, !P4 ;  /* 0x000000219900780c */ /* 0x000fe40006704270 */
[----:B------:R-:W-:Y:S02]  /*77a0*/  FMNMX.FTZ R8, R164, R19, !PT ;  /* 0x00000013a4087209 */ /* 0x000fe40007810000 */
[C---:B------:R-:W-:Y:S02]  /*77b0*/  ISETP.LT.OR P0, PT, R154.reuse, 0x22, P0 ;  /* 0x000000229a00780c */ /* 0x040fe40000701670 */
[----:B-1----:R-:W-:Y:S02]  /*77c0*/  FMNMX.FTZ R4, R9, R4, !PT ;  /* 0x0000000409047209 */ /* 0x002fe40007810000 */
[----:B------:R-:W-:Y:S02]  /*77d0*/  FMNMX.FTZ R8, R163, R8, !PT ;  /* 0x00000008a3087209 */ /* 0x000fe40007810000 */
[----:B------:R-:W-:Y:S01]  /*77e0*/  FSEL R165, R43, -INF , !P0 ;  /* 0xff8000002ba57808 */ /* 0x000fe20004000000 */
[----:B------:R-:W1:Y:S01]  /*77f0*/  SHFL.BFLY PT, R19, R4, 0x1, 0x1f ;  /* 0x0c201f0004137f89 */ /* 0x000e6200000e0000 */
[----:B------:R-:W-:Y:S02]  /*7800*/  ISETP.GT.AND P0, PT, R153, 0x28, !P3 ;  /* 0x000000289900780c */ /* 0x000fe40005f04270 */
[----:B------:R-:W-:Y:S02]  /*7810*/  FMNMX.FTZ R9, R161, R8, !PT ;  /* 0x00000008a1097209 */ /* 0x000fe40007810000 */
[----:B------:R-:W-:Y:S02]  /*7820*/  ISETP.LT.OR P0, PT, R154, 0x29, P0 ;  /* 0x000000299a00780c */ /* 0x000fe40000701670 */
[----:B------:R-:W-:Y:S01]  /*7830*/  FMNMX.FTZ R151, R6, R151, !PT ;  /* 0x0000009706977209 */ /* 0x000fe20007810000 */
[----:B------:R-:W2:Y:S01]  /*7840*/  SHFL.BFLY PT, R8, R9, 0x2, 0x1f ;  /* 0x0c401f0009087f89 */ /* 0x000ea200000e0000 */
[----:B------:R-:W-:Y:S02]  /*7850*/  FMNMX.FTZ R6, R17, R0, !PT ;  /* 0x0000000011067209 */ /* 0x000fe40007810000 */
[----:B------:R-:W-:Y:S01]  /*7860*/  FSEL R160, R46, -INF , !P0 ;  /* 0xff8000002ea07808 */ /* 0x000fe20004000000 */
[----:B------:R-:W-:Y:S01]  /*7870*/  FMUL.FTZ R248, R151, c[0x0][0x2d0] ;  /* 0x0000b40097f87a20 */ /* 0x000fe20000410000 */
        /* <DEDUP_REMOVED lines=8> */
[----:B------:R-:W-:Y:S03]  /*7900*/  FMNMX.FTZ R6, R12, R6, !PT ;  /* 0x000000060c067209 */ /* 0x000fe60007810000 */
[--C-:B------:R-:W-:Y:S01]  /*7910*/  FFMA.FTZ R174, R173, c[0x0][0x2d0], -R248.reuse ;  /* 0x0000b400adae7a23 */ /* 0x100fe200000108f8 */
[----:B------:R-:W-:Y:S01]  /*7920*/  FMNMX.FTZ R6, R16, R6, !PT ;  /* 0x0000000610067209 */ /* 0x000fe20007810000 */
[--C-:B------:R-:W-:Y:S01]  /*7930*/  FFMA.FTZ R173, R149, c[0x0][0x2d0], -R248.reuse ;  /* 0x0000b40095ad7a23 */ /* 0x100fe200000108f8 */
[----:B-1----:R-:W-:Y:S01]  /*7940*/  FMNMX.FTZ R149, R4, R19, !PT ;  /* 0x0000001304957209 */ /* 0x002fe20007810000 */
[--C-:B------:R-:W-:Y:S01]  /*7950*/  FFMA.FTZ R172, R155, c[0x0][0x2d0], -R248.reuse ;  /* 0x0000b4009bac7a23 */ /* 0x100fe200000108f8 */
[----:B------:R-:W-:Y:S01]  /*7960*/  FMNMX.FTZ R6, R18, R6, !PT ;  /* 0x0000000612067209 */ /* 0x000fe20007810000 */
[----:B------:R-:W-:Y:S01]  /*7970*/  FFMA.FTZ R175, R175, c[0x0][0x2d0], -R248 ;  /* 0x0000b400afaf7a23 */ /* 0x000fe200000108f8 */
[----:B--2---:R-:W-:Y:S01]  /*7980*/  FMNMX.FTZ R8, R9, R8, !PT ;  /* 0x0000000809087209 */ /* 0x004fe20007810000 */
[----:B------:R-:W-:Y:S01]  /*7990*/  FMUL.FTZ R194, R149, c[0x0][0x2d0] ;  /* 0x0000b40095c27a20 */ /* 0x000fe20000410000 */
[----:B------:R-:W-:Y:S01]  /*79a0*/  FSEL R9, R151, RZ, P0 ;  /* 0x000000ff97097208 */ /* 0x000fe20000000000 */
[----:B------:R-:W-:Y:S01]  /*79b0*/  MUFU.EX2 R174, R174 ;  /* 0x000000ae00ae7308 */ /* 0x000fe20000000800 */
[----:B------:R-:W-:Y:S01]  /*79c0*/  FSETP.NEU.FTZ.AND P0, PT, R149, -INF , PT ;  /* 0xff8000009500780b */ /* 0x000fe20003f1d000 */
[----:B------:R-:W1:Y:S01]  /*79d0*/  SHFL.BFLY PT, R19, R8, 0x1, 0x1f ;  /* 0x0c201f0008137f89 */ /* 0x000e6200000e0000 */
[----:B------:R-:W-:Y:S01]  /*79e0*/  FMNMX.FTZ R6, R24, R6, !PT ;  /* 0x0000000618067209 */ /* 0x000fe20007810000 */
[----:B------:R-:W-:Y:S01]  /*79f0*/  FADD.FTZ R9, -R9, R150 ;  /* 0x0000009609097221 */ /* 0x000fe20000010100 */
[----:B------:R-:W-:Y:S01]  /*7a00*/  FSEL R194, R194, RZ, P0 ;  /* 0x000000ffc2c27208 */ /* 0x000fe20000000000 */
[----:B------:R-:W-:Y:S01]  /*7a10*/  FFMA.FTZ R186, R186, c[0x0][0x2d0], -R248 ;  /* 0x0000b400baba7a23 */ /* 0x000fe200000108f8 */
[----:B------:R-:W-:Y:S01]  /*7a20*/  FMNMX.FTZ R6, R167, R6, !PT ;  /* 0x00000006a7067209 */ /* 0x000fe20007810000 */
[----:B------:R-:W-:Y:S02]  /*7a30*/  FMUL.FTZ R150, R9, c[0x0][0x2d0] ;  /* 0x0000b40009967a20 */ /* 0x000fe40000410000 */
[--C-:B------:R-:W-:Y:S01]  /*7a40*/  FFMA.FTZ R155, R5, c[0x0][0x2d0], -R194.reuse ;  /* 0x0000b400059b7a23 */ /* 0x100fe200000108c2 */
[----:B------:R-:W-:Y:S01]  /*7a50*/  FMNMX.FTZ R5, R165, R6, !PT ;  /* 0x00000006a5057209 */ /* 0x000fe20007810000 */
[--C-:B------:R-:W-:Y:S01]  /*7a60*/  FFMA.FTZ R179, R3, c[0x0][0x2d0], -R194.reuse ;  /* 0x0000b40003b37a23 */ /* 0x100fe200000108c2 */
[----:B------:R-:W2:Y:S01]  /*7a70*/  MUFU.EX2 R175, R175 ;  /* 0x000000af00af7308 */ /* 0x000ea20000000800 */
[--C-:B------:R-:W-:Y:S01]  /*7a80*/  FFMA.FTZ R154, R7, c[0x0][0x2d0], -R194.reuse ;  /* 0x0000b400079a7a23 */ /* 0x100fe200000108c2 */
[----:B------:R-:W-:Y:S01]  /*7a90*/  FMNMX.FTZ R6, R160, R5, !PT ;  /* 0x00000005a0067209 */ /* 0x000fe20007810000 */
[--C-:B------:R-:W-:Y:S01]  /*7aa0*/  FFMA.FTZ R178, R157, c[0x0][0x2d0], -R194.reuse ;  /* 0x0000b4009db27a23 */ /* 0x100fe200000108c2 */
[----:B------:R-:W-:Y:S01]  /*7ab0*/  FSEL R7, R149, RZ, P0 ;  /* 0x000000ff95077208 */ /* 0x000fe20000000000 */
[----:B------:R-:W-:Y:S01]  /*7ac0*/  FFMA.FTZ R168, R168, c[0x0][0x2d0], -R194 ;  /* 0x0000b400a8a87a23 */ /* 0x000fe200000108c2 */
[----:B------:R-:W-:Y:S01]  /*7ad0*/  FMNMX.FTZ R4, R153, R6, !PT ;  /* 0x0000000699047209 */ /* 0x000fe20007810000 */
[----:B------:R-:W-:Y:S02]  /*7ae0*/  FFMA.FTZ R187, R187, c[0x0][0x2d0], -R248 ;  /* 0x0000b400bbbb7a23 */ /* 0x000fe400000108f8 */
[--C-:B------:R-:W-:Y:S01]  /*7af0*/  FFMA.FTZ R188, R188, c[0x0][0x2d0], -R194.reuse ;  /* 0x0000b400bcbc7a23 */ /* 0x100fe200000108c2 */
[----:B------:R-:W3:Y:S01]  /*7b00*/  MUFU.EX2 R150, R150 ;  /* 0x0000009600967308 */ /* 0x000ee20000000800 */
[----:B------:R-:W4:Y:S01]  /*7b10*/  SHFL.BFLY PT, R5, R4, 0x2, 0x1f ;  /* 0x0c401f0004057f89 */ /* 0x000f2200000e0000 */
[----:B------:R-:W-:Y:S01]  /*7b20*/  FFMA.FTZ R189, R189, c[0x0][0x2d0], -R194 ;  /* 0x0000b400bdbd7a23 */ /* 0x000fe200000108c2 */
[----:B-1----:R-:W-:Y:S01]  /*7b30*/  FMNMX.FTZ R3, R8, R19, !PT ;  /* 0x0000001308037209 */ /* 0x002fe20007810000 */
[--C-:B------:R-:W-:Y:S02]  /*7b40*/  FFMA.FTZ R190, R190, c[0x0][0x2d0], -R248.reuse ;  /* 0x0000b400bebe7a23 */ /* 0x100fe400000108f8 */
[----:B------:R-:W-:Y:S01]  /*7b50*/  FFMA.FTZ R195, R195, c[0x0][0x2d0], -R248 ;  /* 0x0000b400c3c37a23 */ /* 0x000fe200000108f8 */
[C---:B------:R-:W-:Y:S01]  /*7b60*/  FSETP.NEU.FTZ.AND P0, PT, R3.reuse, -INF , PT ;  /* 0xff8000000300780b */ /* 0x040fe20003f1d000 */
[----:B------:R-:W-:Y:S02]  /*7b70*/  FMUL.FTZ R170, R3, c[0x0][0x2d0] ;  /* 0x0000b40003aa7a20 */ /* 0x000fe40000410000 */
[----:B------:R-:W-:Y:S01]  /*7b80*/  MUFU.EX2 R173, R173 ;  /* 0x000000ad00ad7308 */ /* 0x000fe20000000800 */
[--C-:B------:R-:W-:Y:S02]  /*7b90*/  FFMA.FTZ R196, R196, c[0x0][0x2d0], -R194.reuse ;  /* 0x0000b400c4c47a23 */ /* 0x100fe400000108c2 */
[----:B------:R-:W-:Y:S01]  /*7ba0*/  FSEL R170, R170, RZ, P0 ;  /* 0x000000ffaaaa7208 */ /* 0x000fe20000000000 */
[----:B------:R-:W-:Y:S01]  /*7bb0*/  FFMA.FTZ R199, R199, c[0x0][0x2d0], -R194 ;  /* 0x0000b400c7c77a23 */ /* 0x000fe200000108c2 */
[----:B--2---:R-:W-:Y:S01]  /*7bc0*/  F2FP.PACK_AB R156, R174, R175 ;  /* 0x000000afae9c723e */ /* 0x004fe200000000ff */
[----:B------:R-:W-:Y:S02]  /*7bd0*/  FFMA.FTZ R198, R198, c[0x0][0x2d0], -R248 ;  /* 0x0000b400c6c67a23 */ /* 0x000fe400000108f8 */
[--C-:B------:R-:W-:Y:S02]  /*7be0*/  FFMA.FTZ R181, R39, c[0x0][0x2d0], -R170.reuse ;  /* 0x0000b40027b57a23 */ /* 0x100fe400000108aa */
[----:B------:R-:W1:Y:S01]  /*7bf0*/  MUFU.EX2 R172, R172 ;  /* 0x000000ac00ac7308 */ /* 0x000e620000000800 */
[--C-:B------:R-:W-:Y:S02]  /*7c00*/  FFMA.FTZ R180, R37, c[0x0][0x2d0], -R170.reuse ;  /* 0x0000b40025b47a23 */ /* 0x100fe400000108aa */
[----:B------:R-:W-:Y:S01]  /*7c10*/  FFMA.FTZ R177, R25, c[0x0][0x2d0], -R170 ;  /* 0x0000b40019b17a23 */ /* 0x000fe200000108aa */
[----:B------:R-:W-:Y:S01]  /*7c20*/  LDSM.16.MT88.4 R36, [R212+0x1880] ;  /* 0x00188000d424783b */ /* 0x000fe20000004200 */
[----:B----4-:R-:W-:Y:S01]  /*7c30*/  FMNMX.FTZ R5, R4, R5, !PT ;  /* 0x0000000504057209 */ /* 0x010fe20007810000 */
[----:B------:R-:W-:Y:S01]  /*7c40*/  FADD.FTZ R4, -R7, R148 ;  /* 0x0000009407047221 */ /* 0x000fe20000010100 */
[----:B------:R-:W-:Y:S01]  /*7c50*/  FSEL R7, R3, RZ, P0 ;  /* 0x000000ff03077208 */ /* 0x000fe20000000000 */
[----:B------:R-:W-:Y:S02]  /*7c60*/  FFMA.FTZ R176, R49, c[0x0][0x2d0], -R170 ;  /* 0x0000b40031b07a23 */ /* 0x000fe400000108aa */
[----:B------:R-:W-:Y:S01]  /*7c70*/  FMUL.FTZ R148, R4, c[0x0][0x2d0] ;  /* 0x0000b40004947a20 */ /* 0x000fe20000410000 */
[----:B------:R-:W-:Y:S01]  /*7c80*/  MUFU.EX2 R155, R155 ;  /* 0x0000009b009b7308 */ /* 0x000fe20000000800 */
[----:B------:R-:W2:Y:S01]  /*7c90*/  SHFL.BFLY PT, R152, R5, 0x1, 0x1f ;  /* 0x0c201f0005987f89 */ /* 0x000ea200000e0000 */
[----:B------:R-:W-:Y:S02]  /*7ca0*/  FADD.FTZ R2, -R7, R2 ;  /* 0x0000000207027221 */ /* 0x000fe40000010100 */
[----:B---3--:R-:W-:Y:S02]  /*7cb0*/  FMUL.FTZ R4, R150, R144 ;  /* 0x0000009096047220 */ /* 0x008fe40000410000 */
[----:B------:R-:W-:Y:S02]  /*7cc0*/  FMUL.FTZ R6, R2, c[0x0][0x2d0] ;  /* 0x0000b40002067a20 */ /* 0x000fe40000410000 */
[C---:B------:R-:W-:Y:S02]  /*7cd0*/  FMUL.FTZ R32, R150.reuse, R116 ;  /* 0x0000007496207220 */ /* 0x040fe40000410000 */
[----:B------:R-:W3:Y:S01]  /*7ce0*/  MUFU.EX2 R148, R148 ;  /* 0x0000009400947308 */ /* 0x000ee20000000800 */
[----:B------:R-:W-:Y:S01]  /*7cf0*/  FMUL.FTZ R33, R150, R117 ;  /* 0x0000007596217220 */ /* 0x000fe20000410000 */
[----:B-1----:R-:W-:Y:S01]  /*7d00*/  F2FP.PACK_AB R158, R172, R173 ;  /* 0x000000adac9e723e */ /* 0x002fe200000000ff */
[C---:B------:R-:W-:Y:S02]  /*7d10*/  FMUL.FTZ R48, R150.reuse, R128 ;  /* 0x0000008096307220 */ /* 0x040fe40000410000 */
[----:B------:R-:W-:Y:S02]  /*7d20*/  FMUL.FTZ R49, R150, R129 ;  /* 0x0000008196317220 */ /* 0x000fe40000410000 */
[--C-:B------:R-:W-:Y:S03]  /*7d30*/  FFMA.FTZ R169, R169, c[0x0][0x2d0], -R170.reuse ;  /* 0x0000b400a9a97a23 */ /* 0x100fe600000108aa */
[----:B------:R1:W4:Y:S01]  /*7d40*/  MUFU.EX2 R2, R6 ;  /* 0x0000000600027308 */ /* 0x0003220000000800 */
[----:B------:R-:W-:Y:S02]  /*7d50*/  FFMA.FTZ R164, R164, c[0x0][0x2d0], -R170 ;  /* 0x0000b400a4a47a23 */ /* 0x000fe400000108aa */
[C---:B------:R-:W-:Y:S01]  /*7d60*/  FMUL.FTZ R52, R150.reuse, R52 ;  /* 0x0000003496347220 */ /* 0x040fe20000410000 */
[----:B--2---:R-:W-:Y:S01]  /*7d70*/  FMNMX.FTZ R152, R5, R152, !PT ;  /* 0x0000009805987209 */ /* 0x004fe20007810000 */
[C---:B------:R-:W-:Y:S02]  /*7d80*/  FMUL.FTZ R53, R150.reuse, R53 ;  /* 0x0000003596357220 */ /* 0x040fe40000410000 */
[----:B------:R-:W-:Y:S01]  /*7d90*/  FMUL.FTZ R64, R150, R64 ;  /* 0x0000004096407220 */ /* 0x000fe20000410000 */
[C---:B------:R-:W-:Y:S01]  /*7da0*/  FSETP.NEU.FTZ.AND P0, PT, R152.reuse, -INF , PT ;  /* 0xff8000009800780b */ /* 0x040fe20003f1d000 */
[----:B------:R-:W-:Y:S01]  /*7db0*/  FMUL.FTZ R162, R152, c[0x0][0x2d0] ;  /* 0x0000b40098a27a20 */ /* 0x000fe20000410000 */
[----:B------:R-:W2:Y:S01]  /*7dc0*/  MUFU.EX2 R154, R154 ;  /* 0x0000009a009a7308 */ /* 0x000ea20000000800 */
[----:B------:R-:W-:Y:S01]  /*7dd0*/  FMUL.FTZ R65, R150, R65 ;  /* 0x0000004196417220 */ /* 0x000fe20000410000 */
[----:B------:R-:W-:Y:S01]  /*7de0*/  FSEL R5, R152, RZ, P0 ;  /* 0x000000ff98057208 */ /* 0x000fe20000000000 */
[----:B---3--:R-:W-:Y:S01]  /*7df0*/  FMUL.FTZ R7, R148, R147 ;  /* 0x0000009394077220 */ /* 0x008fe20000410000 */
[----:B------:R-:W-:Y:S01]  /*7e00*/  FSEL R162, R162, RZ, P0 ;  /* 0x000000ffa2a27208 */ /* 0x000fe20000000000 */
[----:B------:R-:W-:Y:S01]  /*7e10*/  FMUL.FTZ R19, R148, R103 ;  /* 0x0000006794137220 */ /* 0x000fe20000410000 */
[C---:B------:R-:W-:Y:S01]  /*7e20*/  ISETP.GT.AND P0, PT, R232.reuse, R249, PT ;  /* 0x000000f9e800720c */ /* 0x040fe20003f04270 */
[----:B------:R-:W-:Y:S01]  /*7e30*/  FADD.FTZ R5, -R5, R0 ;  /* 0x0000000005057221 */ /* 0x000fe20000010100 */
[----:B------:R-:W-:Y:S01]  /*7e40*/  IADD3 R232, R232, -0x1, RZ ;  /* 0xffffffffe8e87810 */ /* 0x000fe20007ffe0ff */
[--C-:B------:R-:W-:Y:S01]  /*7e50*/  FFMA.FTZ R185, R17, c[0x0][0x2d0], -R162.reuse ;  /* 0x0000b40011b97a23 */ /* 0x100fe200000108a2 */
[----:B------:R-:W-:Y:S01]  /*7e60*/  MUFU.EX2 R179, R179 ;  /* 0x000000b300b37308 */ /* 0x000fe20000000800 */
[--C-:B------:R-:W-:Y:S02]  /*7e70*/  FFMA.FTZ R182, R15, c[0x0][0x2d0], -R162.reuse ;  /* 0x0000b4000fb67a23 */ /* 0x100fe400000108a2 */
[----:B------:R-:W-:Y:S02]  /*7e80*/  FMUL.FTZ R0, R5, c[0x0][0x2d0] ;  /* 0x0000b40005007a20 */ /* 0x000fe40000410000 */
[--C-:B------:R-:W-:Y:S02]  /*7e90*/  FFMA.FTZ R184, R13, c[0x0][0x2d0], -R162.reuse ;  /* 0x0000b4000db87a23 */ /* 0x100fe400000108a2 */
[--C-:B------:R-:W-:Y:S02]  /*7ea0*/  FFMA.FTZ R183, R11, c[0x0][0x2d0], -R162.reuse ;  /* 0x0000b4000bb77a23 */ /* 0x100fe400000108a2 */
[----:B------:R-:W-:Y:S01]  /*7eb0*/  FMUL.FTZ R5, R150, R145 ;  /* 0x0000009196057220 */ /* 0x000fe20000410000 */
[----:B------:R-:W3:Y:S01]  /*7ec0*/  MUFU.EX2 R178, R178 ;  /* 0x000000b200b27308 */ /* 0x000ee20000000800 */
[----:B-1----:R-:W-:Y:S02]  /*7ed0*/  FMUL.FTZ R6, R148, R146 ;  /* 0x0000009294067220 */ /* 0x002fe40000410000 */
[----:B----4-:R-:W-:Y:S01]  /*7ee0*/  FMUL.FTZ R8, R2, R140 ;  /* 0x0000008c02087220 */ /* 0x010fe20000410000 */
[----:B--2---:R-:W-:Y:S01]  /*7ef0*/  F2FP.PACK_AB R157, R154, R155 ;  /* 0x0000009b9a9d723e */ /* 0x004fe200000000ff */
[C---:B------:R-:W-:Y:S01]  /*7f00*/  FMUL.FTZ R9, R2.reuse, R141 ;  /* 0x0000008d02097220 */ /* 0x040fe20000410000 */
[----:B------:R-:W-:Y:S01]  /*7f10*/  MOV R141, R18 ;  /* 0x00000012008d7202 */ /* 0x000fe20000000f00 */
[----:B------:R-:W-:Y:S01]  /*7f20*/  FMUL.FTZ R13, R2, R137 ;  /* 0x00000089020d7220 */ /* 0x000fe20000410000 */
[----:B------:R-:W-:Y:S01]  /*7f30*/  MOV R140, R24 ;  /* 0x00000018008c7202 */ /* 0x000fe20000000f00 */
[----:B------:R-:W-:Y:S01]  /*7f40*/  FMUL.FTZ R17, R150, R101 ;  /* 0x0000006596117220 */ /* 0x000fe20000410000 */
[----:B------:R-:W1:Y:S01]  /*7f50*/  MUFU.EX2 R0, R0 ;  /* 0x0000000000007308 */ /* 0x000e620000000800 */
[----:B------:R-:W-:Y:S02]  /*7f60*/  FMUL.FTZ R18, R148, R102 ;  /* 0x0000006694127220 */ /* 0x000fe40000410000 */
[C---:B------:R-:W-:Y:S02]  /*7f70*/  FMUL.FTZ R24, R2.reuse, R108 ;  /* 0x0000006c02187220 */ /* 0x040fe40000410000 */
[C---:B------:R-:W-:Y:S02]  /*7f80*/  FMUL.FTZ R25, R2.reuse, R109 ;  /* 0x0000006d02197220 */ /* 0x040fe40000410000 */
[C---:B------:R-:W-:Y:S02]  /*7f90*/  FMUL.FTZ R28, R2.reuse, R112 ;  /* 0x00000070021c7220 */ /* 0x040fe40000410000 */
[----:B------:R-:W-:Y:S01]  /*7fa0*/  FMUL.FTZ R29, R2, R113 ;  /* 0x00000071021d7220 */ /* 0x000fe20000410000 */
[----:B------:R-:W-:Y:S01]  /*7fb0*/  MUFU.EX2 R177, R177 ;  /* 0x000000b100b17308 */ /* 0x000fe20000000800 */
[C---:B------:R-:W-:Y:S02]  /*7fc0*/  FMUL.FTZ R34, R148.reuse, R118 ;  /* 0x0000007694227220 */ /* 0x040fe40000410000 */
[----:B------:R-:W-:Y:S01]  /*7fd0*/  FMUL.FTZ R35, R148, R119 ;  /* 0x0000007794237220 */ /* 0x000fe20000410000 */
[----:B---3--:R-:W-:Y:S01]  /*7fe0*/  F2FP.PACK_AB R159, R178, R179 ;  /* 0x000000b3b29f723e */ /* 0x008fe200000000ff */
[----:B------:R-:W-:Y:S01]  /*7ff0*/  LDSM.16.MT88.4 R116, [R214+0x2880] ;  /* 0x00288000d674783b */ /* 0x000fe20000004200 */
[C---:B------:R-:W-:Y:S02]  /*8000*/  FMUL.FTZ R50, R148.reuse, R130 ;  /* 0x0000008294327220 */ /* 0x040fe40000410000 */
[----:B------:R-:W-:Y:S02]  /*8010*/  FMUL.FTZ R51, R148, R131 ;  /* 0x0000008394337220 */ /* 0x000fe40000410000 */
[----:B------:R-:W2:Y:S01]  /*8020*/  MUFU.EX2 R176, R176 ;  /* 0x000000b000b07308 */ /* 0x000ea20000000800 */
[-C--:B------:R-:W-:Y:S01]  /*8030*/  HMMA.16816.F32 R4, R156, R20.reuse, R4 ;  /* 0x000000149c04723c */ /* 0x080fe20000001804 */
[--C-:B------:R-:W-:Y:S01]  /*8040*/  FFMA.FTZ R167, R167, c[0x0][0x2d0], -R162.reuse ;  /* 0x0000b400a7a77a23 */ /* 0x100fe200000108a2 */
[----:B------:R-:W-:Y:S01]  /*8050*/  LDSM.16.MT88.4 R128, [R214+0x2c80] ;  /* 0x002c8000d680783b */ /* 0x000fe20000004200 */
[C---:B-1----:R-:W-:Y:S01]  /*8060*/  FMUL.FTZ R10, R0.reuse, R142 ;  /* 0x0000008e000a7220 */ /* 0x042fe20000410000 */
[----:B------:R-:W-:Y:S01]  /*8070*/  MOV R142, R16 ;  /* 0x00000010008e7202 */ /* 0x000fe20000000f00 */
[----:B------:R-:W-:Y:S01]  /*8080*/  FMUL.FTZ R11, R0, R143 ;  /* 0x0000008f000b7220 */ /* 0x000fe20000410000 */
[----:B------:R-:W-:Y:S01]  /*8090*/  MOV R143, R12 ;  /* 0x0000000c008f7202 */ /* 0x000fe20000000f00 */
[----:B------:R-:W-:Y:S02]  /*80a0*/  FMUL.FTZ R12, R2, R136 ;  /* 0x00000088020c7220 */ /* 0x000fe40000410000 */
[----:B------:R-:W-:Y:S03]  /*80b0*/  MUFU.EX2 R181, R181 ;  /* 0x000000b500b57308 */ /* 0x000fe60000000800 */
[C---:B------:R-:W-:Y:S02]  /*80c0*/  FMUL.FTZ R15, R0.reuse, R139 ;  /* 0x0000008b000f7220 */ /* 0x040fe40000410000 */
[----:B------:R-:W-:Y:S02]  /*80d0*/  FMUL.FTZ R14, R0, R138 ;  /* 0x0000008a000e7220 */ /* 0x000fe40000410000 */
[----:B------:R-:W-:Y:S02]  /*80e0*/  FMUL.FTZ R16, R150, R100 ;  /* 0x0000006496107220 */ /* 0x000fe40000410000 */
[----:B------:R-:W1:Y:S01]  /*80f0*/  LDSM.16.MT88.4 R100, [R214+0x2480] ;  /* 0x00248000d664783b */ /* 0x000e620000004200 */
[----:B------:R-:W3:Y:S01]  /*8100*/  MUFU.EX2 R180, R180 ;  /* 0x000000b400b47308 */ /* 0x000ee20000000800 */
[C---:B------:R-:W-:Y:S02]  /*8110*/  FMUL.FTZ R26, R0.reuse, R110 ;  /* 0x0000006e001a7220 */ /* 0x040fe40000410000 */
[----:B------:R-:W-:Y:S01]  /*8120*/  FMUL.FTZ R27, R0, R111 ;  /* 0x0000006f001b7220 */ /* 0x000fe20000410000 */
[----:B--2---:R-:W-:Y:S01]  /*8130*/  F2FP.PACK_AB R144, R176, R177 ;  /* 0x000000b1b090723e */ /* 0x004fe200000000ff */
[C---:B------:R-:W-:Y:S02]  /*8140*/  FMUL.FTZ R30, R0.reuse, R114 ;  /* 0x00000072001e7220 */ /* 0x040fe40000410000 */
[----:B------:R-:W-:Y:S01]  /*8150*/  FMUL.FTZ R31, R0, R115 ;  /* 0x00000073001f7220 */ /* 0x000fe20000410000 */
[----:B------:R-:W-:Y:S01]  /*8160*/  LDSM.16.MT88.4 R108, [R214+0x1c80] ;  /* 0x001c8000d66c783b */ /* 0x000fe20000004200 */
[----:B------:R-:W-:Y:S01]  /*8170*/  FFMA.FTZ R165, R165, c[0x0][0x2d0], -R162 ;  /* 0x0000b400a5a57a23 */ /* 0x000fe200000108a2 */
[----:B------:R-:W-:Y:S01]  /*8180*/  MUFU.EX2 R185, R185 ;  /* 0x000000b900b97308 */ /* 0x000fe20000000800 */
[C---:B------:R-:W-:Y:S02]  /*8190*/  FMUL.FTZ R40, R2.reuse, R124 ;  /* 0x0000007c02287220 */ /* 0x040fe40000410000 */
[----:B------:R-:W-:Y:S02]  /*81a0*/  FMUL.FTZ R41, R2, R125 ;  /* 0x0000007d02297220 */ /* 0x000fe40000410000 */
[C---:B------:R-:W-:Y:S01]  /*81b0*/  FMUL.FTZ R42, R0.reuse, R126 ;  /* 0x0000007e002a7220 */ /* 0x040fe20000410000 */
[----:B------:R-:W-:Y:S01]  /*81c0*/  LDSM.16.MT88.4 R112, [R212+0x1c80] ;  /* 0x001c8000d470783b */ /* 0x000fe20000004200 */
        /* <DEDUP_REMOVED lines=23> */
[--C-:B------:R-:W-:Y:S02]  /*8340*/  FFMA.FTZ R246, R246, c[0x0][0x2d0], -R170.reuse ;  /* 0x0000b400f6f67a23 */ /* 0x100fe400000108aa */
[--C-:B------:R-:W-:Y:S02]  /*8350*/  FFMA.FTZ R251, R251, c[0x0][0x2d0], -R170.reuse ;  /* 0x0000b400fbfb7a23 */ /* 0x100fe400000108aa */
[--C-:B------:R-:W-:Y:S02]  /*8360*/  FFMA.FTZ R250, R250, c[0x0][0x2d0], -R170.reuse ;  /* 0x0000b400fafa7a23 */ /* 0x100fe400000108aa */
[----:B------:R-:W-:Y:S02]  /*8370*/  FFMA.FTZ R252, R252, c[0x0][0x2d0], -R170 ;  /* 0x0000b400fcfc7a23 */ /* 0x000fe400000108aa */
[----:B------:R-:W-:Y:S01]  /*8380*/  FFMA.FTZ R197, R197, c[0x0][0x2d0], -R248 ;  /* 0x0000b400c5c57a23 */ /* 0x000fe200000108f8 */
[----:B------:R-:W-:Y:S01]  /*8390*/  MUFU.EX2 R132, R169 ;  /* 0x000000a900847308 */ /* 0x000fe20000000800 */
[--C-:B------:R-:W-:Y:S02]  /*83a0*/  FFMA.FTZ R193, R193, c[0x0][0x2d0], -R194.reuse ;  /* 0x0000b400c1c17a23 */ /* 0x100fe400000108c2 */
        /* <DEDUP_REMOVED lines=13> */
[----:B------:R2:W-:Y:S02]  /*8480*/  MUFU.EX2 R139, R170 ;  /* 0x000000aa008b7308 */ /* 0x0005e40000000800 */
[----:B------:R-:W-:Y:S02]  /*8490*/  FMUL.FTZ R73, R2, R73 ;  /* 0x0000004902497220 */ /* 0x000fe40000410000 */
[C---:B------:R-:W-:Y:S02]  /*84a0*/  FMUL.FTZ R74, R0.reuse, R74 ;  /* 0x0000004a004a7220 */ /* 0x040fe40000410000 */
[C---:B------:R-:W-:Y:S01]  /*84b0*/  HMMA.16816.F32 R16, R156.reuse, R22, R16 ;  /* 0x000000169c10723c */ /* 0x040fe20000001810 */
[----:B------:R-:W-:Y:S03]  /*84c0*/  FMUL.FTZ R75, R0, R75 ;  /* 0x0000004b004b7220 */ /* 0x000fe60000410000 */
[----:B------:R-:W-:Y:S01]  /*84d0*/  MUFU.EX2 R133, R167 ;  /* 0x000000a700857308 */ /* 0x000fe20000000800 */
[----:B------:R-:W-:Y:S02]  /*84e0*/  FMUL.FTZ R76, R2, R76 ;  /* 0x0000004c024c7220 */ /* 0x000fe40000410000 */
[C---:B------:R-:W-:Y:S02]  /*84f0*/  FMUL.FTZ R22, R148.reuse, R106 ;  /* 0x0000006a94167220 */ /* 0x040fe40000410000 */
[----:B------:R-:W-:Y:S02]  /*8500*/  FMUL.FTZ R23, R148, R107 ;  /* 0x0000006b94177220 */ /* 0x000fe40000410000 */
[----:B------:R-:W3:Y:S01]  /*8510*/  LDSM.16.MT88.4 R104, [R212+0x2480] ;  /* 0x00248000d468783b */ /* 0x000ee20000004200 */
[----:B------:R-:W-:Y:S02]  /*8520*/  FMUL.FTZ R77, R2, R77 ;  /* 0x0000004d024d7220 */ /* 0x000fe40000410000 */
[----:B------:R4:W5:Y:S01]  /*8530*/  MUFU.EX2 R135, R165 ;  /* 0x000000a500877308 */ /* 0x0009620000000800 */
[C---:B------:R-:W-:Y:S01]  /*8540*/  FMUL.FTZ R78, R0.reuse, R78 ;  /* 0x0000004e004e7220 */ /* 0x040fe20000410000 */
[-C--:B------:R-:W-:Y:S01]  /*8550*/  HMMA.16816.F32 R20, R156, R36.reuse, R20 ;  /* 0x000000249c14723c */ /* 0x080fe20000001814 */
[----:B------:R-:W-:Y:S02]  /*8560*/  FMUL.FTZ R79, R0, R79 ;  /* 0x0000004f004f7220 */ /* 0x000fe40000410000 */
[----:B--2---:R-:W-:Y:S01]  /*8570*/  LDSM.16.MT88.4 R168, [R214+0x3880] ;  /* 0x00388000d6a8783b */ /* 0x004fe20000004200 */
[C---:B------:R-:W-:Y:S02]  /*8580*/  FMUL.FTZ R88, R2.reuse, R88 ;  /* 0x0000005802587220 */ /* 0x040fe40000410000 */
[----:B------:R-:W-:Y:S02]  /*8590*/  FMUL.FTZ R89, R2, R89 ;  /* 0x0000005902597220 */ /* 0x000fe40000410000 */
[C---:B------:R-:W-:Y:S01]  /*85a0*/  HMMA.16816.F32 R24, R144.reuse, R36, R24 ;  /* 0x000000249018723c */ /* 0x040fe20000001818 */
[----:B------:R-:W-:Y:S03]  /*85b0*/  MUFU.EX2 R186, R186 ;  /* 0x000000ba00ba7308 */ /* 0x000fe60000000800 */
[C---:B------:R-:W-:Y:S02]  /*85c0*/  FMUL.FTZ R90, R0.reuse, R90 ;  /* 0x0000005a005a7220 */ /* 0x040fe40000410000 */
[----:B------:R-:W-:Y:S02]  /*85d0*/  FMUL.FTZ R91, R0, R91 ;  /* 0x0000005b005b7220 */ /* 0x000fe40000410000 */
[-C--:B------:R-:W-:Y:S01]  /*85e0*/  HMMA.16816.F32 R28, R144, R38.reuse, R28 ;  /* 0x00000026901c723c */ /* 0x080fe2000000181c */
[C---:B------:R-:W-:Y:S02]  /*85f0*/  FMUL.FTZ R36, R150.reuse, R120 ;  /* 0x0000007896247220 */ /* 0x040fe40000410000 */
[----:B------:R-:W-:Y:S01]  /*8600*/  MUFU.EX2 R187, R187 ;  /* 0x000000bb00bb7308 */ /* 0x000fe20000000800 */
[----:B------:R-:W-:Y:S01]  /*8610*/  FMUL.FTZ R37, R150, R121 ;  /* 0x0000007996257220 */ /* 0x000fe20000410000 */
[----:B----4-:R-:W-:Y:S01]  /*8620*/  LDSM.16.MT88.4 R164, [R212+0x2c80] ;  /* 0x002c8000d4a4783b */ /* 0x010fe20000004200 */
[C---:B------:R-:W-:Y:S02]  /*8630*/  FMUL.FTZ R92, R2.reuse, R92 ;  /* 0x0000005c025c7220 */ /* 0x040fe40000410000 */
[C---:B------:R-:W-:Y:S01]  /*8640*/  HMMA.16816.F32 R32, R156.reuse, R38, R32 ;  /* 0x000000269c20723c */ /* 0x040fe20000001820 */
[----:B------:R-:W-:Y:S03]  /*8650*/  FMUL.FTZ R93, R2, R93 ;  /* 0x0000005d025d7220 */ /* 0x000fe60000410000 */
[C---:B------:R-:W-:Y:S01]  /*8660*/  FMUL.FTZ R94, R0.reuse, R94 ;  /* 0x0000005e005e7220 */ /* 0x040fe20000410000 */
[----:B------:R-:W-:Y:S01]  /*8670*/  MUFU.EX2 R188, R188 ;  /* 0x000000bc00bc7308 */ /* 0x000fe20000000800 */
[----:B------:R-:W-:Y:S01]  /*8680*/  FMUL.FTZ R95, R0, R95 ;  /* 0x0000005f005f7220 */ /* 0x000fe20000410000 */
[----:B-----5:R-:W-:Y:S01]  /*8690*/  F2FP.PACK_AB R161, R135, R133 ;  /* 0x0000008587a1723e */ /* 0x020fe200000000ff */
[C---:B------:R-:W-:Y:S04]  /*86a0*/  FMUL.FTZ R38, R148.reuse, R122 ;  /* 0x0000007a94267220 */ /* 0x040fe80000410000 */
[----:B------:R-:W-:Y:S02]  /*86b0*/  FMUL.FTZ R39, R148, R123 ;  /* 0x0000007b94277220 */ /* 0x000fe40000410000 */
[----:B------:R-:W-:Y:S01]  /*86c0*/  LDSM.16.MT88.4 R120, [R212+0x2080] ;  /* 0x00208000d478783b */ /* 0x000fe20000004200 */
[----:B------:R-:W-:Y:S01]  /*86d0*/  MUFU.EX2 R189, R189 ;  /* 0x000000bd00bd7308 */ /* 0x000fe20000000800 */
[C---:B------:R-:W-:Y:S02]  /*86e0*/  FMUL.FTZ R96, R150.reuse, R96 ;  /* 0x0000006096607220 */ /* 0x040fe40000410000 */
[----:B------:R-:W-:Y:S01]  /*86f0*/  FMUL.FTZ R97, R150, R97 ;  /* 0x0000006196617220 */ /* 0x000fe20000410000 */
[-C--:B-1----:R-:W-:Y:S01]  /*8700*/  HMMA.16816.F32 R36, R156, R100.reuse, R36 ;  /* 0x000000649c24723c */ /* 0x082fe20000001824 */
[C---:B------:R-:W-:Y:S02]  /*8710*/  FMUL.FTZ R98, R148.reuse, R98 ;  /* 0x0000006294627220 */ /* 0x040fe40000410000 */
[----:B------:R-:W-:Y:S02]  /*8720*/  FMUL.FTZ R99, R148, R99 ;  /* 0x0000006394637220 */ /* 0x000fe40000410000 */
[C---:B------:R-:W-:Y:S01]  /*8730*/  FMUL.FTZ R68, R150.reuse, R68 ;  /* 0x0000004496447220 */ /* 0x040fe20000410000 */
[----:B------:R-:W-:Y:S01]  /*8740*/  MUFU.EX2 R190, R190 ;  /* 0x000000be00be7308 */ /* 0x000fe20000000800 */
[----:B------:R-:W-:Y:S01]  /*8750*/  FMUL.FTZ R69, R150, R69 ;  /* 0x0000004596457220 */ /* 0x000fe20000410000 */
[C---:B------:R-:W-:Y:S01]  /*8760*/  HMMA.16816.F32 R40, R144.reuse, R100, R40 ;  /* 0x000000649028723c */ /* 0x040fe20000001828 */
[C---:B------:R-:W-:Y:S03]  /*8770*/  FMUL.FTZ R70, R148.reuse, R70 ;  /* 0x0000004694467220 */ /* 0x040fe60000410000 */
[----:B------:R-:W-:Y:S02]  /*8780*/  FMUL.FTZ R71, R148, R71 ;  /* 0x0000004794477220 */ /* 0x000fe40000410000 */
[C---:B------:R-:W-:Y:S02]  /*8790*/  FMUL.FTZ R80, R150.reuse, R80 ;  /* 0x0000005096507220 */ /* 0x040fe40000410000 */
[-C--:B------:R-:W-:Y:S01]  /*87a0*/  HMMA.16816.F32 R44, R144, R102.reuse, R44 ;  /* 0x00000066902c723c */ /* 0x080fe2000000182c */
[----:B------:R-:W1:Y:S03]  /*87b0*/  MUFU.EX2 R195, R195 ;  /* 0x000000c300c37308 */ /* 0x000e660000000800 */
[----:B------:R-:W-:Y:S02]  /*87c0*/  FMUL.FTZ R81, R150, R81 ;  /* 0x0000005196517220 */ /* 0x000fe40000410000 */
[C---:B------:R-:W-:Y:S02]  /*87d0*/  FMUL.FTZ R82, R148.reuse, R82 ;  /* 0x0000005294527220 */ /* 0x040fe40000410000 */
[C---:B------:R-:W-:Y:S01]  /*87e0*/  HMMA.16816.F32 R48, R156.reuse, R102, R48 ;  /* 0x000000669c30723c */ /* 0x040fe20000001830 */
[----:B------:R-:W2:Y:S02]  /*87f0*/  LDSM.16.MT88.4 R100, [R214+0x3080] ;  /* 0x00308000d664783b */ /* 0x000ea40000004200 */
[----:B------:R-:W-:Y:S01]  /*8800*/  MUFU.EX2 R196, R196 ;  /* 0x000000c400c47308 */ /* 0x000fe20000000800 */
[----:B------:R-:W-:Y:S02]  /*8810*/  FMUL.FTZ R83, R148, R83 ;  /* 0x0000005394537220 */ /* 0x000fe40000410000 */
[C---:B------:R-:W-:Y:S02]  /*8820*/  FMUL.FTZ R84, R150.reuse, R84 ;  /* 0x0000005496547220 */ /* 0x040fe40000410000 */
[-C--:B---3--:R-:W-:Y:S01]  /*8830*/  HMMA.16816.F32 R52, R156, R104.reuse, R52 ;  /* 0x000000689c34723c */ /* 0x088fe20000001834 */
[----:B------:R-:W-:Y:S03]  /*8840*/  FMUL.FTZ R85, R150, R85 ;  /* 0x0000005596557220 */ /* 0x000fe60000410000 */
[C---:B------:R-:W-:Y:S01]  /*8850*/  FMUL.FTZ R86, R148.reuse, R86 ;  /* 0x0000005694567220 */ /* 0x040fe20000410000 */
[----:B------:R-:W-:Y:S01]  /*8860*/  MUFU.EX2 R199, R199 ;  /* 0x000000c700c77308 */ /* 0x000fe20000000800 */
[----:B------:R-:W-:Y:S02]  /*8870*/  FMUL.FTZ R87, R148, R87 ;  /* 0x0000005794577220 */ /* 0x000fe40000410000 */
[C---:B------:R-:W-:Y:S01]  /*8880*/  HMMA.16816.F32 R56, R144.reuse, R104, R56 ;  /* 0x000000689038723c */ /* 0x040fe20000001838 */
[----:B------:R-:W-:Y:S03]  /*8890*/  FFMA.FTZ R160, R160, c[0x0][0x2d0], -R162 ;  /* 0x0000b400a0a07a23 */ /* 0x000fe600000108a2 */
[----:B------:R-:W-:Y:S01]  /*88a0*/  FFMA.FTZ R175, R150, R245, R175 ;  /* 0x000000f596af7223 */ /* 0x000fe200000100af */
[----:B------:R-:W-:Y:S01]  /*88b0*/  MOV R150, R151 ;  /* 0x0000009700967202 */ /* 0x000fe20000000f00 */
[----:B------:R-:W-:Y:S01]  /*88c0*/  FFMA.FTZ R155, R148, R243, R155 ;  /* 0x000000f3949b7223 */ /* 0x000fe2000001009b */
[----:B------:R-:W-:Y:S01]  /*88d0*/  MUFU.EX2 R246, R246 ;  /* 0x000000f600f67308 */ /* 0x000fe20000000800 */
[-C--:B------:R-:W-:Y:S01]  /*88e0*/  HMMA.16816.F32 R60, R144, R106.reuse, R60 ;  /* 0x0000006a903c723c */ /* 0x080fe2000000183c */
[----:B------:R-:W-:Y:S03]  /*88f0*/  FFMA.FTZ R177, R2, R241, R177 ;  /* 0x000000f102b17223 */ /* 0x000fe600000100b1 */
[----:B------:R-:W-:Y:S01]  /*8900*/  FFMA.FTZ R185, R0, R239, R185 ;  /* 0x000000ef00b97223 */ /* 0x000fe200000100b9 */
[----:B------:R-:W-:Y:S01]  /*8910*/  MOV R148, R149 ;  /* 0x0000009500947202 */ /* 0x000fe20000000f00 */
[----:B------:R-:W-:Y:S01]  /*8920*/  FADD.FTZ R174, R174, R175 ;  /* 0x000000afaeae7221 */ /* 0x000fe20000010000 */
[----:B------:R-:W-:Y:S01]  /*8930*/  MOV R2, R3 ;  /* 0x0000000300027202 */ /* 0x000fe20000000f00 */
[C---:B------:R-:W-:Y:S01]  /*8940*/  HMMA.16816.F32 R64, R156.reuse, R106, R64 ;  /* 0x0000006a9c40723c */ /* 0x040fe20000001840 */
[----:B------:R-:W3:Y:S01]  /*8950*/  LDSM.16.MT88.4 R104, [R212+0x3080] ;  /* 0x00308000d468783b */ /* 0x000ee20000004200 */
[----:B------:R-:W4:Y:S02]  /*8960*/  MUFU.EX2 R251, R251 ;  /* 0x000000fb00fb7308 */ /* 0x000f240000000800 */
[----:B------:R-:W-:Y:S02]  /*8970*/  FADD.FTZ R154, R154, R155 ;  /* 0x0000009b9a9a7221 */ /* 0x000fe40000010000 */
[----:B------:R-:W-:Y:S02]  /*8980*/  FADD.FTZ R176, R176, R177 ;  /* 0x000000b1b0b07221 */ /* 0x000fe40000010000 */
[----:B------:R-:W-:Y:S01]  /*8990*/  FADD.FTZ R184, R184, R185 ;  /* 0x000000b9b8b87221 */ /* 0x000fe20000010000 */
[-C--:B--2---:R-:W-:Y:S03]  /*89a0*/  HMMA.16816.F32 R68, R156, R100.reuse, R68 ;  /* 0x000000649c44723c */ /* 0x084fe60000001844 */
[----:B------:R-:W-:Y:S01]  /*89b0*/  MUFU.EX2 R250, R250 ;  /* 0x000000fa00fa7308 */ /* 0x000fe20000000800 */
[----:B------:R-:W-:Y:S02]  /*89c0*/  FADD.FTZ R173, R173, R174 ;  /* 0x000000aeadad7221 */ /* 0x000fe40000010000 */
[----:B------:R-:W-:Y:S02]  /*89d0*/  FADD.FTZ R179, R179, R154 ;  /* 0x0000009ab3b37221 */ /* 0x000fe40000010000 */
[C---:B------:R-:W-:Y:S01]  /*89e0*/  HMMA.16816.F32 R72, R144.reuse, R100, R72 ;  /* 0x000000649048723c */ /* 0x040fe20000001848 */
[----:B------:R-:W-:Y:S03]  /*89f0*/  FADD.FTZ R181, R181, R176 ;  /* 0x000000b0b5b57221 */ /* 0x000fe60000010000 */
[----:B------:R-:W-:Y:S01]  /*8a00*/  FADD.FTZ R183, R183, R184 ;  /* 0x000000b8b7b77221 */ /* 0x000fe20000010000 */
[----:B------:R-:W-:Y:S01]  /*8a10*/  MUFU.EX2 R252, R252 ;  /* 0x000000fc00fc7308 */ /* 0x000fe20000000800 */
[----:B------:R-:W-:Y:S02]  /*8a20*/  FADD.FTZ R173, R172, R173 ;  /* 0x000000adacad7221 */ /* 0x000fe40000010000 */
[-C--:B------:R-:W-:Y:S01]  /*8a30*/  HMMA.16816.F32 R76, R144, R102.reuse, R76 ;  /* 0x00000066904c723c */ /* 0x080fe2000000184c */
[--C-:B------:R-:W-:Y:S03]  /*8a40*/  FFMA.FTZ R100, R143, c[0x0][0x2d0], -R162.reuse ;  /* 0x0000b4008f647a23 */ /* 0x100fe600000108a2 */
[--C-:B------:R-:W-:Y:S02]  /*8a50*/  FFMA.FTZ R101, R142, c[0x0][0x2d0], -R162.reuse ;  /* 0x0000b4008e657a23 */ /* 0x100fe400000108a2 */
[----:B------:R-:W-:Y:S01]  /*8a60*/  FADD.FTZ R179, R178, R179 ;  /* 0x000000b3b2b37221 */ /* 0x000fe20000010000 */
[----:B------:R2:W-:Y:S01]  /*8a70*/  MUFU.EX2 R124, R100 ;  /* 0x00000064007c7308 */ /* 0x0005e20000000800 */
[C---:B------:R-:W-:Y:S01]  /*8a80*/  HMMA.16816.F32 R80, R156.reuse, R102, R80 ;  /* 0x000000669c50723c */ /* 0x040fe20000001850 */
[----:B------:R-:W-:Y:S03]  /*8a90*/  FADD.FTZ R181, R180, R181 ;  /* 0x000000b5b4b57221 */ /* 0x000fe60000010000 */
[----:B------:R-:W-:Y:S03]  /*8aa0*/  FADD.FTZ R183, R182, R183 ;  /* 0x000000b7b6b77221 */ /* 0x000fe60000010000 */
[--C-:B------:R-:W-:Y:S01]  /*8ab0*/  FFMA.FTZ R103, R140, c[0x0][0x2d0], -R162.reuse ;  /* 0x0000b4008c677a23 */ /* 0x100fe200000108a2 */
[-C--:B---3--:R-:W-:Y:S01]  /*8ac0*/  HMMA.16816.F32 R84, R156, R104.reuse, R84 ;  /* 0x000000689c54723c */ /* 0x088fe20000001854 */
[----:B------:R3:W5:Y:S03]  /*8ad0*/  MUFU.EX2 R125, R101 ;  /* 0x00000065007d7308 */ /* 0x0007660000000800 */
[----:B-1----:R-:W-:Y:S04]  /*8ae0*/  F2FP.PACK_AB R102, R195, R190 ;  /* 0x000000bec366723e */ /* 0x002fe800000000ff */
[C---:B------:R-:W-:Y:S03]  /*8af0*/  HMMA.16816.F32 R88, R144.reuse, R104, R88 ;  /* 0x000000689058723c */ /* 0x040fe60000001858 */
[----:B------:R1:W-:Y:S01]  /*8b00*/  MUFU.EX2 R127, R103 ;  /* 0x00000067007f7308 */ /* 0x0003e20000000800 */
[--C-:B--2---:R-:W-:Y:S04]  /*8b10*/  FFMA.FTZ R100, R141, c[0x0][0x2d0], -R162.reuse ;  /* 0x0000b4008d647a23 */ /* 0x104fe800000108a2 */
[-C--:B------:R-:W-:Y:S01]  /*8b20*/  HMMA.16816.F32 R92, R144, R106.reuse, R92 ;  /* 0x0000006a905c723c */ /* 0x080fe2000000185c */
[----:B----4-:R-:W-:Y:S03]  /*8b30*/  F2FP.PACK_AB R104, R251, R246 ;  /* 0x000000f6fb68723e */ /* 0x010fe600000000ff */
[----:B------:R-:W-:Y:S01]  /*8b40*/  FFMA.FTZ R162, R153, c[0x0][0x2d0], -R162 ;  /* 0x0000b40099a27a23 */ /* 0x000fe200000108a2 */
[----:B------:R2:W4:Y:S01]  /*8b50*/  MUFU.EX2 R126, R100 ;  /* 0x00000064007e7308 */ /* 0x0005220000000800 */
[----:B------:R-:W-:Y:S02]  /*8b60*/  FADD.FTZ R246, R246, R181 ;  /* 0x000000b5f6f67221 */ /* 0x000fe40000010000 */
[----:B------:R-:W-:Y:S01]  /*8b70*/  HMMA.16816.F32 R96, R156, R106, R96 ;  /* 0x0000006a9c60723c */ /* 0x000fe20000001860 */
[----:B---3--:R-:W-:Y:S03]  /*8b80*/  F2FP.PACK_AB R101, R189, R188 ;  /* 0x000000bcbd65723e */ /* 0x008fe600000000ff */
[----:B-----5:R-:W-:Y:S01]  /*8b90*/  F2FP.PACK_AB R105, R125, R124 ;  /* 0x0000007c7d69723e */ /* 0x020fe200000000ff */
[----:B------:R-:W-:Y:S02]  /*8ba0*/  FADD.FTZ R188, R188, R179 ;  /* 0x000000b3bcbc7221 */ /* 0x000fe40000010000 */
[----:B------:R-:W-:Y:S01]  /*8bb0*/  F2FP.PACK_AB R106, R252, R250 ;  /* 0x000000fafc6a723e */ /* 0x000fe200000000ff */
[----:B------:R-:W-:Y:S01]  /*8bc0*/  MUFU.EX2 R198, R198 ;  /* 0x000000c600c67308 */ /* 0x000fe20000000800 */
[----:B------:R-:W-:Y:S03]  /*8bd0*/  FADD.FTZ R189, R189, R188 ;  /* 0x000000bcbdbd7221 */ /* 0x000fe60000010000 */
[----:B-1----:R-:W-:Y:S01]  /*8be0*/  F2FP.PACK_AB R103, R199, R196 ;  /* 0x000000c4c767723e */ /* 0x002fe200000000ff */
[----:B------:R-:W-:Y:S02]  /*8bf0*/  FADD.FTZ R251, R251, R246 ;  /* 0x000000f6fbfb7221 */ /* 0x000fe40000010000 */
[----:B------:R-:W-:Y:S02]  /*8c00*/  FADD.FTZ R196, R196, R189 ;  /* 0x000000bdc4c47221 */ /* 0x000fe40000010000 */
[----:B------:R-:W-:Y:S01]  /*8c10*/  FADD.FTZ R251, R250, R251 ;  /* 0x000000fbfafb7221 */ /* 0x000fe20000010000 */
[----:B------:R-:W1:Y:S01]  /*8c20*/  MUFU.EX2 R197, R197 ;  /* 0x000000c500c57308 */ /* 0x000e620000000800 */
[----:B------:R-:W-:Y:S01]  /*8c30*/  FADD.FTZ R196, R199, R196 ;  /* 0x000000c4c7c47221 */ /* 0x000fe20000010000 */
[----:B--2---:R-:W-:Y:S01]  /*8c40*/  F2FP.PACK_AB R100, R187, R186 ;  /* 0x000000babb64723e */ /* 0x004fe200000000ff */
[----:B------:R-:W-:Y:S01]  /*8c50*/  FADD.FTZ R186, R186, R173 ;  /* 0x000000adbaba7221 */ /* 0x000fe20000010000 */
[----:B----4-:R-:W-:Y:S01]  /*8c60*/  F2FP.PACK_AB R107, R127, R126 ;  /* 0x0000007e7f6b723e */ /* 0x010fe200000000ff */
[----:B------:R-:W-:Y:S02]  /*8c70*/  FADD.FTZ R251, R252, R251 ;  /* 0x000000fbfcfb7221 */ /* 0x000fe40000010000 */
[----:B------:R-:W-:Y:S02]  /*8c80*/  FADD.FTZ R187, R187, R186 ;  /* 0x000000babbbb7221 */ /* 0x000fe40000010000 */
[-C--:B------:R-:W-:Y:S01]  /*8c90*/  HMMA.16816.F32 R4, R100, R108.reuse, R4 ;  /* 0x0000006c6404723c */ /* 0x080fe20000001804 */
[----:B------:R-:W2:Y:S01]  /*8ca0*/  MUFU.EX2 R193, R193 ;  /* 0x000000c100c17308 */ /* 0x000ea20000000800 */
[----:B------:R-:W-:Y:S04]  /*8cb0*/  FADD.FTZ R190, R190, R187 ;  /* 0x000000bbbebe7221 */ /* 0x000fe80000010000 */
[----:B------:R-:W-:Y:S02]  /*8cc0*/  FADD.FTZ R195, R195, R190 ;  /* 0x000000bec3c37221 */ /* 0x000fe40000010000 */
[C---:B------:R-:W-:Y:S03]  /*8cd0*/  HMMA.16816.F32 R8, R104.reuse, R108, R8 ;  /* 0x0000006c6808723c */ /* 0x040fe60000001808 */
[----:B------:R-:W3:Y:S01]  /*8ce0*/  MUFU.EX2 R191, R191 ;  /* 0x000000bf00bf7308 */ /* 0x000ee20000000800 */
[C---:B-1----:R-:W-:Y:S01]  /*8cf0*/  F2FP.PACK_AB R156, R197.reuse, R198 ;  /* 0x000000c6c59c723e */ /* 0x042fe200000000ff */
[----:B------:R-:W-:Y:S03]  /*8d00*/  FADD.FTZ R198, R198, R195 ;  /* 0x000000c3c6c67221 */ /* 0x000fe60000010000 */
[-C--:B------:R-:W-:Y:S01]  /*8d10*/  HMMA.16816.F32 R12, R104, R110.reuse, R12 ;  /* 0x0000006e680c723c */ /* 0x080fe2000000180c */
[----:B------:R-:W-:Y:S04]  /*8d20*/  FADD.FTZ R197, R197, R198 ;  /* 0x000000c6c5c57221 */ /* 0x000fe80000010000 */
[----:B------:R-:W1:Y:S03]  /*8d30*/  MUFU.EX2 R192, R192 ;  /* 0x000000c000c07308 */ /* 0x000e660000000800 */
[C---:B------:R-:W-:Y:S01]  /*8d40*/  HMMA.16816.F32 R16, R100.reuse, R110, R16 ;  /* 0x0000006e6410723c */ /* 0x040fe20000001810 */
[----:B------:R-:W4:Y:S03]  /*8d50*/  LDSM.16.MT88.4 R108, [R212+0x2880] ;  /* 0x00288000d46c783b */ /* 0x000f260000004200 */
[----:B--2---:R-:W-:Y:S03]  /*8d60*/  FADD.FTZ R196, R193, R196 ;  /* 0x000000c4c1c47221 */ /* 0x004fe60000010000 */
[----:B------:R-:W2:Y:S01]  /*8d70*/  MUFU.EX2 R248, R248 ;  /* 0x000000f800f87308 */ /* 0x000ea20000000800 */
[-C--:B------:R-:W-:Y:S01]  /*8d80*/  HMMA.16816.F32 R20, R100, R112.reuse, R20 ;  /* 0x000000706414723c */ /* 0x080fe20000001814 */
[C---:B---3--:R-:W-:Y:S03]  /*8d90*/  F2FP.PACK_AB R157, R191.reuse, R193 ;  /* 0x000000c1bf9d723e */ /* 0x048fe600000000ff */
[----:B------:R-:W-:Y:S04]  /*8da0*/  FADD.FTZ R196, R191, R196 ;  /* 0x000000c4bfc47221 */ /* 0x000fe80000010000 */
[C---:B------:R-:W-:Y:S01]  /*8db0*/  HMMA.16816.F32 R24, R104.reuse, R112, R24 ;  /* 0x000000706818723c */ /* 0x040fe20000001818 */
[----:B------:R-:W3:Y:S03]  /*8dc0*/  MUFU.EX2 R194, R194 ;  /* 0x000000c200c27308 */ /* 0x000ee60000000800 */
[----:B-1----:R-:W-:Y:S04]  /*8dd0*/  FADD.FTZ R197, R192, R197 ;  /* 0x000000c5c0c57221 */ /* 0x002fe80000010000 */
[-C--:B------:R-:W-:Y:S03]  /*8de0*/  HMMA.16816.F32 R28, R104, R114.reuse, R28 ;  /* 0x00000072681c723c */ /* 0x080fe6000000181c */
[----:B------:R-:W1:Y:S01]  /*8df0*/  MUFU.EX2 R137, R163 ;  /* 0x000000a300897308 */ /* 0x000e620000000800 */
[C---:B--2---:R-:W-:Y:S04]  /*8e00*/  F2FP.PACK_AB R158, R248.reuse, R192 ;  /* 0x000000c0f89e723e */ /* 0x044fe800000000ff */
[C---:B------:R-:W-:Y:S01]  /*8e10*/  HMMA.16816.F32 R32, R100.reuse, R114, R32 ;  /* 0x000000726420723c */ /* 0x040fe20000001820 */
[----:B------:R-:W2:Y:S03]  /*8e20*/  LDSM.16.MT88.4 R112, [R214+0x3480] ;  /* 0x00348000d670783b */ /* 0x000ea60000004200 */
[----:B------:R-:W-:Y:S01]  /*8e30*/  FADD.FTZ R245, R248, R197 ;  /* 0x000000c5f8f57221 */ /* 0x000fe20000010000 */
[----:B------:R5:W-:Y:S03]  /*8e40*/  MUFU.EX2 R138, R160 ;  /* 0x000000a0008a7308 */ /* 0x000be60000000800 */
[-C--:B------:R-:W-:Y:S01]  /*8e50*/  HMMA.16816.F32 R36, R100, R116.reuse, R36 ;  /* 0x000000746424723c */ /* 0x080fe20000001824 */
[----:B---3--:R-:W-:Y:S06]  /*8e60*/  F2FP.PACK_AB R159, R194, R136 ;  /* 0x00000088c29f723e */ /* 0x008fec00000000ff */
[----:B------:R1:W3:Y:S01]  /*8e70*/  MUFU.EX2 R153, R162 ;  /* 0x000000a200997308 */ /* 0x0002e20000000800 */
[C---:B------:R-:W-:Y:S08]  /*8e80*/  HMMA.16816.F32 R40, R104.reuse, R116, R40 ;  /* 0x000000746828723c */ /* 0x040ff00000001828 */
[-C--:B------:R-:W-:Y:S01]  /*8e90*/  HMMA.16816.F32 R44, R104, R118.reuse, R44 ;  /* 0x00000076682c723c */ /* 0x080fe2000000182c */
[----:B-----5:R-:W-:Y:S07]  /*8ea0*/  F2FP.PACK_AB R160, R134, R132 ;  /* 0x0000008486a0723e */ /* 0x020fee00000000ff */
[C---:B------:R-:W-:Y:S01]  /*8eb0*/  HMMA.16816.F32 R48, R100.reuse, R118, R48 ;  /* 0x000000766430723c */ /* 0x040fe20000001830 */
[----:B------:R-:W5:Y:S03]  /*8ec0*/  LDSM.16.MT88.4 R116, [R212+0x3480] ;  /* 0x00348000d474783b */ /* 0x000f660000004200 */
[----:B-1----:R-:W-:Y:S04]  /*8ed0*/  F2FP.PACK_AB R162, R139, R137 ;  /* 0x000000898ba2723e */ /* 0x002fe800000000ff */
[-C--:B----4-:R-:W-:Y:S01]  /*8ee0*/  HMMA.16816.F32 R52, R100, R108.reuse, R52 ;  /* 0x0000006c6434723c */ /* 0x090fe20000001834 */
[-C--:B---3--:R-:W-:Y:S07]  /*8ef0*/  F2FP.PACK_AB R163, R153, R138.reuse ;  /* 0x0000008a99a3723e */ /* 0x088fee00000000ff */
[C---:B------:R-:W-:Y:S08]  /*8f00*/  HMMA.16816.F32 R56, R104.reuse, R108, R56 ;  /* 0x0000006c6838723c */ /* 0x040ff00000001838 */
[-C--:B------:R-:W-:Y:S08]  /*8f10*/  HMMA.16816.F32 R60, R104, R110.reuse, R60 ;  /* 0x0000006e683c723c */ /* 0x080ff0000000183c */
[C---:B------:R-:W-:Y:S01]  /*8f20*/  HMMA.16816.F32 R64, R100.reuse, R110, R64 ;  /* 0x0000006e6440723c */ /* 0x040fe20000001840 */
[----:B------:R-:W1:Y:S07]  /*8f30*/  LDSM.16.MT88.4 R108, [R214+0x2080] ;  /* 0x00208000d66c783b */ /* 0x000e6e0000004200 */
[-C--:B--2---:R-:W-:Y:S08]  /*8f40*/  HMMA.16816.F32 R68, R100, R112.reuse, R68 ;  /* 0x000000706444723c */ /* 0x084ff00000001844 */
        /* <DEDUP_REMOVED lines=13> */
[----:B------:R-:W-:Y:S02]  /*9020*/  MOV R8, R136 ;  /* 0x0000008800087202 */ /* 0x000fe40000000f00 */
[-C--:B------:R-:W-:Y:S03]  /*9030*/  HMMA.16816.F32 R136, R160, R110.reuse, R12 ;  /* 0x0000006ea088723c */ /* 0x080fe6000000180c */
[----:B------:R-:W-:Y:S04]  /*9040*/  FADD.FTZ R243, R8, R196 ;  /* 0x000000c408f37221 */ /* 0x000fe80000010000 */
[----:B------:R-:W-:Y:S01]  /*9050*/  MOV R15, R135 ;  /* 0x00000087000f7202 */ /* 0x000fe20000000f00 */
[C---:B------:R-:W-:Y:S01]  /*9060*/  HMMA.16816.F32 R100, R156.reuse, R110, R16 ;  /* 0x0000006e9c64723c */ /* 0x040fe20000001810 */
[----:B------:R-:W-:Y:S03]  /*9070*/  MOV R14, R134 ;  /* 0x00000086000e7202 */ /* 0x000fe60000000f00 */
[----:B------:R-:W-:Y:S01]  /*9080*/  MOV R13, R133 ;  /* 0x00000085000d7202 */ /* 0x000fe20000000f00 */
[----:B------:R-:W-:Y:S01]  /*9090*/  FADD.FTZ R243, R194, R243 ;  /* 0x000000f3c2f37221 */ /* 0x000fe20000010000 */
[----:B------:R-:W-:Y:S02]  /*90a0*/  MOV R12, R132 ;  /* 0x00000084000c7202 */ /* 0x000fe40000000f00 */
[-C--:B------:R-:W-:Y:S01]  /*90b0*/  HMMA.16816.F32 R104, R156, R120.reuse, R20 ;  /* 0x000000789c68723c */ /* 0x080fe20000001814 */
[----:B------:R-:W-:Y:S03]  /*90c0*/  MOV R19, R127 ;  /* 0x0000007f00137202 */ /* 0x000fe60000000f00 */
[----:B------:R-:W-:Y:S01]  /*90d0*/  MOV R18, R126 ;  /* 0x0000007e00127202 */ /* 0x000fe20000000f00 */
[----:B------:R-:W-:Y:S01]  /*90e0*/  FADD.FTZ R251, R12, R251 ;  /* 0x000000fb0cfb7221 */ /* 0x000fe20000010000 */
[----:B------:R-:W-:Y:S02]  /*90f0*/  MOV R17, R125 ;  /* 0x0000007d00117202 */ /* 0x000fe40000000f00 */
[C---:B------:R-:W-:Y:S01]  /*9100*/  HMMA.16816.F32 R108, R160.reuse, R120, R24 ;  /* 0x00000078a06c723c */ /* 0x040fe20000001818 */
[----:B------:R-:W-:Y:S03]  /*9110*/  MOV R16, R124 ;  /* 0x0000007c00107202 */ /* 0x000fe60000000f00 */
[----:B------:R-:W-:Y:S02]  /*9120*/  FADD.FTZ R251, R14, R251 ;  /* 0x000000fb0efb7221 */ /* 0x000fe40000010000 */
[----:B------:R-:W-:Y:S02]  /*9130*/  FADD.FTZ R183, R16, R183 ;  /* 0x000000b710b77221 */ /* 0x000fe40000010000 */
[-C--:B------:R-:W-:Y:S01]  /*9140*/  HMMA.16816.F32 R112, R160, R122.reuse, R28 ;  /* 0x0000007aa070723c */ /* 0x080fe2000000181c */
[----:B------:R-:W-:Y:S03]  /*9150*/  FADD.FTZ R251, R9, R251 ;  /* 0x000000fb09fb7221 */ /* 0x000fe60000010000 */
[----:B------:R-:W-:Y:S02]  /*9160*/  FADD.FTZ R183, R17, R183 ;  /* 0x000000b711b77221 */ /* 0x000fe40000010000 */
[----:B------:R-:W-:Y:S02]  /*9170*/  FADD.FTZ R241, R11, R251 ;  /* 0x000000fb0bf17221 */ /* 0x000fe40000010000 */
[C---:B------:R-:W-:Y:S01]  /*9180*/  HMMA.16816.F32 R116, R156.reuse, R122, R32 ;  /* 0x0000007a9c74723c */ /* 0x040fe20000001820 */
[----:B------:R-:W-:Y:S04]  /*9190*/  FADD.FTZ R183, R18, R183 ;  /* 0x000000b712b77221 */ /* 0x000fe80000010000 */
[----:B------:R-:W-:Y:S03]  /*91a0*/  FADD.FTZ R183, R19, R183 ;  /* 0x000000b713b77221 */ /* 0x000fe60000010000 */
[-C--:B------:R-:W-:Y:S01]  /*91b0*/  HMMA.16816.F32 R120, R156, R128.reuse, R36 ;  /* 0x000000809c78723c */ /* 0x080fe20000001824 */
[----:B------:R-:W-:Y:S04]  /*91c0*/  FADD.FTZ R183, R13, R183 ;  /* 0x000000b70db77221 */ /* 0x000fe80000010000 */
[----:B------:R-:W-:Y:S03]  /*91d0*/  FADD.FTZ R183, R15, R183 ;  /* 0x000000b70fb77221 */ /* 0x000fe60000010000 */
[C---:B------:R-:W-:Y:S01]  /*91e0*/  HMMA.16816.F32 R124, R160.reuse, R128, R40 ;  /* 0x00000080a07c723c */ /* 0x040fe20000001828 */
[----:B------:R-:W-:Y:S04]  /*91f0*/  FADD.FTZ R0, R10, R183 ;  /* 0x000000b70a007221 */ /* 0x000fe80000010000 */
[----:B------:R-:W-:Y:S01]  /*9200*/  FADD.FTZ R239, R153, R0 ;  /* 0x0000000099ef7221 */ /* 0x000fe20000010000 */
[----:B------:R-:W-:Y:S02]  /*9210*/  MOV R0, R152 ;  /* 0x0000009800007202 */ /* 0x000fe40000000f00 */
        /* <DEDUP_REMOVED lines=15> */
.L_x_285:
[----:B------:R-:W1:Y:S01]  /*9310*/  S2R R5, SR_CTAID.X ;  /* 0x0000000000057919 */ /* 0x000e620000002500 */
[----:B------:R-:W-:-:S02]  /*9320*/  ISETP.NE.AND P1, PT, R222, 0x1, PT ;  /* 0x00000001de00780c */ /* 0x000fc40003f25270 */
[----:B------:R-:W-:Y:S02]  /*9330*/  ISETP.GE.AND P0, PT, R221, 0x1, PT ;  /* 0x00000001dd00780c */ /* 0x000fe40003f06270 */
[----:B------:R-:W-:Y:S02]  /*9340*/  IADD3 R0, R220, 0x1, -R225 ;  /* 0x00000001dc007810 */ /* 0x000fe40007ffe8e1 */
[----:B-1----:R-:W-:-:S07]  /*9350*/  LEA R5, R5, 0x7f, 0x7 ;  /* 0x0000007f05057811 */ /* 0x002fce00078e38ff */
[----:B------:R-:W-:-:S05]  /*9360*/  @P1 IMAD.HI.U32 R2, R5, c[0x0][0x2c8], RZ ;  /* 0x0000b20005021a27 */ /* 0x000fca00078e00ff */
[----:B------:R-:W-:-:S05]  /*9370*/  @P1 SHF.R.U32.HI R5, RZ, c[0x0][0x2cc], R2 ;  /* 0x0000b300ff051a19 */ /* 0x000fca0000011602 */
[----:B------:R-:W-:-:S05]  /*9380*/  IMAD.IADD R4, R0, 0x1, R5 ;  /* 0x0000000100047824 */ /* 0x000fca00078e0205 */
[----:B------:R-:W-:Y:S01]  /*9390*/  IADD3 R2, R4, -c[0x0][0x324], RZ ;  /* 0x8000c90004027a10 */ /* 0x000fe20007ffe0ff */
[----:B------:R-:W-:Y:S05]  /*93a0*/  @!P0 BRA `(.L_x_305) ;  /* 0x000000f000008947 */ /* 0x000fea0003800000 */
        /* <DEDUP_REMOVED lines=9> */
.L_x_306:
[----:B------:R-:W-:-:S04]  /*9440*/  MOV R0, c[0x0][0x32c] ;  /* 0x0000cb0000007a02 */ /* 0x000fc80000000f00 */
[----:B------:R-:W-:-:S13]  /*9450*/  ISETP.NE.AND P0, PT, R0, 0x1, PT ;  /* 0x000000010000780c */ /* 0x000fda0003f05270 */
[----:B------:R-:W-:-:S05]  /*9460*/  @P0 IMAD.HI.U32 R0, R4, c[0x0][0x330], RZ ;  /* 0x0000cc0004000a27 */ /* 0x000fca00078e00ff */
[----:B------:R-:W-:-:S05]  /*9470*/  @P0 SHF.R.U32.HI R4, RZ, c[0x0][0x334], R0 ;  /* 0x0000cd00ff040a19 */ /* 0x000fca0000011600 */
.L_x_307:
[----:B------:R-:W-:-:S05]  /*9480*/  IMAD R5, R4, c[0x0][0x32c], RZ ;  /* 0x0000cb0004057a24 */ /* 0x000fca00078e02ff */
[----:B------:R-:W-:-:S04]  /*9490*/  IMNMX R2, R2, R5, !PT ;  /* 0x0000000502027217 */ /* 0x000fc80007800200 */
.L_x_305:
[----:B------:R-:W-:-:S05]  /*94a0*/  IADD3 R5, R2, 0x2f, RZ ;  /* 0x0000002f02057810 */ /* 0x000fca0007ffe0ff */
[----:B------:R-:W-:-:S05]  /*94b0*/  IMAD.HI R5, R5, 0x2aaaaaab, RZ ;  /* 0x2aaaaaab05057827 */ /* 0x000fca00078e02ff */
[----:B------:R-:W-:-:S04]  /*94c0*/  SHF.R.U32.HI R0, RZ, 0x1f, R5 ;  /* 0x0000001fff007819 */ /* 0x000fc80000011605 */
[----:B------:R-:W-:-:S04]  /*94d0*/  LEA.HI.SX32 R0, R5, R0, 0x1d ;  /* 0x0000000005007211 */ /* 0x000fc800078feaff */
[----:B------:R-:W-:-:S04]  /*94e0*/  IMNMX R251, R219, R0, !PT ;  /* 0x00000000dbfb7217 */ /* 0x000fc80007800200 */
[----:B------:R-:W-:-:S13]  /*94f0*/  ISETP.GE.AND P0, PT, R232, R251, PT ;  /* 0x000000fbe800720c */ /* 0x000fda0003f06270 */
[----:B------:R-:W-:Y:S05]  /*9500*/  @!P0 BRA `(.L_x_308) ;  /* 0x000029c000008947 */ /* 0x000fea0003800000 */
[----:B------:R-:W-:-:S05]  /*9510*/  IADD3 R250, P0, R228, 0x20, RZ ;  /* 0x00000020e4fa7810 */ /* 0x000fca0007f1e0ff */
[----:B------:R-:W-:Y:S01]  /*9520*/  IMAD.X R249, RZ, RZ, R235, P0 ;  /* 0x000000fffff97224 */ /* 0x000fe200000e06eb */
[----:B------:R-:W-:-:S05]  /*9530*/  IADD3 R248, P0, R228, 0x40, RZ ;  /* 0x00000040e4f87810 */ /* 0x000fca0007f1e0ff */
[----:B------:R-:W-:Y:S01]  /*9540*/  IMAD.X R246, RZ, RZ, R235, P0 ;  /* 0x000000fffff67224 */ /* 0x000fe200000e06eb */
[----:B------:R-:W-:-:S05]  /*9550*/  IADD3 R244, P0, R230, 0x20, RZ ;  /* 0x00000020e6f47810 */ /* 0x000fca0007f1e0ff */
[----:B------:R-:W-:Y:S01]  /*9560*/  IMAD.X R242, RZ, RZ, R237, P0 ;  /* 0x000000fffff27224 */ /* 0x000fe200000e06ed */
[----:B------:R-:W-:-:S05]  /*9570*/  IADD3 R240, P0, R230, 0x40, RZ ;  /* 0x00000040e6f07810 */ /* 0x000fca0007f1e0ff */
[----:B------:R-:W-:Y:S02]  /*9580*/  IMAD.X R238, RZ, RZ, R237, P0 ;  /* 0x000000ffffee7224 */ /* 0x000fe400000e06ed */
.L_x_311:
[----:B------:R-:W-:Y:S04]  /*9590*/  DEPBAR.LE SB0, 0x0 ;  /* 0x000080000000791a */ /* 0x000fe80000000000 */
[----:B------:R-:W-:Y:S01]  /*95a0*/  BAR.SYNC.DEFER_BLOCKING 0x0 ;  /* 0x0000000000007b1d */ /* 0x000fe20000010000 */
[----:B------:R-:W-:Y:S01]  /*95b0*/  ISETP.GT.AND P0, PT, R219, R232, PT ;  /* 0x000000e8db00720c */ /* 0x000fe20003f04270 */
[----:B------:R-:W-:Y:S01]  /*95c0*/  IMAD.MOV.U32 R148, RZ, RZ, R151 ;  /* 0x000000ffff947224 */ /* 0x000fe200078e0097 */
[C---:B------:R-:W-:Y:S01]  /*95d0*/  LOP3.LUT P5, RZ, R226.reuse, 0x200, RZ, 0xc0, !PT ;  /* 0x00000200e2ff7812 */ /* 0x040fe200078ac0ff */
[----:B------:R-:W-:Y:S01]  /*95e0*/  IMAD.MOV.U32 R2, RZ, RZ, R149 ;  /* 0x000000ffff027224 */ /* 0x000fe200078e0095 */
[C---:B------:R-:W-:Y:S01]  /*95f0*/  LOP3.LUT P4, RZ, R226.reuse, 0x80, RZ, 0xc0, !PT ;  /* 0x00000080e2ff7812 */ /* 0x040fe2000788c0ff */
[----:B------:R-:W-:Y:S01]  /*9600*/  IMAD.MOV.U32 R0, RZ, RZ, R3 ;  /* 0x000000ffff007224 */ /* 0x000fe200078e0003 */
        /* <DEDUP_REMOVED lines=58> */
.L_x_309:
        /* <DEDUP_REMOVED lines=97> */
[----:B------:R-:W-:Y:S04]  /*9fc0*/  IADD3 R154, -R247, 0x30, RZ ;  /* 0x00000030f79a7810 */ /* 0x000fe80007ffe1ff */
        /* <DEDUP_REMOVED lines=15> */
[----:B------:R-:W-:Y:S02]  /*a0c0*/  @P1 IMAD.IADD R150, R157, 0x1, R150 ;  /* 0x000000019d961824 */ /* 0x000fe400078e0296 */
[----:B------:R-:W-:Y:S03]  /*a0d0*/  IMAD.U32 R157, RZ, RZ, UR6 ;  /* 0x00000006ff9d7e24 */ /* 0x000fe6000f8e00ff */
[----:B------:R-:W-:Y:S01]  /*a0e0*/  @P1 SHF.L.U64.HI R150, R156, 0x1, R150 ;  /* 0x000000019c961819 */ /* 0x000fe20000010296 */
[----:B------:R-:W-:Y:S03]  /*a0f0*/  IMAD.U32 R156, RZ, RZ, UR7 ;  /* 0x00000007ff9c7e24 */ /* 0x000fe6000f8e00ff */
        /* <DEDUP_REMOVED lines=12> */
[----:B------:R-:W-:Y:S04]  /*a1c0*/  @P0 IMAD.IADD R155, R159, 0x1, R155 ;  /* 0x000000019f9b0824 */ /* 0x000fe800078e029b */
[----:B------:R-:W-:Y:S04]  /*a1d0*/  @P0 IMAD R155, R155, 0x30, RZ ;  /* 0x000000309b9b0824 */ /* 0x000fe800078e02ff */
[----:B------:R-:W-:Y:S01]  /*a1e0*/  @P0 IMAD.IADD R155, R155, 0x1, R157 ;  /* 0x000000019b9b0824 */ /* 0x000fe200078e029d */
[-C--:B------:R-:W-:Y:S05]  /*a1f0*/  @P0 IADD3 R157, P2, R230, R156.reuse, RZ ;  /* 0x0000009ce69d0210 */ /* 0x080fea0007f5e0ff */
        /* <DEDUP_REMOVED lines=22> */
.L_x_310:
        /* <DEDUP_REMOVED lines=40> */
[C---:B------:R-:W-:Y:S02]  /*a5e0*/  ISETP.GT.AND P0, PT, R232.reuse, R251, PT ;  /* 0x000000fbe800720c */ /* 0x040fe40003f04270 */
        /* <DEDUP_REMOVED lines=398> */
.L_x_308:
[----:B------:R-:W-:-:S13]  /*bed0*/  ISETP.GE.AND P0, PT, R232, R219, PT ;  /* 0x000000dbe800720c */ /* 0x000fda0003f06270 */
[----:B------:R-:W-:Y:S05]  /*bee0*/  @!P0 BRA `(.L_x_312) ;  /* 0x00003d0000008947 */ /* 0x000fea0003800000 */
[C---:B------:R-:W-:Y:S01]  /*bef0*/  IADD3 R238, P0, R228.reuse, 0x20, RZ ;  /* 0x00000020e4ee7810 */ /* 0x040fe20007f1e0ff */
[----:B------:R-:W-:Y:S01]  /*bf00*/  ULDC.64 UR4, c[0x0][0x208] ;  /* 0x0000820000047ab9 */ /* 0x000fe20000000a00 */
[----:B------:R-:W-:Y:S01]  /*bf10*/  IADD3 R248, -R247, 0x30, RZ ;  /* 0x00000030f7f87810 */ /* 0x000fe20007ffe1ff */
[----:B------:R-:W-:Y:S01]  /*bf20*/  UIMAD.WIDE.U32 UR12, UR4, 0x30, URZ ;  /* 0x00000030040c78a5 */ /* 0x000fe2000f8e003f */
[----:B------:R-:W-:Y:S01]  /*bf30*/  IMAD.MOV.U32 R148, RZ, RZ, R149 ;  /* 0x000000ffff947224 */ /* 0x000fe200078e0095 */
[----:B------:R-:W-:Y:S01]  /*bf40*/  UIMAD UR5, UR5, 0x30, URZ ;  /* 0x00000030050578a4 */ /* 0x000fe2000f8e023f */
[----:B------:R-:W-:Y:S01]  /*bf50*/  IMAD.X R203, RZ, RZ, R235, P0 ;  /* 0x000000ffffcb7224 */ /* 0x000fe200000e06eb */
[----:B------:R-:W-:Y:S01]  /*bf60*/  IADD3 R202, P0, R228, 0x40, RZ ;  /* 0x00000040e4ca7810 */ /* 0x000fe20007f1e0ff */
[----:B------:R-:W-:Y:S01]  /*bf70*/  IMAD.MOV.U32 R150, RZ, RZ, R151 ;  /* 0x000000ffff967224 */ /* 0x000fe200078e0097 */
[----:B------:R-:W-:Y:S01]  /*bf80*/  MOV R0, R152 ;  /* 0x0000009800007202 */ /* 0x000fe20000000f00 */
[----:B------:R-:W-:Y:S01]  /*bf90*/  IMAD.MOV.U32 R2, RZ, RZ, R3 ;  /* 0x000000ffff027224 */ /* 0x000fe200078e0003 */
[----:B------:R-:W-:Y:S01]  /*bfa0*/  MOV R240, c[0x0][0x20c] ;  /* 0x0000830000f07a02 */ /* 0x000fe20000000f00 */
[----:B------:R-:W-:Y:S01]  /*bfb0*/  IMAD.X R201, RZ, RZ, R235, P0 ;  /* 0x000000ffffc97224 */ /* 0x000fe200000e06eb */
[----:B------:R-:W-:Y:S01]  /*bfc0*/  IADD3 R200, P0, R230, 0x20, RZ ;  /* 0x00000020e6c87810 */ /* 0x000fe20007f1e0ff */
[----:B------:R-:W-:Y:S01]  /*bfd0*/  IMAD.MOV.U32 R247, RZ, RZ, c[0x0][0x208] ;  /* 0x00008200fff77624 */ /* 0x000fe200078e00ff */
[----:B------:R-:W-:-:S02]  /*bfe0*/  UIADD3 UR5, UR13, UR5, URZ ;  /* 0x000000050d057290 */ /* 0x000fc4000fffe03f */
[----:B------:R-:W-:Y:S02]  /*bff0*/  IADD3.X R246, RZ, R237, RZ, P0, !PT ;  /* 0x000000edfff67210 */ /* 0x000fe400007fe4ff */
[----:B------:R-:W-:-:S04]  /*c000*/  IADD3 R244, P0, R230, 0x40, RZ ;  /* 0x00000040e6f47810 */ /* 0x000fc80007f1e0ff */
[----:B------:R-:W-:Y:S02]  /*c010*/  IADD3.X R242, RZ, R237, RZ, P0, !PT ;  /* 0x000000edfff27210 */ /* 0x000fe400007fe4ff */
.L_x_330:
[----:B------:R-:W-:Y:S04]  /*c020*/  DEPBAR.LE SB0, 0x0 ;  /* 0x000080000000791a */ /* 0x000fe80000000000 */
[----:B------:R-:W-:Y:S01]  /*c030*/  BAR.SYNC.DEFER_BLOCKING 0x0 ;  /* 0x0000000000007b1d */ /* 0x000fe20000010000 */
[----:B------:R-:W-:Y:S01]  /*c040*/  SHF.R.S32.HI R4, RZ, 0x1f, R232 ;  /* 0x0000001fff047819 */ /* 0x000fe200000114e8 */
[C---:B------:R-:W-:Y:S01]  /*c050*/  IMAD R3, R232.reuse, UR5, RZ ;  /* 0x00000005e8037c24 */ /* 0x040fe2000f8e02ff */
[----:B------:R-:W-:Y:S01]  /*c060*/  ISETP.GT.AND P1, PT, R223, 0x3f, PT ;  /* 0x0000003fdf00780c */ /* 0x000fe20003f24270 */
[----:B------:R-:W-:Y:S01]  /*c070*/  IMAD.WIDE.U32 R6, R232, UR12, RZ ;  /* 0x0000000ce8067c25 */ /* 0x000fe2000f8e00ff */
[C---:B------:R-:W-:Y:S02]  /*c080*/  LOP3.LUT P5, RZ, R226.reuse, 0x200, RZ, 0xc0, !PT ;  /* 0x00000200e2ff7812 */ /* 0x040fe400078ac0ff */
[----:B------:R-:W-:Y:S01]  /*c090*/  LOP3.LUT P4, RZ, R226, 0x80, RZ, 0xc0, !PT ;  /* 0x00000080e2ff7812 */ /* 0x000fe2000788c0ff */
[----:B------:R-:W-:Y:S01]  /*c0a0*/  IMAD R3, R4, UR12, R3 ;  /* 0x0000000c04037c24 */ /* 0x000fe2000f8e0203 */
[-C--:B------:R-:W-:Y:S02]  /*c0b0*/  IADD3 R4, P0, R228, R6.reuse, RZ ;  /* 0x00000006e4047210 */ /* 0x080fe40007f1e0ff */
[----:B------:R-:W-:Y:S01]  /*c0c0*/  LOP3.LUT P3, RZ, R226, 0x100, RZ, 0xc0, !PT ;  /* 0x00000100e2ff7812 */ /* 0x000fe2000786c0ff */
[----:B------:R-:W-:Y:S04]  /*c0d0*/  IMAD.IADD R24, R7, 0x1, R3 ;  /* 0x0000000107187824 */ /* 0x000fe800078e0203 */
[----:B------:R-:W-:Y:S01]  /*c0e0*/  IMAD.X R3, R24, 0x1, R235, P0 ;  /* 0x0000000118037824 */ /* 0x000fe200000e06eb */
[C---:B------:R-:W-:Y:S04]  /*c0f0*/  LEA R36, P0, R4.reuse, c[0x0][0x1f8], 0x1 ;  /* 0x00007e0004247a11 */ /* 0x040fe800078008ff */
[----:B------:R-:W-:Y:S02]  /*c100*/  LEA.HI.X R37, R4, c[0x0][0x1fc], R3, 0x1, P0 ;  /* 0x00007f0004257a11 */ /* 0x000fe400000f0c03 */
[-C--:B------:R-:W-:Y:S01]  /*c110*/  IADD3 R4, P0, R238, R6.reuse, RZ ;  /* 0x00000006ee047210 */ /* 0x080fe20007f1e0ff */
[----:B------:R-:W-:Y:S04]  /*c120*/  LDSM.16.M88.4 R48, [R217+0x6080] ;  /* 0x00608000d930783b */ /* 0x000fe80000000200 */
[----:B------:R-:W-:Y:S01]  /*c130*/  IMAD.X R3, R24, 0x1, R203, P0 ;  /* 0x0000000118037824 */ /* 0x000fe200000e06cb */
[C---:B------:R-:W-:Y:S02]  /*c140*/  LEA R40, P0, R4.reuse, c[0x0][0x1f8], 0x1 ;  /* 0x00007e0004287a11 */ /* 0x040fe400078008ff */
[----:B------:R-:W1:Y:S02]  /*c150*/  LDSM.16.M88.4 R16, [R216+0x3c80] ;  /* 0x003c8000d810783b */ /* 0x000e640000000200 */
[----:B------:R-:W-:Y:S02]  /*c160*/  LEA.HI.X R41, R4, c[0x0][0x1fc], R3, 0x1, P0 ;  /* 0x00007f0004297a11 */ /* 0x000fe400000f0c03 */
[-C--:B------:R-:W-:Y:S03]  /*c170*/  IADD3 R4, P0, R202, R6.reuse, RZ ;  /* 0x00000006ca047210 */ /* 0x080fe60007f1e0ff */
[----:B------:R-:W2:Y:S02]  /*c180*/  LDSM.16.M88.4 R44, [R217+0x7080] ;  /* 0x00708000d92c783b */ /* 0x000ea40000000200 */
[----:B------:R-:W-:Y:S01]  /*c190*/  IMAD.X R3, R24, 0x1, R201, P0 ;  /* 0x0000000118037824 */ /* 0x000fe200000e06c9 */
[C---:B------:R-:W-:Y:S04]  /*c1a0*/  LEA R192, P0, R4.reuse, c[0x0][0x1f8], 0x1 ;  /* 0x00007e0004c07a11 */ /* 0x040fe800078008ff */
[----:B------:R-:W3:Y:S01]  /*c1b0*/  LDSM.16.M88.4 R32, [R216+0x4080] ;  /* 0x00408000d820783b */ /* 0x000ee20000000200 */
[----:B------:R-:W-:Y:S02]  /*c1c0*/  LEA.HI.X R193, R4, c[0x0][0x1fc], R3, 0x1, P0 ;  /* 0x00007f0004c17a11 */ /* 0x000fe400000f0c03 */
[C---:B------:R-:W-:Y:S04]  /*c1d0*/  @!P1 LEA R3, P0, R247.reuse, R6, 0x5 ;  /* 0x00000006f7039211 */ /* 0x040fe800078028ff */
[----:B------:R-:W4:Y:S01]  /*c1e0*/  LDSM.16.M88.4 R152, [R216+0x4480] ;  /* 0x00448000d898783b */ /* 0x000f220000000200 */
[----:B------:R-:W-:Y:S02]  /*c1f0*/  @!P1 LEA.HI.X R24, R247, R24, R240, 0x5, P0 ;  /* 0x00000018f7189211 */ /* 0x000fe400000f2cf0 */
[----:B------:R-:W-:Y:S04]  /*c200*/  @!P1 IADD3 R13, P0, R3, R228, RZ ;  /* 0x000000e4030d9210 */ /* 0x000fe80007f1e0ff */
[----:B------:R-:W-:Y:S01]  /*c210*/  LDSM.16.M88.4 R156, [R213+0x6080] ;  /* 0x00608000d59c783b */ /* 0x000fe20000000200 */
[C---:B------:R-:W-:Y:S01]  /*c220*/  @!P1 IMAD.X R12, R24.reuse, 0x1, R235, P0 ;  /* 0x00000001180c9824 */ /* 0x040fe200000e06eb */
[C---:B------:R-:W-:Y:S04]  /*c230*/  @!P1 LEA R190, P0, R13.reuse, c[0x0][0x1f8], 0x1 ;  /* 0x00007e000dbe9a11 */ /* 0x040fe800078008ff */
[----:B------:R-:W-:Y:S01]  /*c240*/  @!P1 LEA.HI.X R191, R13, c[0x0][0x1fc], R12, 0x1, P0 ;  /* 0x00007f000dbf9a11 */ /* 0x000fe200000f0c0c */
[----:B------:R-:W5:Y:S01]  /*c250*/  LDSM.16.M88.4 R160, [R215] ;  /* 0x00000000d7a0783b */ /* 0x000f620000000200 */
[----:B------:R-:W-:Y:S01]  /*c260*/  @!P1 IADD3 R21, P0, R3, R238, RZ ;  /* 0x000000ee03159210 */ /* 0x000fe20007f1e0ff */
[-C--:B-1----:R-:W-:Y:S05]  /*c270*/  HMMA.16816.F32 R4, R48, R16.reuse, RZ ;  /* 0x000000103004723c */ /* 0x082fea00000018ff */
[----:B------:R-:W1:Y:S01]  /*c280*/  LDSM.16.M88.4 R164, [R213+0x7080] ;  /* 0x00708000d5a4783b */ /* 0x000e620000000200 */
[C---:B------:R-:W-:Y:S01]  /*c290*/  @!P1 IMAD.X R20, R24.reuse, 0x1, R203, P0 ;  /* 0x0000000118149824 */ /* 0x040fe200000e06cb */
[C---:B------:R-:W-:Y:S01]  /*c2a0*/  @!P1 LEA R194, P0, R21.reuse, c[0x0][0x1f8], 0x1 ;  /* 0x00007e0015c29a11 */ /* 0x040fe200078008ff */
[C---:B--2---:R-:W-:Y:S04]  /*c2b0*/  HMMA.16816.F32 R8, R44.reuse, R16, RZ ;  /* 0x000000102c08723c */ /* 0x044fe800000018ff */
[----:B------:R-:W2:Y:S01]  /*c2c0*/  LDSM.16.M88.4 R168, [R211] ;  /* 0x00000000d3a8783b */ /* 0x000ea20000000200 */
[----:B------:R-:W-:Y:S02]  /*c2d0*/  @!P1 LEA.HI.X R195, R21, c[0x0][0x1fc], R20, 0x1, P0 ;  /* 0x00007f0015c39a11 */ /* 0x000fe400000f0c14 */
[----:B------:R-:W-:Y:S01]  /*c2e0*/  @!P1 IADD3 R28, P0, R3, R202, RZ ;  /* 0x000000ca031c9210 */ /* 0x000fe20007f1e0ff */
[-C--:B------:R-:W-:Y:S03]  /*c2f0*/  HMMA.16816.F32 R12, R44, R18.reuse, RZ ;  /* 0x000000122c0c723c */ /* 0x080fe600000018ff */
[----:B------:R-:W1:Y:S01]  /*c300*/  LDSM.16.M88.4 R172, [R210] ;  /* 0x00000000d2ac783b */ /* 0x000e620000000200 */
[----:B------:R-:W-:Y:S01]  /*c310*/  @!P1 IMAD.X R3, R24, 0x1, R201, P0 ;  /* 0x0000000118039824 */ /* 0x000fe200000e06c9 */
[C---:B------:R-:W-:Y:S03]  /*c320*/  @!P1 LEA R188, P0, R28.reuse, c[0x0][0x1f8], 0x1 ;  /* 0x00007e001cbc9a11 */ /* 0x040fe600078008ff */
[C---:B------:R-:W-:Y:S02]  /*c330*/  HMMA.16816.F32 R16, R48.reuse, R18, RZ ;  /* 0x000000123010723c */ /* 0x040fe400000018ff */
[----:B------:R-:W-:Y:S01]  /*c340*/  @!PT LDS RZ, [RZ] ;  /* 0x00000000fffff984 */ /* 0x000fe20000000800 */
[----:B------:R-:W-:Y:S01]  /*c350*/  @!PT LDS RZ, [RZ] ;  /* 0x00000000fffff984 */ /* 0x000fe20000000800 */
[----:B------:R-:W-:Y:S01]  /*c360*/  @!PT LDS RZ, [RZ] ;  /* 0x00000000fffff984 */ /* 0x000fe20000000800 */
[----:B------:R4:W-:Y:S02]  /*c370*/  LDGSTS.E.BYPASS.LTC128B.128 [R218+0x1880], [R36.64], !P5 ;  /* 0x0188000024da7fae */ /* 0x0009e4000e901d48 */
[----:B------:R-:W-:Y:S02]  /*c380*/  @!P1 LEA.HI.X R189, R28, c[0x0][0x1fc], R3, 0x1, P0 ;  /* 0x00007f001cbd9a11 */ /* 0x000fe400000f0c03 */
[----:B------:R-:W-:Y:S02]  /*c390*/  ISETP.GT.AND P0, PT, R232, R219, PT ;  /* 0x000000dbe800720c */ /* 0x000fe40003f04270 */
[-C--:B---3--:R-:W-:Y:S01]  /*c3a0*/  HMMA.16816.F32 R20, R48, R32.reuse, RZ ;  /* 0x000000203014723c */ /* 0x088fe200000018ff */
[----:B------:R3:W-:Y:S07]  /*c3b0*/  LDGSTS.E.BYPASS.LTC128B.128 [R218+0x2480], [R40.64], !P4 ;  /* 0x0248000028da7fae */ /* 0x0007ee000e101d48 */
[C---:B------:R-:W-:Y:S01]  /*c3c0*/  HMMA.16816.F32 R24, R44.reuse, R32, RZ ;  /* 0x000000202c18723c */ /* 0x040fe200000018ff */
[----:B------:R1:W-:Y:S07]  /*c3d0*/  LDGSTS.E.BYPASS.LTC128B.128 [R218+0x3080], [R192.64], !P3 ;  /* 0x03080000c0da7fae */ /* 0x0003ee000d901d48 */
[-C--:B------:R-:W-:Y:S01]  /*c3e0*/  HMMA.16816.F32 R28, R44, R34.reuse, RZ ;  /* 0x000000222c1c723c */ /* 0x080fe200000018ff */
[----:B------:R1:W-:Y:S07]  /*c3f0*/  @!P1 LDGSTS.E.BYPASS.LTC128B.128 [R218+0x2080], [R190.64], !P5 ;  /* 0x02080000beda9fae */ /* 0x0003ee000e901d48 */
[C---:B------:R-:W-:Y:S01]  /*c400*/  HMMA.16816.F32 R32, R48.reuse, R34, RZ ;  /* 0x000000223020723c */ /* 0x040fe200000018ff */
[----:B------:R1:W-:Y:S07]  /*c410*/  @!P1 LDGSTS.E.BYPASS.LTC128B.128 [R218+0x2c80], [R194.64], !P4 ;  /* 0x02c80000c2da9fae */ /* 0x0003ee000e101d48 */
[-C--:B----4-:R-:W-:Y:S01]  /*c420*/  HMMA.16816.F32 R36, R48, R152.reuse, RZ ;  /* 0x000000983024723c */ /* 0x090fe200000018ff */
[----:B------:R4:W-:Y:S07]  /*c430*/  @!P1 LDGSTS.E.BYPASS.LTC128B.128 [R218+0x3880], [R188.64], !P3 ;  /* 0x03880000bcda9fae */ /* 0x0009ee000d901d48 */
[C---:B---3--:R-:W-:Y:S01]  /*c440*/  HMMA.16816.F32 R40, R44.reuse, R152, RZ ;  /* 0x000000982c28723c */ /* 0x048fe200000018ff */
[----:B------:R-:W-:Y:S07]  /*c450*/  LDSM.16.M88.4 R176, [R217+0x8080] ;  /* 0x00808000d9b0783b */ /* 0x000fee0000000200 */
[-C--:B------:R-:W-:Y:S01]  /*c460*/  HMMA.16816.F32 R44, R44, R154.reuse, RZ ;  /* 0x0000009a2c2c723c */ /* 0x080fe200000018ff */
[----:B------:R-:W0:Y:S07]  /*c470*/  LDGDEPBAR ;  /* 0x00000000000079af */ /* 0x000e2e0000000000 */
[----:B------:R-:W-:Y:S01]  /*c480*/  HMMA.16816.F32 R48, R48, R154, RZ ;  /* 0x0000009a3030723c */ /* 0x000fe200000018ff */
[----:B------:R-:W3:Y:S07]  /*c490*/  LDSM.16.M88.4 R180, [R216+0x4880] ;  /* 0x00488000d8b4783b */ /* 0x000eee0000000200 */
[-C--:B-----5:R-:W-:Y:S01]  /*c4a0*/  HMMA.16816.F32 R4, R156, R160.reuse, R4 ;  /* 0x000000a09c04723c */ /* 0x0a0fe20000001804 */
[----:B------:R-:W5:Y:S07]  /*c4b0*/  LDSM.16.M88.4 R184, [R217+0x9080] ;  /* 0x00908000d9b8783b */ /* 0x000f6e0000000200 */
[C---:B-1----:R-:W-:Y:S01]  /*c4c0*/  HMMA.16816.F32 R8, R164.reuse, R160, R8 ;  /* 0x000000a0a408723c */ /* 0x042fe20000001808 */
[----:B------:R-:W1:Y:S07]  /*c4d0*/  LDSM.16.M88.4 R152, [R216+0x4c80] ;  /* 0x004c8000d898783b */ /* 0x000e6e0000000200 */
[-C--:B------:R-:W-:Y:S01]  /*c4e0*/  HMMA.16816.F32 R12, R164, R162.reuse, R12 ;  /* 0x000000a2a40c723c */ /* 0x080fe2000000180c */
[----:B----4-:R-:W4:Y:S07]  /*c4f0*/  LDSM.16.M88.4 R188, [R216+0x5080] ;  /* 0x00508000d8bc783b */ /* 0x010f2e0000000200 */
[C---:B------:R-:W-:Y:S01]  /*c500*/  HMMA.16816.F32 R16, R156.reuse, R162, R16 ;  /* 0x000000a29c10723c */ /* 0x040fe20000001810 */
[----:B------:R-:W-:Y:S07]  /*c510*/  LDSM.16.M88.4 R160, [R213+0x8080] ;  /* 0x00808000d5a0783b */ /* 0x000fee0000000200 */
[-C--:B--2---:R-:W-:Y:S01]  /*c520*/  HMMA.16816.F32 R20, R156, R168.reuse, R20 ;  /* 0x000000a89c14723c */ /* 0x084fe20000001814 */
[----:B------:R-:W2:Y:S07]  /*c530*/  LDSM.16.M88.4 R192, [R209] ;  /* 0x00000000d1c0783b */ /* 0x000eae0000000200 */
[C---:B------:R-:W-:Y:S01]  /*c540*/  HMMA.16816.F32 R24, R164.reuse, R168, R24 ;  /* 0x000000a8a418723c */ /* 0x040fe20000001818 */
[----:B------:R-:W1:Y:S07]  /*c550*/  LDSM.16.M88.4 R196, [R213+0x9080] ;  /* 0x00908000d5c4783b */ /* 0x000e6e0000000200 */
        /* <DEDUP_REMOVED lines=9> */
[-C--:B---3--:R-:W-:Y:S01]  /*c5f0*/  HMMA.16816.F32 R4, R176, R180.reuse, R4 ;  /* 0x000000b4b004723c */ /* 0x088fe20000001804 */
[----:B------:R-:W-:Y:S07]  /*c600*/  LDSM.16.M88.4 R172, [R217+0xb080] ;  /* 0x00b08000d9ac783b */ /* 0x000fee0000000200 */
[C---:B-----5:R-:W-:Y:S08]  /*c610*/  HMMA.16816.F32 R8, R184.reuse, R180, R8 ;  /* 0x000000b4b808723c */ /* 0x060ff00000001808 */
        /* <DEDUP_REMOVED lines=8> */
[-C--:B----4-:R-:W-:Y:S08]  /*c6a0*/  HMMA.16816.F32 R36, R176, R188.reuse, R36 ;  /* 0x000000bcb024723c */ /* 0x090ff00000001824 */
        /* <DEDUP_REMOVED lines=57> */
[-C--:B------:R-:W-:Y:S03]  /*ca40*/  @P1 IADD3 R152, P0, R230, R162.reuse, RZ ;  /* 0x000000a2e6981210 */ /* 0x080fe60007f1e0ff */
[----:B------:R-:W-:Y:S04]  /*ca50*/  IMAD.IADD R3, R163, 0x1, R3 ;  /* 0x00000001a3037824 */ /* 0x000fe800078e0203 */
[C---:B------:R-:W-:Y:S01]  /*ca60*/  @P1 IMAD.X R149, R3.reuse, 0x1, R237, P0 ;  /* 0x0000000103951824 */ /* 0x040fe200000e06ed */
[-C--:B------:R-:W-:Y:S05]  /*ca70*/  @P1 IADD3 R154, P0, R200, R162.reuse, RZ ;  /* 0x000000a2c89a1210 */ /* 0x080fea0007f1e0ff */
[C---:B------:R-:W-:Y:S01]  /*ca80*/  @P1 IMAD.X R151, R3.reuse, 0x1, R246, P0 ;  /* 0x0000000103971824 */ /* 0x040fe200000e06f6 */
[----:B------:R-:W-:Y:S05]  /*ca90*/  @P1 IADD3 R156, P0, R244, R162, RZ ;  /* 0x000000a2f49c1210 */ /* 0x000fea0007f1e0ff */
[C---:B------:R-:W-:Y:S01]  /*caa0*/  @P1 IMAD.X R153, R3.reuse, 0x1, R242, P0 ;  /* 0x0000000103991824 */ /* 0x040fe200000e06f2 */
        /* <DEDUP_REMOVED lines=30> */
.L_x_313:
[----:B-1----:R-:W-:Y:S01]  /*cc90*/  IMAD.MOV.U32 R157, RZ, RZ, R227 ;  /* 0x000000ffff9d7224 */ /* 0x002fe200078e00e3 */
[----:B------:R-:W-:Y:S01]  /*cca0*/  ISETP.NE.AND P0, PT, R222, 0x1, PT ;  /* 0x00000001de00780c */ /* 0x000fe20003f05270 */
[----:B------:R-:W0:Y:S01]  /*ccb0*/  LDGDEPBAR ;  /* 0x00000000000079af */ /* 0x000e220000000000 */
[----:B------:R-:W-:Y:S01]  /*ccc0*/  ISETP.GE.AND P1, PT, R221, 0x1, PT ;  /* 0x00000001dd00780c */ /* 0x000fe20003f26270 */
[----:B------:R-:W-:Y:S04]  /*ccd0*/  IMAD R162, R232, -0x30, RZ ;  /* 0xffffffd0e8a27824 */ /* 0x000fe800078e02ff */
[----:B------:R-:W-:Y:S01]  /*cce0*/  IMAD.IADD R153, R162, 0x1, -R233 ;  /* 0x00000001a2997824 */ /* 0x000fe200078e0ae9 */
[----:B------:R-:W-:Y:S04]  /*ccf0*/  IADD3 R155, -R233, 0x1, R162 ;  /* 0x00000001e99b7810 */ /* 0x000fe80007ffe1a2 */
[----:B------:R-:W-:Y:S01]  /*cd00*/  IADD3 R155, -R225, R155, R220 ;  /* 0x0000009be19b7210 */ /* 0x000fe20007ffe1dc */
[----:B------:R-:W-:Y:S03]  /*cd10*/  @P0 IMAD.HI.U32 R3, R227, c[0x0][0x2c8], RZ ;  /* 0x0000b200e3030a27 */ /* 0x000fe600078e00ff */
[C---:B------:R-:W-:Y:S02]  /*cd20*/  IADD3 R156, R155.reuse, c[0x0][0x328], RZ ;  /* 0x0000ca009b9c7a10 */ /* 0x040fe40007ffe0ff */
[----:B------:R-:W-:Y:S02]  /*cd30*/  @P0 SHF.R.U32.HI R157, RZ, c[0x0][0x2cc], R3 ;  /* 0x0000b300ff9d0a19 */ /* 0x000fe40000011603 */
[----:B------:R-:W-:Y:S03]  /*cd40*/  IADD3 R155, R155, UR10, RZ ;  /* 0x0000000a9b9b7c10 */ /* 0x000fe6000fffe0ff */
[----:B------:R-:W1:Y:S02]  /*cd50*/  SHFL.IDX PT, R152, R157, RZ, 0x1c1f ;  /* 0x001c1fff9d987589 */ /* 0x000e6400000e0000 */
[--C-:B-1----:R-:W-:Y:S02]  /*cd60*/  IMAD.IADD R161, R156, 0x1, R152.reuse ;  /* 0x000000019ca17824 */ /* 0x102fe400078e0298 */
        /* <DEDUP_REMOVED lines=15> */
.L_x_316:
[----:B------:R-:W-:Y:S04]  /*ce60*/  MOV R3, c[0x0][0x32c] ;  /* 0x0000cb0000037a02 */ /* 0x000fe80000000f00 */
[----:B------:R-:W-:Y:S11]  /*ce70*/  ISETP.NE.AND P0, PT, R3, 0x1, PT ;  /* 0x000000010300780c */ /* 0x000ff60003f05270 */
[----:B------:R-:W-:Y:S02]  /*ce80*/  @!UPT UIADD3 URZ, URZ, URZ, URZ ;  /* 0x0000003f3f3ff290 */ /* 0x000fe4000fffe03f */
[----:B------:R-:W-:Y:S05]  /*ce90*/  @P0 IMAD.HI.U32 R3, R152, c[0x0][0x330], RZ ;  /* 0x0000cc0098030a27 */ /* 0x000fea00078e00ff */
[----:B------:R-:W-:Y:S02]  /*cea0*/  @P0 SHF.R.U32.HI R152, RZ, c[0x0][0x334], R3 ;  /* 0x0000cd00ff980a19 */ /* 0x000fe40000011603 */
.L_x_317:
[----:B------:R-:W-:Y:S05]  /*ceb0*/  BSYNC B0 ;  /* 0x0000000000007941 */ /* 0x000fea0003800000 */
.L_x_315:
[----:B------:R-:W-:Y:S05]  /*cec0*/  IMAD R3, R152, c[0x0][0x32c], R153 ;  /* 0x0000cb0098037a24 */ /* 0x000fea00078e0299 */
[----:B------:R-:W-:Y:S02]  /*ced0*/  IADD3 R152, R3, c[0x0][0x32c], RZ ;  /* 0x0000cb0003987a10 */ /* 0x000fe40007ffe0ff */
[----:B------:R-:W-:Y:S02]  /*cee0*/  IMNMX R160, R160, R3, !PT ;  /* 0x00000003a0a07217 */ /* 0x000fe40007800200 */
[----:B------:R-:W-:Y:S02]  /*cef0*/  IMNMX R161, R161, R152, PT ;  /* 0x00000098a1a17217 */ /* 0x000fe40003800200 */
.L_x_314:
        /* <DEDUP_REMOVED lines=17> */
.L_x_320:
[----:B------:R-:W-:Y:S04]  /*d010*/  MOV R3, c[0x0][0x32c] ;  /* 0x0000cb0000037a02 */ /* 0x000fe80000000f00 */
[----:B------:R-:W-:Y:S11]  /*d020*/  ISETP.NE.AND P0, PT, R3, 0x1, PT ;  /* 0x000000010300780c */ /* 0x000ff60003f05270 */
[----:B------:R-:W-:Y:S02]  /*d030*/  @!UPT UIADD3 URZ, URZ, URZ, URZ ;  /* 0x0000003f3f3ff290 */ /* 0x000fe4000fffe03f */
[----:B------:R-:W-:Y:S05]  /*d040*/  @P0 IMAD.HI.U32 R3, R152, c[0x0][0x330], RZ ;  /* 0x0000cc0098030a27 */ /* 0x000fea00078e00ff */
[----:B------:R-:W-:Y:S02]  /*d050*/  @P0 SHF.R.U32.HI R152, RZ, c[0x0][0x334], R3 ;  /* 0x0000cd00ff980a19 */ /* 0x000fe40000011603 */
.L_x_321:
[----:B------:R-:W-:Y:S05]  /*d060*/  BSYNC B0 ;  /* 0x0000000000007941 */ /* 0x000fea0003800000 */
.L_x_319:
[----:B------:R-:W-:Y:S05]  /*d070*/  IMAD R3, R152, c[0x0][0x32c], R153 ;  /* 0x0000cb0098037a24 */ /* 0x000fea00078e0299 */
[----:B------:R-:W-:Y:S02]  /*d080*/  IADD3 R152, R3, c[0x0][0x32c], RZ ;  /* 0x0000cb0003987a10 */ /* 0x000fe40007ffe0ff */
[----:B------:R-:W-:Y:S02]  /*d090*/  IMNMX R158, R158, R3, !PT ;  /* 0x000000039e9e7217 */ /* 0x000fe40007800200 */
[----:B------:R-:W-:Y:S02]  /*d0a0*/  IMNMX R159, R159, R152, PT ;  /* 0x000000989f9f7217 */ /* 0x000fe40003800200 */
.L_x_318:
[C---:B------:R-:W-:Y:S02]  /*d0b0*/  ISETP.GE.AND P0, PT, R162.reuse, 0x2, PT ;  /* 0x00000002a200780c */ /* 0x040fe40003f06270 */
[----:B------:R-:W-:Y:S02]  /*d0c0*/  ISETP.GE.AND P1, PT, R162, 0x9, PT ;  /* 0x00000009a200780c */ /* 0x000fe40003f26270 */
[----:B------:R-:W-:Y:S02]  /*d0d0*/  P2R R151, PR, RZ, 0x1 ;  /* 0x00000001ff977803 */ /* 0x000fe40000000000 */
[----:B------:R-:W-:Y:S02]  /*d0e0*/  ISETP.GT.AND P0, PT, R160, 0x1, !P0 ;  /* 0x00000001a000780c */ /* 0x000fe40004704270 */
[----:B------:R-:W-:Y:S02]  /*d0f0*/  P2R R149, PR, RZ, 0x2 ;  /* 0x00000002ff957803 */ /* 0x000fe40000000000 */
[----:B------:R-:W-:Y:S02]  /*d100*/  ISETP.LT.OR P0, PT, R161, 0x2, P0 ;  /* 0x00000002a100780c */ /* 0x000fe40000701670 */
[----:B------:R-:W-:Y:S02]  /*d110*/  ISETP.GE.AND P6, PT, R162, 0x19, PT ;  /* 0x00000019a200780c */ /* 0x000fe40003fc6270 */
        /* <DEDUP_REMOVED lines=13> */
[C---:B------:R-:W-:Y:S02]  /*d1f0*/  ISETP.LT.OR P0, PT, R161.reuse, 0x11, P0 ;  /* 0x00000011a100780c */ /* 0x040fe40000701670 */
[----:B------:R-:W-:Y:S02]  /*d200*/  ISETP.GE.AND P5, PT, R162, 0x1a, PT ;  /* 0x0000001aa200780c */ /* 0x000fe40003fa6270 */
[----:B------:R-:W-:Y:S02]  /*d210*/  FSEL R166, R20, -INF , !P0 ;  /* 0xff80000014a67808 */ /* 0x000fe40004000000 */
[----:B------:R-:W-:Y:S02]  /*d220*/  ISETP.GT.AND P0, PT, R160, 0x11, !P1 ;  /* 0x00000011a000780c */ /* 0x000fe40004f04270 */
[C---:B------:R-:W-:Y:S02]  /*d230*/  ISETP.GE.AND P4, PT, R162.reuse, 0x21, PT ;  /* 0x00000021a200780c */ /* 0x040fe40003f86270 */
        /* <DEDUP_REMOVED lines=8> */
[----:B------:R-:W-:Y:S01]  /*d2c0*/  ISETP.GT.AND P0, PT, R160, 0x19, !P5 ;  /* 0x00000019a000780c */ /* 0x000fe20006f04270 */
[----:B------:R-:W1:Y:S01]  /*d2d0*/  SHFL.IDX PT, R32, R157, 0x2, 0x1c1f ;  /* 0x005c1f009d207f89 */ /* 0x000e6200000e0000 */
[----:B------:R-:W-:Y:S02]  /*d2e0*/  ISETP.GE.AND P1, PT, R162, 0x1, PT ;  /* 0x00000001a200780c */ /* 0x000fe40003f26270 */
[----:B------:R-:W-:Y:S04]  /*d2f0*/  ISETP.LT.OR P0, PT, R161, 0x1a, P0 ;  /* 0x0000001aa100780c */ /* 0x000fe80000701670 */
[----:B------:R-:W-:Y:S02]  /*d300*/  FSEL R194, R33, -INF , !P0 ;  /* 0xff80000021c27808 */ /* 0x000fe40004000000 */
[----:B------:R-:W-:Y:S04]  /*d310*/  ISETP.GT.AND P0, PT, R160, 0x20, !P4 ;  /* 0x00000020a000780c */ /* 0x000fe80006704270 */
[C---:B------:R-:W-:Y:S04]  /*d320*/  ISETP.LT.OR P0, PT, R161.reuse, 0x21, P0 ;  /* 0x00000021a100780c */ /* 0x040fe80000701670 */
[----:B------:R-:W-:Y:S02]  /*d330*/  FSEL R180, R36, -INF , !P0 ;  /* 0xff80000024b47808 */ /* 0x000fe40004000000 */
[----:B------:R-:W-:Y:S04]  /*d340*/  ISETP.GT.AND P0, PT, R160, 0x21, !P3 ;  /* 0x00000021a000780c */ /* 0x000fe80005f04270 */
[----:B------:R-:W-:Y:S01]  /*d350*/  ISETP.LT.OR P0, PT, R161, 0x22, P0 ;  /* 0x00000022a100780c */ /* 0x000fe20000701670 */
[--C-:B-1----:R-:W-:Y:S02]  /*d360*/  IMAD.IADD R36, R156, 0x1, R32.reuse ;  /* 0x000000019c247824 */ /* 0x102fe400078e0220 */
[----:B------:R-:W-:Y:S01]  /*d370*/  IMAD.IADD R33, R155, 0x1, R32 ;  /* 0x000000019b217824 */ /* 0x000fe200078e0220 */
[----:B------:R-:W-:Y:S02]  /*d380*/  FSEL R177, R37, -INF , !P0 ;  /* 0xff80000025b17808 */ /* 0x000fe40004000000 */
[----:B------:R-:W-:Y:S04]  /*d390*/  ISETP.GT.AND P0, PT, R160, 0x28, !P2 ;  /* 0x00000028a000780c */ /* 0x000fe80005704270 */
[C---:B------:R-:W-:Y:S04]  /*d3a0*/  ISETP.LT.OR P0, PT, R161.reuse, 0x29, P0 ;  /* 0x00000029a100780c */ /* 0x040fe80000701670 */
[----:B------:R-:W-:Y:S02]  /*d3b0*/  FSEL R173, R48, -INF , !P0 ;  /* 0xff80000030ad7808 */ /* 0x000fe40004000000 */
[----:B------:R-:W-:Y:S04]  /*d3c0*/  ISETP.GT.AND P0, PT, R160, RZ, !P1 ;  /* 0x000000ffa000720c */ /* 0x000fe80004f04270 */
[C---:B------:R-:W-:Y:S04]  /*d3d0*/  ISETP.LT.OR P0, PT, R161.reuse, 0x1, P0 ;  /* 0x00000001a100780c */ /* 0x040fe80000701670 */
[----:B------:R-:W-:Y:S02]  /*d3e0*/  FSEL R4, R4, -INF , !P0 ;  /* 0xff80000004047808 */ /* 0x000fe40004000000 */
[----:B------:R-:W-:Y:S04]  /*d3f0*/  ISETP.GE.AND P0, PT, R162, 0x2a, PT ;  /* 0x0000002aa200780c */ /* 0x000fe80003f06270 */
[----:B------:R-:W-:Y:S02]  /*d400*/  P2R R21, PR, RZ, 0x1 ;  /* 0x00000001ff157803 */ /* 0x000fe40000000000 */
        /* <DEDUP_REMOVED lines=19> */
.L_x_324:
[----:B------:R-:W-:Y:S04]  /*d540*/  MOV R20, c[0x0][0x32c] ;  /* 0x0000cb0000147a02 */ /* 0x000fe80000000f00 */
[----:B------:R-:W-:Y:S11]  /*d550*/  ISETP.NE.AND P0, PT, R20, 0x1, PT ;  /* 0x000000011400780c */ /* 0x000ff60003f05270 */
[----:B------:R-:W-:Y:S02]  /*d560*/  @!UPT UIADD3 URZ, URZ, URZ, URZ ;  /* 0x0000003f3f3ff290 */ /* 0x000fe4000fffe03f */
[----:B------:R-:W-:Y:S05]  /*d570*/  @P0 IMAD.HI.U32 R20, R32, c[0x0][0x330], RZ ;  /* 0x0000cc0020140a27 */ /* 0x000fea00078e00ff */
[----:B------:R-:W-:Y:S02]  /*d580*/  @P0 SHF.R.U32.HI R32, RZ, c[0x0][0x334], R20 ;  /* 0x0000cd00ff200a19 */ /* 0x000fe40000011614 */
.L_x_325:
[----:B------:R-:W-:Y:S05]  /*d590*/  BSYNC B0 ;  /* 0x0000000000007941 */ /* 0x000fea0003800000 */
.L_x_323:
[----:B------:R-:W-:Y:S05]  /*d5a0*/  IMAD R32, R32, c[0x0][0x32c], R153 ;  /* 0x0000cb0020207a24 */ /* 0x000fea00078e0299 */
[----:B------:R-:W-:Y:S02]  /*d5b0*/  IADD3 R37, R32, c[0x0][0x32c], RZ ;  /* 0x0000cb0020257a10 */ /* 0x000fe40007ffe0ff */
[----:B------:R-:W-:Y:S02]  /*d5c0*/  IMNMX R33, R33, R32, !PT ;  /* 0x0000002021217217 */ /* 0x000fe40007800200 */
[----:B------:R-:W-:Y:S02]  /*d5d0*/  IMNMX R36, R36, R37, PT ;  /* 0x0000002524247217 */ /* 0x000fe40003800200 */
.L_x_322:
        /* <DEDUP_REMOVED lines=28> */
[----:B------:R-:W-:Y:S04]  /*d7a0*/  ISETP.NE.AND P0, PT, R151, RZ, PT ;  /* 0x000000ff9700720c */ /* 0x000fe80003f05270 */
[C---:B------:R-:W-:Y:S04]  /*d7b0*/  ISETP.GT.AND P0, PT, R158.reuse, 0x1, !P0 ;  /* 0x000000019e00780c */ /* 0x040fe80004704270 */
[----:B------:R-:W-:Y:S04]  /*d7c0*/  ISETP.LT.OR P0, PT, R159, 0x2, P0 ;  /* 0x000000029f00780c */ /* 0x000fe80000701670 */
[----:B------:R-:W-:Y:S02]  /*d7d0*/  FSEL R32, R7, -INF , !P0 ;  /* 0xff80000007207808 */ /* 0x000fe40004000000 */
[----:B------:R-:W-:Y:S01]  /*d7e0*/  ISETP.GT.AND P0, PT, R158, RZ, !P1 ;  /* 0x000000ff9e00720c */ /* 0x000fe20004f04270 */
[----:B------:R-:W1:Y:S03]  /*d7f0*/  SHFL.IDX PT, R7, R157, 0x3, 0x1c1f ;  /* 0x007c1f009d077f89 */ /* 0x000e6600000e0000 */
[C---:B------:R-:W-:Y:S04]  /*d800*/  ISETP.LT.OR P0, PT, R159.reuse, 0x1, P0 ;  /* 0x000000019f00780c */ /* 0x040fe80000701670 */
[----:B------:R-:W-:Y:S02]  /*d810*/  FSEL R6, R6, -INF , !P0 ;  /* 0xff80000006067808 */ /* 0x000fe40004000000 */
[----:B------:R-:W-:Y:S04]  /*d820*/  ISETP.GT.AND P0, PT, R158, 0x28, !P2 ;  /* 0x000000289e00780c */ /* 0x000fe80005704270 */
[----:B------:R-:W-:Y:S04]  /*d830*/  ISETP.LT.OR P0, PT, R159, 0x29, P0 ;  /* 0x000000299f00780c */ /* 0x000fe80000701670 */
[----:B------:R-:W-:Y:S02]  /*d840*/  FSEL R168, R50, -INF , !P0 ;  /* 0xff80000032a87808 */ /* 0x000fe40004000000 */
[----:B------:R-:W-:Y:S04]  /*d850*/  ISETP.NE.AND P0, PT, R21, RZ, PT ;  /* 0x000000ff1500720c */ /* 0x000fe80003f05270 */
[----:B------:R-:W-:Y:S01]  /*d860*/  ISETP.GT.AND P0, PT, R158, 0x29, !P0 ;  /* 0x000000299e00780c */ /* 0x000fe20004704270 */
[--C-:B-1----:R-:W-:Y:S03]  /*d870*/  IMAD.IADD R156, R156, 0x1, R7.reuse ;  /* 0x000000019c9c7824 */ /* 0x102fe600078e0207 */
[----:B------:R-:W-:Y:S04]  /*d880*/  ISETP.LT.OR P0, PT, R159, 0x2a, P0 ;  /* 0x0000002a9f00780c */ /* 0x000fe80000701670 */
[----:B------:R-:W-:Y:S02]  /*d890*/  FSEL R167, R51, -INF , !P0 ;  /* 0xff80000033a77808 */ /* 0x000fe40004000000 */
[----:B------:R-:W-:Y:S04]  /*d8a0*/  ISETP.GT.AND P0, PT, R33, RZ, !P1 ;  /* 0x000000ff2100720c */ /* 0x000fe80004f04270 */
        /* <DEDUP_REMOVED lines=17> */
[----:B------:R-:W-:Y:S01]  /*d9c0*/  FSEL R184, R24, -INF , !P0 ;  /* 0xff80000018b87808 */ /* 0x000fe20004000000 */
[----:B------:R-:W-:Y:S01]  /*d9d0*/  IMAD.IADD R24, R155, 0x1, R7 ;  /* 0x000000019b187824 */ /* 0x000fe200078e0207 */
        /* <DEDUP_REMOVED lines=39> */
.L_x_328:
[----:B------:R-:W-:Y:S04]  /*dc50*/  MOV R7, c[0x0][0x32c] ;  /* 0x0000cb0000077a02 */ /* 0x000fe80000000f00 */
[----:B------:R-:W-:Y:S11]  /*dc60*/  ISETP.NE.AND P0, PT, R7, 0x1, PT ;  /* 0x000000010700780c */ /* 0x000ff60003f05270 */
[----:B------:R-:W-:Y:S02]  /*dc70*/  @!UPT UIADD3 URZ, URZ, URZ, URZ ;  /* 0x0000003f3f3ff290 */ /* 0x000fe4000fffe03f */
[----:B------:R-:W-:Y:S05]  /*dc80*/  @P0 IMAD.HI.U32 R7, R28, c[0x0][0x330], RZ ;  /* 0x0000cc001c070a27 */ /* 0x000fea00078e00ff */
[----:B------:R-:W-:Y:S02]  /*dc90*/  @P0 SHF.R.U32.HI R28, RZ, c[0x0][0x334], R7 ;  /* 0x0000cd00ff1c0a19 */ /* 0x000fe40000011607 */
.L_x_329:
[----:B------:R-:W-:Y:S05]  /*dca0*/  BSYNC B0 ;  /* 0x0000000000007941 */ /* 0x000fea0003800000 */
.L_x_327:
[----:B------:R-:W-:Y:S05]  /*dcb0*/  IMAD R153, R28, c[0x0][0x32c], R153 ;  /* 0x0000cb001c997a24 */ /* 0x000fea00078e0299 */
[----:B------:R-:W-:Y:S02]  /*dcc0*/  IADD3 R7, R153, c[0x0][0x32c], RZ ;  /* 0x0000cb0099077a10 */ /* 0x000fe40007ffe0ff */
[----:B------:R-:W-:Y:S02]  /*dcd0*/  IMNMX R24, R24, R153, !PT ;  /* 0x0000009918187217 */ /* 0x000fe40007800200 */
[----:B------:R-:W-:Y:S02]  /*dce0*/  IMNMX R156, R156, R7, PT ;  /* 0x000000079c9c7217 */ /* 0x000fe40003800200 */
.L_x_326:
[----:B------:R-:W-:Y:S01]  /*dcf0*/  ISETP.GT.AND P0, PT, R24, RZ, !P1 ;  /* 0x000000ff1800720c */ /* 0x000fe20004f04270 */
[----:B------:R-:W-:Y:S01]  /*dd00*/  LDSM.16.MT88.4 R36, [R214+0x2480] ;  /* 0x00248000d624783b */ /* 0x000fe20000004200 */
[----:B------:R-:W-:Y:S02]  /*dd10*/  ISETP.NE.AND P1, PT, R17, RZ, PT ;  /* 0x000000ff1100720c */ /* 0x000fe40003f25270 */
        /* <DEDUP_REMOVED lines=46> */
[----:B------:R-:W-:Y:S02]  /*e000*/  FMNMX.FTZ R26, R168, R7, !PT ;  /* 0x00000007a81a7209 */ /* 0x000fe40007810000 */
[----:B------:R-:W-:Y:S02]  /*e010*/  FMNMX.FTZ R5, R170, R3, !PT ;  /* 0x00000003aa057209 */ /* 0x000fe40007810000 */
[----:B------:R-:W-:Y:S02]  /*e020*/  FMNMX.FTZ R3, R19, R2, !PT ;  /* 0x0000000213037209 */ /* 0x000fe40007810000 */
[----:B------:R-:W-:Y:S01]  /*e030*/  ISETP.LT.OR P0, PT, R156, 0x1a, P0 ;  /* 0x0000001a9c00780c */ /* 0x000fe20000701670 */
[----:B------:R-:W1:Y:S01]  /*e040*/  SHFL.BFLY PT, R14, R5, 0x2, 0x1f ;  /* 0x0c401f00050e7f89 */ /* 0x000e6200000e0000 */
[----:B------:R-:W-:Y:S02]  /*e050*/  FMNMX.FTZ R3, R22, R3, !PT ;  /* 0x0000000316037209 */ /* 0x000fe40007810000 */
[----:B------:R-:W-:Y:S02]  /*e060*/  FMNMX.FTZ R10, R167, R26, !PT ;  /* 0x0000001aa70a7209 */ /* 0x000fe40007810000 */
[----:B------:R-:W-:Y:S02]  /*e070*/  FMNMX.FTZ R3, R12, R3, !PT ;  /* 0x000000030c037209 */ /* 0x000fe40007810000 */
[----:B------:R-:W-:Y:S01]  /*e080*/  FSEL R41, R31, -INF , !P0 ;  /* 0xff8000001f297808 */ /* 0x000fe20004000000 */
[----:B------:R-:W2:Y:S01]  /*e090*/  SHFL.BFLY PT, R149, R10, 0x2, 0x1f ;  /* 0x0c401f000a957f89 */ /* 0x000ea200000e0000 */
[----:B------:R-:W-:Y:S02]  /*e0a0*/  FMNMX.FTZ R3, R8, R3, !PT ;  /* 0x0000000308037209 */ /* 0x000fe40007810000 */
[----:B------:R-:W-:Y:S02]  /*e0b0*/  ISETP.GT.AND P0, PT, R24, 0x20, !P4 ;  /* 0x000000201800780c */ /* 0x000fe40006704270 */
[----:B------:R-:W-:Y:S02]  /*e0c0*/  FMNMX.FTZ R3, R184, R3, !PT ;  /* 0x00000003b8037209 */ /* 0x000fe40007810000 */
        /* <DEDUP_REMOVED lines=8> */
[----:B------:R-:W-:Y:S02]  /*e150*/  FMNMX.FTZ R3, R171, R26, !PT ;  /* 0x0000001aab037209 */ /* 0x000fe40007810000 */
[----:B-1----:R-:W-:Y:S02]  /*e160*/  FMNMX.FTZ R14, R5, R14, !PT ;  /* 0x0000000e050e7209 */ /* 0x002fe40007810000 */
[----:B------:R-:W-:Y:S02]  /*e170*/  ISETP.GT.AND P0, PT, R24, 0x28, !P2 ;  /* 0x000000281800780c */ /* 0x000fe40005704270 */
[----:B------:R-:W-:Y:S01]  /*e180*/  FMNMX.FTZ R3, R50, R3, !PT ;  /* 0x0000000332037209 */ /* 0x000fe20007810000 */
[----:B------:R-:W1:Y:S01]  /*e190*/  SHFL.BFLY PT, R151, R14, 0x1, 0x1f ;  /* 0x0c201f000e977f89 */ /* 0x000e6200000e0000 */
[----:B------:R-:W-:Y:S02]  /*e1a0*/  ISETP.LT.OR P0, PT, R156, 0x29, P0 ;  /* 0x000000299c00780c */ /* 0x000fe40000701670 */
[----:B------:R-:W-:Y:S02]  /*e1b0*/  ISETP.NE.AND P1, PT, R21, RZ, PT ;  /* 0x000000ff1500720c */ /* 0x000fe40003f25270 */
[----:B------:R-:W-:Y:S02]  /*e1c0*/  FSEL R46, R46, -INF , !P0 ;  /* 0xff8000002e2e7808 */ /* 0x000fe40004000000 */
[----:B------:R-:W-:Y:S02]  /*e1d0*/  ISETP.GT.AND P0, PT, R24, 0x29, !P1 ;  /* 0x000000291800780c */ /* 0x000fe40004f04270 */
[----:B--2---:R-:W-:Y:S02]  /*e1e0*/  FMNMX.FTZ R149, R10, R149, !PT ;  /* 0x000000950a957209 */ /* 0x004fe40007810000 */
[----:B------:R-:W-:Y:S04]  /*e1f0*/  ISETP.LT.OR P0, PT, R156, 0x2a, P0 ;  /* 0x0000002a9c00780c */ /* 0x000fe80000701670 */
[----:B------:R-:W-:Y:S02]  /*e200*/  FSEL R23, R47, -INF , !P0 ;  /* 0xff8000002f177808 */ /* 0x000fe40004000000 */
[----:B-1----:R-:W-:Y:S02]  /*e210*/  FMNMX.FTZ R151, R14, R151, !PT ;  /* 0x000000970e977209 */ /* 0x002fe40007810000 */
[----:B------:R-:W-:Y:S02]  /*e220*/  FMNMX.FTZ R14, R48, R3, !PT ;  /* 0x00000003300e7209 */ /* 0x000fe40007810000 */
[C---:B------:R-:W-:Y:S01]  /*e230*/  FSETP.NEU.FTZ.AND P0, PT, R151.reuse, -INF , PT ;  /* 0xff8000009700780b */ /* 0x040fe20003f1d000 */
[----:B------:R-:W-:Y:S01]  /*e240*/  FMUL.FTZ R185, R151, c[0x0][0x2d0] ;  /* 0x0000b40097b97a20 */ /* 0x000fe20000410000 */
[----:B------:R-:W-:Y:S02]  /*e250*/  FMNMX.FTZ R10, R45, R14, !PT ;  /* 0x0000000e2d0a7209 */ /* 0x000fe40007810000 */
[----:B------:R-:W1:Y:S01]  /*e260*/  SHFL.BFLY PT, R14, R149, 0x1, 0x1f ;  /* 0x0c201f00950e7f89 */ /* 0x000e6200000e0000 */
[----:B------:R-:W-:Y:S02]  /*e270*/  FSEL R9, R151, RZ, P0 ;  /* 0x000000ff97097208 */ /* 0x000fe40000000000 */
[----:B------:R-:W-:Y:S03]  /*e280*/  FSEL R185, R185, RZ, P0 ;  /* 0x000000ffb9b97208 */ /* 0x000fe60000000000 */
[----:B------:R-:W-:Y:S02]  /*e290*/  FADD.FTZ R9, -R9, R150 ;  /* 0x0000009609097221 */ /* 0x000fe40000010100 */
[--C-:B------:R-:W-:Y:S01]  /*e2a0*/  FFMA.FTZ R158, R4, c[0x0][0x2d0], -R185.reuse ;  /* 0x0000b400049e7a23 */ /* 0x100fe200000108b9 */
[----:B------:R-:W-:Y:S01]  /*e2b0*/  FMNMX.FTZ R4, R17, R0, !PT ;  /* 0x0000000011047209 */ /* 0x000fe20007810000 */
[----:B------:R-:W2:Y:S01]  /*e2c0*/  SHFL.BFLY PT, R3, R10, 0x2, 0x1f ;  /* 0x0c401f000a037f89 */ /* 0x000ea200000e0000 */
[--C-:B------:R-:W-:Y:S02]  /*e2d0*/  FFMA.FTZ R156, R154, c[0x0][0x2d0], -R185.reuse ;  /* 0x0000b4009a9c7a23 */ /* 0x100fe400000108b9 */
[----:B------:R-:W-:Y:S01]  /*e2e0*/  FMNMX.FTZ R4, R13, R4, !PT ;  /* 0x000000040d047209 */ /* 0x000fe20007810000 */
[--C-:B------:R-:W-:Y:S01]  /*e2f0*/  FFMA.FTZ R154, R16, c[0x0][0x2d0], -R185.reuse ;  /* 0x0000b400109a7a23 */ /* 0x100fe200000108b9 */
[----:B------:R-:W-:Y:S01]  /*e300*/  MUFU.EX2 R158, R158 ;  /* 0x0000009e009e7308 */ /* 0x000fe20000000800 */
[--C-:B------:R-:W-:Y:S01]  /*e310*/  FFMA.FTZ R155, R152, c[0x0][0x2d0], -R185.reuse ;  /* 0x0000b400989b7a23 */ /* 0x100fe200000108b9 */
[----:B------:R-:W-:Y:S01]  /*e320*/  FMNMX.FTZ R4, R11, R4, !PT ;  /* 0x000000040b047209 */ /* 0x000fe20007810000 */
[----:B------:R-:W-:Y:S02]  /*e330*/  FMUL.FTZ R21, R9, c[0x0][0x2d0] ;  /* 0x0000b40009157a20 */ /* 0x000fe40000410000 */
[--C-:B------:R-:W-:Y:S01]  /*e340*/  FFMA.FTZ R179, R194, c[0x0][0x2d0], -R185.reuse ;  /* 0x0000b400c2b37a23 */ /* 0x100fe200000108b9 */
[----:B------:R-:W-:Y:S01]  /*e350*/  FMNMX.FTZ R4, R15, R4, !PT ;  /* 0x000000040f047209 */ /* 0x000fe20007810000 */
[--C-:B------:R-:W-:Y:S01]  /*e360*/  FFMA.FTZ R166, R166, c[0x0][0x2d0], -R185.reuse ;  /* 0x0000b400a6a67a23 */ /* 0x100fe200000108b9 */
[----:B-1----:R-:W-:Y:S02]  /*e370*/  FMNMX.FTZ R149, R149, R14, !PT ;  /* 0x0000000e95957209 */ /* 0x002fe40007810000 */
[----:B------:R-:W1:Y:S01]  /*e380*/  MUFU.EX2 R156, R156 ;  /* 0x0000009c009c7308 */ /* 0x000e620000000800 */
[----:B------:R-:W-:Y:S01]  /*e390*/  FMNMX.FTZ R4, R195, R4, !PT ;  /* 0x00000004c3047209 */ /* 0x000fe20007810000 */
[--C-:B------:R-:W-:Y:S01]  /*e3a0*/  FFMA.FTZ R169, R198, c[0x0][0x2d0], -R185.reuse ;  /* 0x0000b400c6a97a23 */ /* 0x100fe200000108b9 */
[C---:B------:R-:W-:Y:S01]  /*e3b0*/  FSETP.NEU.FTZ.AND P0, PT, R149.reuse, -INF , PT ;  /* 0xff8000009500780b */ /* 0x040fe20003f1d000 */
[----:B------:R-:W-:Y:S01]  /*e3c0*/  FMUL.FTZ R181, R149, c[0x0][0x2d0] ;  /* 0x0000b40095b57a20 */ /* 0x000fe20000410000 */
[----:B------:R-:W-:Y:S01]  /*e3d0*/  FMNMX.FTZ R4, R191, R4, !PT ;  /* 0x00000004bf047209 */ /* 0x000fe20007810000 */
[--C-:B------:R-:W-:Y:S01]  /*e3e0*/  FFMA.FTZ R174, R174, c[0x0][0x2d0], -R185.reuse ;  /* 0x0000b400aeae7a23 */ /* 0x100fe200000108b9 */
[----:B------:R-:W-:Y:S01]  /*e3f0*/  FSEL R7, R149, RZ, P0 ;  /* 0x000000ff95077208 */ /* 0x000fe20000000000 */
[--C-:B------:R-:W-:Y:S01]  /*e400*/  FFMA.FTZ R180, R180, c[0x0][0x2d0], -R185.reuse ;  /* 0x0000b400b4b47a23 */ /* 0x100fe200000108b9 */
[----:B------:R-:W-:Y:S01]  /*e410*/  FSEL R181, R181, RZ, P0 ;  /* 0x000000ffb5b57208 */ /* 0x000fe20000000000 */
[----:B------:R-:W-:Y:S01]  /*e420*/  MUFU.EX2 R155, R155 ;  /* 0x0000009b009b7308 */ /* 0x000fe20000000800 */
[----:B------:R-:W-:Y:S01]  /*e430*/  FMNMX.FTZ R4, R193, R4, !PT ;  /* 0x00000004c1047209 */ /* 0x000fe20007810000 */
[----:B------:R-:W-:Y:S01]  /*e440*/  FFMA.FTZ R177, R177, c[0x0][0x2d0], -R185 ;  /* 0x0000b400b1b17a23 */ /* 0x000fe200000108b9 */
[----:B--2---:R-:W-:Y:S01]  /*e450*/  FMNMX.FTZ R3, R10, R3, !PT ;  /* 0x000000030a037209 */ /* 0x004fe20007810000 */
[--C-:B------:R-:W-:Y:S01]  /*e460*/  FFMA.FTZ R153, R6, c[0x0][0x2d0], -R181.reuse ;  /* 0x0000b40006997a23 */ /* 0x100fe200000108b5 */
[----:B------:R-:W-:Y:S01]  /*e470*/  FMNMX.FTZ R6, R41, R4, !PT ;  /* 0x0000000429067209 */ /* 0x000fe20007810000 */
[--C-:B------:R-:W-:Y:S02]  /*e480*/  FFMA.FTZ R159, R18, c[0x0][0x2d0], -R181.reuse ;  /* 0x0000b400129f7a23 */ /* 0x100fe400000108b5 */
[----:B------:R-:W2:Y:S01]  /*e490*/  SHFL.BFLY PT, R10, R3, 0x1, 0x1f ;  /* 0x0c201f00030a7f89 */ /* 0x000ea200000e0000 */
[----:B------:R-:W-:Y:S01]  /*e4a0*/  FMNMX.FTZ R6, R51, R6, !PT ;  /* 0x0000000633067209 */ /* 0x000fe20007810000 */
[--C-:B------:R-:W-:Y:S01]  /*e4b0*/  FFMA.FTZ R152, R32, c[0x0][0x2d0], -R181.reuse ;  /* 0x0000b40020987a23 */ /* 0x100fe200000108b5 */
[----:B------:R-:W3:Y:S01]  /*e4c0*/  MUFU.EX2 R154, R154 ;  /* 0x0000009a009a7308 */ /* 0x000ee20000000800 */
[--C-:B------:R-:W-:Y:S01]  /*e4d0*/  FFMA.FTZ R162, R20, c[0x0][0x2d0], -R181.reuse ;  /* 0x0000b40014a27a23 */ /* 0x100fe200000108b5 */
[----:B------:R-:W-:Y:S01]  /*e4e0*/  FMNMX.FTZ R5, R49, R6, !PT ;  /* 0x0000000631057209 */ /* 0x000fe20007810000 */
[--C-:B------:R-:W-:Y:S01]  /*e4f0*/  FFMA.FTZ R175, R196, c[0x0][0x2d0], -R181.reuse ;  /* 0x0000b400c4af7a23 */ /* 0x100fe200000108b5 */
[----:B-1----:R-:W-:Y:S01]  /*e500*/  F2FP.PACK_AB R24, R156, R158 ;  /* 0x0000009e9c18723e */ /* 0x002fe200000000ff */
[----:B------:R-:W-:Y:S01]  /*e510*/  LDSM.16.MT88.4 R32, [R212+0x1880] ;  /* 0x00188000d420783b */ /* 0x000fe20000004200 */
[----:B------:R-:W-:Y:S01]  /*e520*/  FMNMX.FTZ R6, R46, R5, !PT ;  /* 0x000000052e067209 */ /* 0x000fe20007810000 */
[----:B------:R-:W-:Y:S02]  /*e530*/  FFMA.FTZ R183, R192, c[0x0][0x2d0], -R181 ;  /* 0x0000b400c0b77a23 */ /* 0x000fe400000108b5 */
[--C-:B------:R-:W-:Y:S01]  /*e540*/  FFMA.FTZ R173, R173, c[0x0][0x2d0], -R185.reuse ;  /* 0x0000b400adad7a23 */ /* 0x100fe200000108b9 */
[----:B------:R-:W-:Y:S01]  /*e550*/  FMNMX.FTZ R4, R23, R6, !PT ;  /* 0x0000000617047209 */ /* 0x000fe20007810000 */
[----:B------:R-:W-:Y:S01]  /*e560*/  MUFU.EX2 R153, R153 ;  /* 0x0000009900997308 */ /* 0x000fe20000000800 */
[----:B------:R-:W-:Y:S02]  /*e570*/  FFMA.FTZ R185, R170, c[0x0][0x2d0], -R185 ;  /* 0x0000b400aab97a23 */ /* 0x000fe400000108b9 */
[--C-:B------:R-:W-:Y:S01]  /*e580*/  FFMA.FTZ R172, R172, c[0x0][0x2d0], -R181.reuse ;  /* 0x0000b400acac7a23 */ /* 0x100fe200000108b5 */
[----:B------:R-:W1:Y:S01]  /*e590*/  SHFL.BFLY PT, R5, R4, 0x2, 0x1f ;  /* 0x0c401f0004057f89 */ /* 0x000e6200000e0000 */
[--C-:B------:R-:W-:Y:S02]  /*e5a0*/  FFMA.FTZ R182, R182, c[0x0][0x2d0], -R181.reuse ;  /* 0x0000b400b6b67a23 */ /* 0x100fe400000108b5 */
[--C-:B------:R-:W-:Y:S02]  /*e5b0*/  FFMA.FTZ R178, R178, c[0x0][0x2d0], -R181.reuse ;  /* 0x0000b400b2b27a23 */ /* 0x100fe400000108b5 */
[----:B------:R-:W-:Y:S01]  /*e5c0*/  FFMA.FTZ R168, R168, c[0x0][0x2d0], -R181 ;  /* 0x0000b400a8a87a23 */ /* 0x000fe200000108b5 */
[----:B--2---:R-:W-:Y:S01]  /*e5d0*/  FMNMX.FTZ R3, R3, R10, !PT ;  /* 0x0000000a03037209 */ /* 0x004fe20007810000 */
[----:B------:R-:W2:Y:S01]  /*e5e0*/  MUFU.EX2 R152, R152 ;  /* 0x0000009800987308 */ /* 0x000ea20000000800 */
[----:B---3--:R-:W-:Y:S03]  /*e5f0*/  F2FP.PACK_AB R26, R154, R155 ;  /* 0x0000009b9a1a723e */ /* 0x008fe600000000ff */
[C---:B------:R-:W-:Y:S01]  /*e600*/  FMUL.FTZ R47, R3.reuse, c[0x0][0x2d0] ;  /* 0x0000b400032f7a20 */ /* 0x040fe20000410000 */
[----:B------:R-:W-:Y:S04]  /*e610*/  FSETP.NEU.FTZ.AND P0, PT, R3, -INF , PT ;  /* 0xff8000000300780b */ /* 0x000fe80003f1d000 */
[----:B------:R-:W-:Y:S01]  /*e620*/  FSEL R47, R47, RZ, P0 ;  /* 0x000000ff2f2f7208 */ /* 0x000fe20000000000 */
[----:B------:R-:W-:Y:S04]  /*e630*/  MUFU.EX2 R162, R162 ;  /* 0x000000a200a27308 */ /* 0x000fe80000000800 */
[--C-:B------:R-:W-:Y:S02]  /*e640*/  FFMA.FTZ R157, R22, c[0x0][0x2d0], -R47.reuse ;  /* 0x0000b400169d7a23 */ /* 0x100fe4000001082f */
[--C-:B------:R-:W-:Y:S01]  /*e650*/  FFMA.FTZ R160, R19, c[0x0][0x2d0], -R47.reuse ;  /* 0x0000b40013a07a23 */ /* 0x100fe2000001082f */
[----:B-1----:R-:W-:Y:S01]  /*e660*/  FMNMX.FTZ R5, R4, R5, !PT ;  /* 0x0000000504057209 */ /* 0x002fe20007810000 */
[----:B------:R-:W-:Y:S01]  /*e670*/  FADD.FTZ R4, -R7, R148 ;  /* 0x0000009407047221 */ /* 0x000fe20000010100 */
[----:B------:R-:W-:Y:S01]  /*e680*/  FSEL R7, R3, RZ, P0 ;  /* 0x000000ff03077208 */ /* 0x000fe20000000000 */
[----:B------:R-:W1:Y:S01]  /*e690*/  MUFU.EX2 R159, R159 ;  /* 0x0000009f009f7308 */ /* 0x000e620000000800 */
[--C-:B------:R-:W-:Y:S01]  /*e6a0*/  FFMA.FTZ R164, R12, c[0x0][0x2d0], -R47.reuse ;  /* 0x0000b4000ca47a23 */ /* 0x100fe2000001082f */
[----:B------:R-:W3:Y:S01]  /*e6b0*/  SHFL.BFLY PT, R22, R5, 0x1, 0x1f ;  /* 0x0c201f0005167f89 */ /* 0x000ee200000e0000 */
[----:B------:R-:W-:Y:S01]  /*e6c0*/  FMUL.FTZ R20, R4, c[0x0][0x2d0] ;  /* 0x0000b40004147a20 */ /* 0x000fe20000410000 */
[----:B--2---:R-:W-:Y:S01]  /*e6d0*/  F2FP.PACK_AB R25, R152, R153 ;  /* 0x000000999819723e */ /* 0x004fe200000000ff */
[----:B------:R-:W-:Y:S02]  /*e6e0*/  FADD.FTZ R2, -R7, R2 ;  /* 0x0000000207027221 */ /* 0x000fe40000010100 */
[--C-:B------:R-:W-:Y:S02]  /*e6f0*/  FFMA.FTZ R161, R8, c[0x0][0x2d0], -R47.reuse ;  /* 0x0000b40008a17a23 */ /* 0x100fe4000001082f */
[----:B------:R-:W-:Y:S01]  /*e700*/  FMUL.FTZ R6, R2, c[0x0][0x2d0] ;  /* 0x0000b40002067a20 */ /* 0x000fe20000410000 */
[----:B------:R-:W2:Y:S01]  /*e710*/  MUFU.EX2 R21, R21 ;  /* 0x0000001500157308 */ /* 0x000ea20000000800 */
[--C-:B------:R-:W-:Y:S02]  /*e720*/  FFMA.FTZ R184, R184, c[0x0][0x2d0], -R47.reuse ;  /* 0x0000b400b8b87a23 */ /* 0x100fe4000001082f */
[--C-:B------:R-:W-:Y:S02]  /*e730*/  FFMA.FTZ R187, R190, c[0x0][0x2d0], -R47.reuse ;  /* 0x0000b400bebb7a23 */ /* 0x100fe4000001082f */
[--C-:B------:R-:W-:Y:S02]  /*e740*/  FFMA.FTZ R186, R186, c[0x0][0x2d0], -R47.reuse ;  /* 0x0000b400baba7a23 */ /* 0x100fe4000001082f */
[----:B------:R-:W-:Y:S03]  /*e750*/  FFMA.FTZ R189, R188, c[0x0][0x2d0], -R47 ;  /* 0x0000b400bcbd7a23 */ /* 0x000fe6000001082f */
[----:B------:R-:W4:Y:S01]  /*e760*/  MUFU.EX2 R20, R20 ;  /* 0x0000001400147308 */ /* 0x000f220000000800 */
[----:B-1----:R-:W-:Y:S02]  /*e770*/  F2FP.PACK_AB R27, R159, R162 ;  /* 0x000000a29f1b723e */ /* 0x002fe400000000ff */
[----:B---3--:R-:W-:Y:S04]  /*e780*/  FMNMX.FTZ R22, R5, R22, !PT ;  /* 0x0000001605167209 */ /* 0x008fe80007810000 */
[C---:B------:R-:W-:Y:S01]  /*e790*/  FSETP.NEU.FTZ.AND P0, PT, R22.reuse, -INF , PT ;  /* 0xff8000001600780b */ /* 0x040fe20003f1d000 */
[C---:B------:R-:W-:Y:S02]  /*e7a0*/  FMUL.FTZ R44, R22.reuse, c[0x0][0x2d0] ;  /* 0x0000b400162c7a20 */ /* 0x040fe40000410000 */
[----:B------:R1:W3:Y:S01]  /*e7b0*/  MUFU.EX2 R2, R6 ;  /* 0x0000000600027308 */ /* 0x0002e20000000800 */
[----:B------:R-:W-:Y:S01]  /*e7c0*/  FSEL R5, R22, RZ, P0 ;  /* 0x000000ff16057208 */ /* 0x000fe20000000000 */
[C---:B--2---:R-:W-:Y:S01]  /*e7d0*/  FMUL.FTZ R4, R21.reuse, R144 ;  /* 0x0000009015047220 */ /* 0x044fe20000410000 */
[----:B------:R-:W-:Y:S01]  /*e7e0*/  FSEL R44, R44, RZ, P0 ;  /* 0x000000ff2c2c7208 */ /* 0x000fe20000000000 */
[----:B------:R-:W-:Y:S01]  /*e7f0*/  FMUL.FTZ R100, R21, R100 ;  /* 0x0000006415647220 */ /* 0x000fe20000410000 */
[C---:B------:R-:W-:Y:S01]  /*e800*/  ISETP.GT.AND P0, PT, R232.reuse, R219, PT ;  /* 0x000000dbe800720c */ /* 0x040fe20003f04270 */
[----:B------:R-:W-:Y:S01]  /*e810*/  FADD.FTZ R5, -R5, R0 ;  /* 0x0000000005057221 */ /* 0x000fe20000010100 */
[----:B------:R-:W-:Y:S01]  /*e820*/  IADD3 R232, R232, -0x1, RZ ;  /* 0xffffffffe8e87810 */ /* 0x000fe20007ffe0ff */
[--C-:B------:R-:W-:Y:S02]  /*e830*/  FFMA.FTZ R165, R17, c[0x0][0x2d0], -R44.reuse ;  /* 0x0000b40011a57a23 */ /* 0x100fe4000001082c */
[----:B------:R-:W-:Y:S01]  /*e840*/  MUFU.EX2 R160, R160 ;  /* 0x000000a000a07308 */ /* 0x000fe20000000800 */
[----:B------:R-:W2:Y:S01]  /*e850*/  LDSM.16.MT88.4 R16, [R214+0x1880] ;  /* 0x00188000d610783b */ /* 0x000ea20000004200 */
[--C-:B------:R-:W-:Y:S02]  /*e860*/  FFMA.FTZ R150, R13, c[0x0][0x2d0], -R44.reuse ;  /* 0x0000b4000d967a23 */ /* 0x100fe4000001082c */
[--C-:B------:R-:W-:Y:S02]  /*e870*/  FFMA.FTZ R163, R11, c[0x0][0x2d0], -R44.reuse ;  /* 0x0000b4000ba37a23 */ /* 0x100fe4000001082c */
[--C-:B------:R-:W-:Y:S02]  /*e880*/  FFMA.FTZ R148, R15, c[0x0][0x2d0], -R44.reuse ;  /* 0x0000b4000f947a23 */ /* 0x100fe4000001082c */
[----:B------:R-:W-:Y:S02]  /*e890*/  FMUL.FTZ R0, R5, c[0x0][0x2d0] ;  /* 0x0000b40005007a20 */ /* 0x000fe40000410000 */
[----:B------:R-:W5:Y:S01]  /*e8a0*/  MUFU.EX2 R157, R157 ;  /* 0x0000009d009d7308 */ /* 0x000f620000000800 */
[----:B------:R-:W-:Y:S02]  /*e8b0*/  FMUL.FTZ R5, R21, R145 ;  /* 0x0000009115057220 */ /* 0x000fe40000410000 */
[C---:B----4-:R-:W-:Y:S02]  /*e8c0*/  FMUL.FTZ R7, R20.reuse, R147 ;  /* 0x0000009314077220 */ /* 0x050fe40000410000 */
[----:B-1----:R-:W-:Y:S02]  /*e8d0*/  FMUL.FTZ R6, R20, R146 ;  /* 0x0000009214067220 */ /* 0x002fe40000410000 */
[--C-:B------:R-:W-:Y:S02]  /*e8e0*/  FFMA.FTZ R190, R41, c[0x0][0x2d0], -R44.reuse ;  /* 0x0000b40029be7a23 */ /* 0x100fe4000001082c */
[----:B------:R-:W-:Y:S01]  /*e8f0*/  LDSM.16.MT88.4 R40, [R212+0x1c80] ;  /* 0x001c8000d428783b */ /* 0x000fe20000004200 */
[----:B------:R-:W-:Y:S01]  /*e900*/  MUFU.EX2 R164, R164 ;  /* 0x000000a400a47308 */ /* 0x000fe20000000800 */
[--C-:B------:R-:W-:Y:S02]  /*e910*/  FFMA.FTZ R194, R49, c[0x0][0x2d0], -R44.reuse ;  /* 0x0000b40031c27a23 */ /* 0x100fe4000001082c */
[--C-:B------:R-:W-:Y:S02]  /*e920*/  FFMA.FTZ R196, R46, c[0x0][0x2d0], -R44.reuse ;  /* 0x0000b4002ec47a23 */ /* 0x100fe4000001082c */
[C---:B------:R-:W-:Y:S02]  /*e930*/  FMUL.FTZ R104, R21.reuse, R104 ;  /* 0x0000006815687220 */ /* 0x040fe40000410000 */
[----:B------:R-:W-:Y:S02]  /*e940*/  FMUL.FTZ R105, R21, R105 ;  /* 0x0000006915697220 */ /* 0x000fe40000410000 */
[C---:B------:R-:W-:Y:S01]  /*e950*/  FMUL.FTZ R106, R20.reuse, R106 ;  /* 0x0000006a146a7220 */ /* 0x040fe20000410000 */
[----:B------:R-:W1:Y:S01]  /*e960*/  MUFU.EX2 R161, R161 ;  /* 0x000000a100a17308 */ /* 0x000e620000000800 */
[----:B------:R-:W-:Y:S02]  /*e970*/  FMUL.FTZ R107, R20, R107 ;  /* 0x0000006b146b7220 */ /* 0x000fe40000410000 */
[C---:B---3--:R-:W-:Y:S01]  /*e980*/  FMUL.FTZ R108, R2.reuse, R108 ;  /* 0x0000006c026c7220 */ /* 0x048fe20000410000 */
[----:B-----5:R-:W-:Y:S01]  /*e990*/  F2FP.PACK_AB R28, R157, R160 ;  /* 0x000000a09d1c723e */ /* 0x020fe200000000ff */
[C---:B------:R-:W-:Y:S02]  /*e9a0*/  FMUL.FTZ R109, R2.reuse, R109 ;  /* 0x0000006d026d7220 */ /* 0x040fe40000410000 */
[C---:B------:R-:W-:Y:S02]  /*e9b0*/  FMUL.FTZ R112, R2.reuse, R112 ;  /* 0x0000007002707220 */ /* 0x040fe40000410000 */
[C---:B------:R-:W-:Y:S01]  /*e9c0*/  FMUL.FTZ R113, R2.reuse, R113 ;  /* 0x0000007102717220 */ /* 0x040fe20000410000 */
[----:B------:R-:W-:Y:S01]  /*e9d0*/  MUFU.EX2 R165, R165 ;  /* 0x000000a500a57308 */ /* 0x000fe20000000800 */
[-C--:B--2---:R-:W-:Y:S01]  /*e9e0*/  HMMA.16816.F32 R4, R24, R16.reuse, R4 ;  /* 0x000000101804723c */ /* 0x084fe20000001804 */
[C---:B------:R-:W-:Y:S02]  /*e9f0*/  FMUL.FTZ R8, R2.reuse, R140 ;  /* 0x0000008c02087220 */ /* 0x040fe40000410000 */
[C---:B------:R-:W-:Y:S02]  /*ea00*/  FMUL.FTZ R9, R2.reuse, R141 ;  /* 0x0000008d02097220 */ /* 0x040fe40000410000 */
[C---:B------:R-:W-:Y:S02]  /*ea10*/  FMUL.FTZ R12, R2.reuse, R136 ;  /* 0x00000088020c7220 */ /* 0x040fe40000410000 */
[----:B------:R-:W-:Y:S02]  /*ea20*/  FMUL.FTZ R13, R2, R137 ;  /* 0x00000089020d7220 */ /* 0x000fe40000410000 */
[----:B------:R-:W2:Y:S03]  /*ea30*/  MUFU.EX2 R150, R150 ;  /* 0x0000009600967308 */ /* 0x000ea60000000800 */
[----:B------:R-:W-:Y:S01]  /*ea40*/  FMUL.FTZ R101, R21, R101 ;  /* 0x0000006515657220 */ /* 0x000fe20000410000 */
[----:B-1----:R-:W-:Y:S01]  /*ea50*/  F2FP.PACK_AB R30, R161, R164 ;  /* 0x000000a4a11e723e */ /* 0x002fe200000000ff */
[C---:B------:R-:W-:Y:S02]  /*ea60*/  FMUL.FTZ R102, R20.reuse, R102 ;  /* 0x0000006614667220 */ /* 0x040fe40000410000 */
        /* <DEDUP_REMOVED lines=9> */
[C---:B------:R-:W-:Y:S02]  /*eb00*/  FMUL.FTZ R122, R20.reuse, R122 ;  /* 0x0000007a147a7220 */ /* 0x040fe40000410000 */
[----:B------:R-:W-:Y:S01]  /*eb10*/  FMUL.FTZ R123, R20, R123 ;  /* 0x0000007b147b7220 */ /* 0x000fe20000410000 */
[----:B--2---:R-:W-:Y:S01]  /*eb20*/  F2FP.PACK_AB R29, R150, R165 ;  /* 0x000000a5961d723e */ /* 0x004fe200000000ff */
[C---:B------:R-:W-:Y:S02]  /*eb30*/  FMUL.FTZ R124, R2.reuse, R124 ;  /* 0x0000007c027c7220 */ /* 0x040fe40000410000 */
[----:B------:R-:W-:Y:S02]  /*eb40*/  FMUL.FTZ R125, R2, R125 ;  /* 0x0000007d027d7220 */ /* 0x000fe40000410000 */
[C---:B------:R-:W-:Y:S01]  /*eb50*/  FMUL.FTZ R128, R21.reuse, R128 ;  /* 0x0000008015807220 */ /* 0x040fe20000410000 */
[----:B------:R-:W2:Y:S01]  /*eb60*/  MUFU.EX2 R0, R0 ;  /* 0x0000000000007308 */ /* 0x000ea20000000800 */
[C---:B------:R-:W-:Y:S02]  /*eb70*/  FMUL.FTZ R129, R21.reuse, R129 ;  /* 0x0000008115817220 */ /* 0x040fe40000410000 */
[C---:B------:R-:W-:Y:S02]  /*eb80*/  FMUL.FTZ R130, R20.reuse, R130 ;  /* 0x0000008214827220 */ /* 0x040fe40000410000 */
[C---:B------:R-:W-:Y:S02]  /*eb90*/  FMUL.FTZ R131, R20.reuse, R131 ;  /* 0x0000008314837220 */ /* 0x040fe40000410000 */
[C---:B------:R-:W-:Y:S02]  /*eba0*/  FMUL.FTZ R52, R21.reuse, R52 ;  /* 0x0000003415347220 */ /* 0x040fe40000410000 */
[C---:B------:R-:W-:Y:S01]  /*ebb0*/  FMUL.FTZ R53, R21.reuse, R53 ;  /* 0x0000003515357220 */ /* 0x040fe20000410000 */
[----:B------:R3:W-:Y:S01]  /*ebc0*/  MUFU.EX2 R170, R185 ;  /* 0x000000b900aa7308 */ /* 0x0007e20000000800 */
[C---:B------:R-:W-:Y:S02]  /*ebd0*/  FMUL.FTZ R54, R20.reuse, R54 ;  /* 0x0000003614367220 */ /* 0x040fe40000410000 */
[----:B------:R-:W-:Y:S01]  /*ebe0*/  FMUL.FTZ R55, R20, R55 ;  /* 0x0000003714377220 */ /* 0x000fe20000410000 */
[----:B-1----:R-:W-:Y:S01]  /*ebf0*/  F2FP.PACK_AB R31, R148, R163 ;  /* 0x000000a3941f723e */ /* 0x002fe200000000ff */
[C---:B------:R-:W-:Y:S02]  /*ec00*/  FMUL.FTZ R56, R2.reuse, R56 ;  /* 0x0000003802387220 */ /* 0x040fe40000410000 */
[C---:B------:R-:W-:Y:S02]  /*ec10*/  FMUL.FTZ R57, R2.reuse, R57 ;  /* 0x0000003902397220 */ /* 0x040fe40000410000 */
[C---:B------:R-:W-:Y:S01]  /*ec20*/  FMUL.FTZ R60, R2.reuse, R60 ;  /* 0x0000003c023c7220 */ /* 0x040fe20000410000 */
[----:B------:R-:W-:Y:S01]  /*ec30*/  MUFU.EX2 R166, R166 ;  /* 0x000000a600a67308 */ /* 0x000fe20000000800 */
[----:B------:R-:W-:Y:S02]  /*ec40*/  FMUL.FTZ R61, R2, R61 ;  /* 0x0000003d023d7220 */ /* 0x000fe40000410000 */
[----:B------:R-:W-:Y:S02]  /*ec50*/  FMUL.FTZ R64, R21, R64 ;  /* 0x0000004015407220 */ /* 0x000fe40000410000 */
        /* <DEDUP_REMOVED lines=9> */
[--C-:B---3--:R-:W-:Y:S01]  /*ecf0*/  FFMA.FTZ R185, R51, c[0x0][0x2d0], -R44.reuse ;  /* 0x0000b40033b97a23 */ /* 0x108fe2000001082c */
[----:B------:R-:W-:Y:S01]  /*ed00*/  MUFU.EX2 R172, R172 ;  /* 0x000000ac00ac7308 */ /* 0x000fe20000000800 */
[C---:B------:R-:W-:Y:S02]  /*ed10*/  FMUL.FTZ R115, R0.reuse, R115 ;  /* 0x0000007300737220 */ /* 0x040fe40000410000 */
[C---:B------:R-:W-:Y:S01]  /*ed20*/  FMUL.FTZ R126, R0.reuse, R126 ;  /* 0x0000007e007e7220 */ /* 0x040fe20000410000 */
[-C--:B------:R-:W-:Y:S02]  /*ed30*/  HMMA.16816.F32 R12, R28, R18.reuse, R12 ;  /* 0x000000121c0c723c */ /* 0x080fe4000000180c */
[----:B------:R-:W-:Y:S02]  /*ed40*/  FMUL.FTZ R127, R0, R127 ;  /* 0x0000007f007f7220 */ /* 0x000fe40000410000 */
[C---:B------:R-:W-:Y:S02]  /*ed50*/  FMUL.FTZ R16, R2.reuse, R132 ;  /* 0x0000008402107220 */ /* 0x040fe40000410000 */
[----:B------:R-:W-:Y:S01]  /*ed60*/  FMUL.FTZ R17, R2, R133 ;  /* 0x0000008502117220 */ /* 0x000fe20000410000 */
        /* <DEDUP_REMOVED lines=8> */
[C---:B------:R-:W-:Y:S02]  /*edf0*/  FMUL.FTZ R19, R0.reuse, R135 ;  /* 0x0000008700137220 */ /* 0x040fe40000410000 */
[----:B------:R-:W-:Y:S02]  /*ee00*/  FMUL.FTZ R63, R0, R63 ;  /* 0x0000003f003f7220 */ /* 0x000fe40000410000 */
[C---:B------:R-:W-:Y:S01]  /*ee10*/  HMMA.16816.F32 R108, R28.reuse, R32, R108 ;  /* 0x000000201c6c723c */ /* 0x040fe2000000186c */
[C---:B------:R-:W-:Y:S03]  /*ee20*/  FMUL.FTZ R65, R21.reuse, R65 ;  /* 0x0000004115417220 */ /* 0x040fe60000410000 */
[C---:B------:R-:W-:Y:S01]  /*ee30*/  FMUL.FTZ R66, R20.reuse, R66 ;  /* 0x0000004214427220 */ /* 0x040fe20000410000 */
[----:B------:R-:W-:Y:S01]  /*ee40*/  MUFU.EX2 R179, R179 ;  /* 0x000000b300b37308 */ /* 0x000fe20000000800 */
[C---:B------:R-:W-:Y:S02]  /*ee50*/  FMUL.FTZ R67, R20.reuse, R67 ;  /* 0x0000004314437220 */ /* 0x040fe40000410000 */
[-C--:B------:R-:W-:Y:S01]  /*ee60*/  HMMA.16816.F32 R112, R28, R34.reuse, R112 ;  /* 0x000000221c70723c */ /* 0x080fe20000001870 */
[C---:B------:R-:W-:Y:S03]  /*ee70*/  FMUL.FTZ R68, R21.reuse, R68 ;  /* 0x0000004415447220 */ /* 0x040fe60000410000 */
[C---:B------:R-:W-:Y:S02]  /*ee80*/  FMUL.FTZ R69, R21.reuse, R69 ;  /* 0x0000004515457220 */ /* 0x040fe40000410000 */
        /* <DEDUP_REMOVED lines=17> */
[----:B------:R-:W-:Y:S03]  /*efa0*/  FMUL.FTZ R79, R0, R79 ;  /* 0x0000004f004f7220 */ /* 0x000fe60000410000 */
[C---:B------:R-:W-:Y:S02]  /*efb0*/  FMUL.FTZ R80, R21.reuse, R80 ;  /* 0x0000005015507220 */ /* 0x040fe40000410000 */
[C---:B------:R-:W-:Y:S01]  /*efc0*/  FMUL.FTZ R81, R21.reuse, R81 ;  /* 0x0000005115517220 */ /* 0x040fe20000410000 */
[----:B------:R-:W2:Y:S01]  /*efd0*/  MUFU.EX2 R187, R187 ;  /* 0x000000bb00bb7308 */ /* 0x000ea20000000800 */
[C---:B------:R-:W-:Y:S01]  /*efe0*/  HMMA.16816.F32 R128, R24.reuse, R38, R128 ;  /* 0x000000261880723c */ /* 0x040fe20000001880 */
[----:B------:R-:W3:Y:S03]  /*eff0*/  LDSM.16.MT88.4 R36, [R214+0x3080] ;  /* 0x00308000d624783b */ /* 0x000ee60000004200 */
[C---:B------:R-:W-:Y:S02]  /*f000*/  FMUL.FTZ R82, R20.reuse, R82 ;  /* 0x0000005214527220 */ /* 0x040fe40000410000 */
[C---:B------:R-:W-:Y:S02]  /*f010*/  FMUL.FTZ R83, R20.reuse, R83 ;  /* 0x0000005314537220 */ /* 0x040fe40000410000 */
        /* <DEDUP_REMOVED lines=10> */
[C---:B------:R-:W-:Y:S02]  /*f0c0*/  FMUL.FTZ R90, R0.reuse, R90 ;  /* 0x0000005a005a7220 */ /* 0x040fe40000410000 */
[-C--:B------:R-:W-:Y:S01]  /*f0d0*/  HMMA.16816.F32 R60, R28, R34.reuse, R60 ;  /* 0x000000221c3c723c */ /* 0x080fe2000000183c */
[----:B------:R-:W-:Y:S03]  /*f0e0*/  FMUL.FTZ R91, R0, R91 ;  /* 0x0000005b005b7220 */ /* 0x000fe60000410000 */
[--C-:B------:R-:W-:Y:S01]  /*f0f0*/  FFMA.FTZ R188, R195, c[0x0][0x2d0], -R44.reuse ;  /* 0x0000b400c3bc7a23 */ /* 0x100fe2000001082c */
[----:B------:R-:W-:Y:S01]  /*f100*/  MUFU.EX2 R190, R190 ;  /* 0x000000be00be7308 */ /* 0x000fe20000000800 */
[--C-:B------:R-:W-:Y:S02]  /*f110*/  FFMA.FTZ R191, R191, c[0x0][0x2d0], -R44.reuse ;  /* 0x0000b400bfbf7a23 */ /* 0x100fe4000001082c */
[C---:B------:R-:W-:Y:S01]  /*f120*/  HMMA.16816.F32 R64, R24.reuse, R34, R64 ;  /* 0x000000221840723c */ /* 0x040fe20000001840 */
[----:B------:R-:W4:Y:S03]  /*f130*/  LDSM.16.MT88.4 R32, [R212+0x3080] ;  /* 0x00308000d420783b */ /* 0x000f260000004200 */
[--C-:B------:R-:W-:Y:S02]  /*f140*/  FFMA.FTZ R193, R193, c[0x0][0x2d0], -R44.reuse ;  /* 0x0000b400c1c17a23 */ /* 0x100fe4000001082c */
[----:B------:R-:W-:Y:S01]  /*f150*/  FFMA.FTZ R44, R23, c[0x0][0x2d0], -R44 ;  /* 0x0000b400172c7a23 */ /* 0x000fe2000001082c */
[----:B------:R-:W-:Y:S01]  /*f160*/  MUFU.EX2 R188, R188 ;  /* 0x000000bc00bc7308 */ /* 0x000fe20000000800 */
[-C--:B---3--:R-:W-:Y:S01]  /*f170*/  HMMA.16816.F32 R68, R24, R36.reuse, R68 ;  /* 0x000000241844723c */ /* 0x088fe20000001844 */
[C---:B------:R-:W-:Y:S03]  /*f180*/  FMUL.FTZ R92, R2.reuse, R92 ;  /* 0x0000005c025c7220 */ /* 0x040fe60000410000 */
[----:B------:R-:W-:Y:S02]  /*f190*/  FMUL.FTZ R93, R2, R93 ;  /* 0x0000005d025d7220 */ /* 0x000fe40000410000 */
[C---:B------:R-:W-:Y:S02]  /*f1a0*/  FMUL.FTZ R94, R0.reuse, R94 ;  /* 0x0000005e005e7220 */ /* 0x040fe40000410000 */
[C---:B------:R-:W-:Y:S01]  /*f1b0*/  HMMA.16816.F32 R72, R28.reuse, R36, R72 ;  /* 0x000000241c48723c */ /* 0x040fe20000001848 */
[----:B------:R-:W-:Y:S03]  /*f1c0*/  MUFU.EX2 R23, R44 ;  /* 0x0000002c00177308 */ /* 0x000fe60000000800 */
[----:B------:R-:W-:Y:S02]  /*f1d0*/  FMUL.FTZ R95, R0, R95 ;  /* 0x0000005f005f7220 */ /* 0x000fe40000410000 */
[C---:B------:R-:W-:Y:S02]  /*f1e0*/  FMUL.FTZ R96, R21.reuse, R96 ;  /* 0x0000006015607220 */ /* 0x040fe40000410000 */
[-C--:B------:R-:W-:Y:S01]  /*f1f0*/  HMMA.16816.F32 R76, R28, R38.reuse, R76 ;  /* 0x000000261c4c723c */ /* 0x080fe2000000184c */
[----:B------:R-:W-:Y:S02]  /*f200*/  FMUL.FTZ R97, R21, R97 ;  /* 0x0000006115617220 */ /* 0x000fe40000410000 */
[----:B------:R-:W3:Y:S01]  /*f210*/  MUFU.EX2 R191, R191 ;  /* 0x000000bf00bf7308 */ /* 0x000ee20000000800 */
[C---:B------:R-:W-:Y:S02]  /*f220*/  FMUL.FTZ R98, R20.reuse, R98 ;  /* 0x0000006214627220 */ /* 0x040fe40000410000 */
[----:B------:R-:W-:Y:S02]  /*f230*/  FMUL.FTZ R99, R20, R99 ;  /* 0x0000006314637220 */ /* 0x000fe40000410000 */
[C---:B------:R-:W-:Y:S01]  /*f240*/  HMMA.16816.F32 R80, R24.reuse, R38, R80 ;  /* 0x000000261850723c */ /* 0x040fe20000001850 */
[----:B------:R-:W5:Y:S03]  /*f250*/  LDSM.16.MT88.4 R36, [R214+0x1c80] ;  /* 0x001c8000d624783b */ /* 0x000f660000004200 */
[----:B------:R-:W-:Y:S01]  /*f260*/  FFMA.FTZ R195, R176, c[0x0][0x2d0], -R181 ;  /* 0x0000b400b0c37a23 */ /* 0x000fe200000108b5 */
[----:B------:R-:W1:Y:S01]  /*f270*/  MUFU.EX2 R193, R193 ;  /* 0x000000c100c17308 */ /* 0x000e620000000800 */
[----:B------:R-:W-:Y:S02]  /*f280*/  FFMA.FTZ R176, R50, c[0x0][0x2d0], -R47 ;  /* 0x0000b40032b07a23 */ /* 0x000fe4000001082f */
[----:B------:R-:W-:Y:S01]  /*f290*/  FFMA.FTZ R181, R167, c[0x0][0x2d0], -R181 ;  /* 0x0000b400a7b57a23 */ /* 0x000fe200000108b5 */
[-C--:B----4-:R-:W-:Y:S03]  /*f2a0*/  HMMA.16816.F32 R84, R24, R32.reuse, R84 ;  /* 0x000000201854723c */ /* 0x090fe60000001854 */
[--C-:B------:R-:W-:Y:S02]  /*f2b0*/  FFMA.FTZ R167, R171, c[0x0][0x2d0], -R47.reuse ;  /* 0x0000b400aba77a23 */ /* 0x100fe4000001082f */
[--C-:B------:R-:W-:Y:S01]  /*f2c0*/  FFMA.FTZ R171, R48, c[0x0][0x2d0], -R47.reuse ;  /* 0x0000b40030ab7a23 */ /* 0x100fe2000001082f */
[----:B------:R-:W-:Y:S01]  /*f2d0*/  MUFU.EX2 R180, R180 ;  /* 0x000000b400b47308 */ /* 0x000fe20000000800 */
[----:B------:R-:W-:Y:S01]  /*f2e0*/  LDSM.16.MT88.4 R48, [R212+0x2c80] ;  /* 0x002c8000d430783b */ /* 0x000fe20000004200 */
[C---:B------:R-:W-:Y:S01]  /*f2f0*/  HMMA.16816.F32 R88, R28.reuse, R32, R88 ;  /* 0x000000201c58723c */ /* 0x040fe20000001858 */
[----:B------:R-:W-:Y:S03]  /*f300*/  FFMA.FTZ R47, R45, c[0x0][0x2d0], -R47 ;  /* 0x0000b4002d2f7a23 */ /* 0x000fe6000001082f */
[----:B------:R-:W-:Y:S02]  /*f310*/  FFMA.FTZ R158, R21, R245, R158 ;  /* 0x000000f5159e7223 */ /* 0x000fe4000001009e */
[----:B------:R-:W-:Y:S02]  /*f320*/  FFMA.FTZ R153, R20, R243, R153 ;  /* 0x000000f314997223 */ /* 0x000fe40000010099 */
[-C--:B------:R-:W-:Y:S01]  /*f330*/  HMMA.16816.F32 R92, R28, R34.reuse, R92 ;  /* 0x000000221c5c723c */ /* 0x080fe2000000185c */
[----:B------:R4:W-:Y:S03]  /*f340*/  MUFU.EX2 R192, R47 ;  /* 0x0000002f00c07308 */ /* 0x0009e60000000800 */
[----:B------:R-:W-:Y:S01]  /*f350*/  FFMA.FTZ R160, R2, R241, R160 ;  /* 0x000000f102a07223 */ /* 0x000fe200000100a0 */
[----:B------:R-:W-:Y:S01]  /*f360*/  MOV R2, R3 ;  /* 0x0000000300027202 */ /* 0x000fe20000000f00 */
[----:B------:R-:W-:Y:S01]  /*f370*/  FFMA.FTZ R165, R0, R239, R165 ;  /* 0x000000ef00a57223 */ /* 0x000fe200000100a5 */
[----:B--2---:R-:W-:Y:S01]  /*f380*/  F2FP.PACK_AB R28, R187, R184 ;  /* 0x000000b8bb1c723e */ /* 0x004fe200000000ff */
[----:B------:R-:W-:Y:S01]  /*f390*/  HMMA.16816.F32 R96, R24, R34, R96 ;  /* 0x000000221860723c */ /* 0x000fe20000001860 */
[----:B-1----:R-:W-:Y:S01]  /*f3a0*/  F2FP.PACK_AB R30, R189, R186 ;  /* 0x000000babd1e723e */ /* 0x002fe200000000ff */
[----:B------:R-:W1:Y:S01]  /*f3b0*/  LDSM.16.MT88.4 R32, [R214+0x2880] ;  /* 0x00288000d620783b */ /* 0x000e620000004200 */
[----:B------:R-:W-:Y:S01]  /*f3c0*/  MUFU.EX2 R177, R177 ;  /* 0x000000b100b17308 */ /* 0x000fe20000000800 */
[----:B---3--:R-:W-:Y:S01]  /*f3d0*/  F2FP.PACK_AB R29, R191, R188 ;  /* 0x000000bcbf1d723e */ /* 0x008fe200000000ff */
[----:B------:R-:W-:Y:S01]  /*f3e0*/  FADD.FTZ R158, R156, R158 ;  /* 0x0000009e9c9e7221 */ /* 0x000fe20000010000 */
[----:B------:R-:W-:Y:S01]  /*f3f0*/  F2FP.PACK_AB R31, R190, R193 ;  /* 0x000000c1be1f723e */ /* 0x000fe200000000ff */
[----:B------:R-:W-:Y:S01]  /*f400*/  FADD.FTZ R153, R152, R153 ;  /* 0x0000009998997221 */ /* 0x000fe20000010000 */
[----:B------:R-:W-:Y:S01]  /*f410*/  F2FP.PACK_AB R24, R169, R166 ;  /* 0x000000a6a918723e */ /* 0x000fe200000000ff */
[----:B------:R-:W-:Y:S03]  /*f420*/  FADD.FTZ R157, R157, R160 ;  /* 0x000000a09d9d7221 */ /* 0x000fe60000010000 */
[----:B------:R-:W-:Y:S01]  /*f430*/  F2FP.PACK_AB R25, R175, R172 ;  /* 0x000000acaf19723e */ /* 0x000fe200000000ff */
[----:B------:R-:W-:Y:S01]  /*f440*/  MUFU.EX2 R178, R178 ;  /* 0x000000b200b27308 */ /* 0x000fe20000000800 */
[----:B------:R-:W-:Y:S01]  /*f450*/  F2FP.PACK_AB R26, R179, R174 ;  /* 0x000000aeb31a723e */ /* 0x000fe200000000ff */
[----:B------:R-:W-:Y:S01]  /*f460*/  FADD.FTZ R150, R150, R165 ;  /* 0x000000a596967221 */ /* 0x000fe20000010000 */
[----:B------:R-:W-:Y:S01]  /*f470*/  F2FP.PACK_AB R27, R183, R182 ;  /* 0x000000b6b71b723e */ /* 0x000fe200000000ff */
[----:B----4-:R-:W-:Y:S01]  /*f480*/  LDSM.16.MT88.4 R44, [R214+0x2c80] ;  /* 0x002c8000d62c783b */ /* 0x010fe20000004200 */
[-C--:B------:R-:W-:Y:S01]  /*f490*/  MOV R152, R22.reuse ;  /* 0x0000001600987202 */ /* 0x080fe20000000f00 */
[----:B------:R-:W-:Y:S01]  /*f4a0*/  FADD.FTZ R155, R155, R158 ;  /* 0x0000009e9b9b7221 */ /* 0x000fe20000010000 */
[----:B------:R-:W-:Y:S01]  /*f4b0*/  MOV R0, R22 ;  /* 0x0000001600007202 */ /* 0x000fe20000000f00 */
[----:B------:R-:W-:Y:S02]  /*f4c0*/  FADD.FTZ R162, R162, R153 ;  /* 0x00000099a2a27221 */ /* 0x000fe40000010000 */
[-C--:B-----5:R-:W-:Y:S01]  /*f4d0*/  HMMA.16816.F32 R4, R24, R36.reuse, R4 ;  /* 0x000000241804723c */ /* 0x0a0fe20000001804 */
[----:B------:R-:W-:Y:S01]  /*f4e0*/  MUFU.EX2 R195, R195 ;  /* 0x000000c300c37308 */ /* 0x000fe20000000800 */
[----:B------:R-:W-:Y:S02]  /*f4f0*/  FADD.FTZ R164, R164, R157 ;  /* 0x0000009da4a47221 */ /* 0x000fe40000010000 */
[----:B------:R-:W-:Y:S01]  /*f500*/  FADD.FTZ R163, R163, R150 ;  /* 0x00000096a3a37221 */ /* 0x000fe20000010000 */
[----:B------:R-:W-:Y:S01]  /*f510*/  MOV R150, R151 ;  /* 0x0000009700967202 */ /* 0x000fe20000000f00 */
[----:B------:R-:W-:Y:S02]  /*f520*/  FADD.FTZ R155, R154, R155 ;  /* 0x0000009b9a9b7221 */ /* 0x000fe40000010000 */
[C---:B------:R-:W-:Y:S01]  /*f530*/  HMMA.16816.F32 R8, R28.reuse, R36, R8 ;  /* 0x000000241c08723c */ /* 0x040fe20000001808 */
[----:B------:R-:W-:Y:S02]  /*f540*/  FADD.FTZ R159, R159, R162 ;  /* 0x000000a29f9f7221 */ /* 0x000fe40000010000 */
[----:B------:R-:W-:Y:S01]  /*f550*/  MUFU.EX2 R173, R173 ;  /* 0x000000ad00ad7308 */ /* 0x000fe20000000800 */
[----:B------:R-:W-:Y:S02]  /*f560*/  FADD.FTZ R161, R161, R164 ;  /* 0x000000a4a1a17221 */ /* 0x000fe40000010000 */
[----:B------:R-:W-:Y:S01]  /*f570*/  FADD.FTZ R163, R148, R163 ;  /* 0x000000a394a37221 */ /* 0x000fe20000010000 */
[----:B------:R-:W-:Y:S01]  /*f580*/  MOV R148, R149 ;  /* 0x0000009500947202 */ /* 0x000fe20000000f00 */
[-C--:B------:R-:W-:Y:S01]  /*f590*/  HMMA.16816.F32 R12, R28, R38.reuse, R12 ;  /* 0x000000261c0c723c */ /* 0x080fe2000000180c */
[----:B------:R-:W-:Y:S03]  /*f5a0*/  FADD.FTZ R166, R166, R155 ;  /* 0x0000009ba6a67221 */ /* 0x000fe60000010000 */
[----:B------:R-:W-:Y:S01]  /*f5b0*/  FADD.FTZ R172, R172, R159 ;  /* 0x0000009facac7221 */ /* 0x000fe20000010000 */
[----:B------:R-:W-:Y:S01]  /*f5c0*/  MUFU.EX2 R168, R168 ;  /* 0x000000a800a87308 */ /* 0x000fe20000000800 */
[----:B------:R-:W-:Y:S02]  /*f5d0*/  FADD.FTZ R184, R184, R161 ;  /* 0x000000a1b8b87221 */ /* 0x000fe40000010000 */
[C---:B------:R-:W-:Y:S01]  /*f5e0*/  HMMA.16816.F32 R100, R24.reuse, R38, R100 ;  /* 0x000000261864723c */ /* 0x040fe20000001864 */
[----:B------:R-:W2:Y:S03]  /*f5f0*/  LDSM.16.MT88.4 R36, [R212+0x2880] ;  /* 0x00288000d424783b */ /* 0x000ea60000004200 */
[----:B------:R-:W-:Y:S02]  /*f600*/  FADD.FTZ R188, R188, R163 ;  /* 0x000000a3bcbc7221 */ /* 0x000fe40000010000 */
[----:B------:R-:W-:Y:S01]  /*f610*/  FADD.FTZ R169, R169, R166 ;  /* 0x000000a6a9a97221 */ /* 0x000fe20000010000 */
[----:B------:R-:W-:Y:S01]  /*f620*/  MUFU.EX2 R181, R181 ;  /* 0x000000b500b57308 */ /* 0x000fe20000000800 */
[-C--:B------:R-:W-:Y:S01]  /*f630*/  HMMA.16816.F32 R104, R24, R40.reuse, R104 ;  /* 0x000000281868723c */ /* 0x080fe20000001868 */
[----:B------:R-:W-:Y:S03]  /*f640*/  FADD.FTZ R175, R175, R172 ;  /* 0x000000acafaf7221 */ /* 0x000fe60000010000 */
[----:B------:R-:W-:Y:S02]  /*f650*/  FADD.FTZ R187, R187, R184 ;  /* 0x000000b8bbbb7221 */ /* 0x000fe40000010000 */
[----:B------:R-:W-:Y:S02]  /*f660*/  FADD.FTZ R188, R191, R188 ;  /* 0x000000bcbfbc7221 */ /* 0x000fe40000010000 */
[C---:B------:R-:W-:Y:S01]  /*f670*/  HMMA.16816.F32 R108, R28.reuse, R40, R108 ;  /* 0x000000281c6c723c */ /* 0x040fe2000000186c */
[----:B------:R-:W-:Y:S03]  /*f680*/  MUFU.EX2 R167, R167 ;  /* 0x000000a700a77308 */ /* 0x000fe60000000800 */
[----:B------:R-:W-:Y:S02]  /*f690*/  FADD.FTZ R174, R174, R169 ;  /* 0x000000a9aeae7221 */ /* 0x000fe40000010000 */
[----:B------:R-:W-:Y:S02]  /*f6a0*/  FADD.FTZ R182, R182, R175 ;  /* 0x000000afb6b67221 */ /* 0x000fe40000010000 */
[-C--:B------:R-:W-:Y:S01]  /*f6b0*/  HMMA.16816.F32 R112, R28, R42.reuse, R112 ;  /* 0x0000002a1c70723c */ /* 0x080fe20000001870 */
[----:B------:R-:W-:Y:S02]  /*f6c0*/  FADD.FTZ R186, R186, R187 ;  /* 0x000000bbbaba7221 */ /* 0x000fe40000010000 */
[----:B------:R-:W3:Y:S01]  /*f6d0*/  MUFU.EX2 R176, R176 ;  /* 0x000000b000b07308 */ /* 0x000ee20000000800 */
[----:B------:R-:W-:Y:S02]  /*f6e0*/  FADD.FTZ R193, R193, R188 ;  /* 0x000000bcc1c17221 */ /* 0x000fe40000010000 */
[----:B------:R-:W-:Y:S02]  /*f6f0*/  FADD.FTZ R179, R179, R174 ;  /* 0x000000aeb3b37221 */ /* 0x000fe40000010000 */
[C---:B------:R-:W-:Y:S01]  /*f700*/  HMMA.16816.F32 R116, R24.reuse, R42, R116 ;  /* 0x0000002a1874723c */ /* 0x040fe20000001874 */
[----:B------:R-:W4:Y:S03]  /*f710*/  LDSM.16.MT88.4 R40, [R214+0x3480] ;  /* 0x00348000d628783b */ /* 0x000f260000004200 */
[----:B------:R-:W-:Y:S01]  /*f720*/  FADD.FTZ R183, R183, R182 ;  /* 0x000000b6b7b77221 */ /* 0x000fe20000010000 */
[----:B------:R-:W5:Y:S01]  /*f730*/  MUFU.EX2 R171, R171 ;  /* 0x000000ab00ab7308 */ /* 0x000f620000000800 */
[----:B------:R-:W-:Y:S02]  /*f740*/  FADD.FTZ R186, R189, R186 ;  /* 0x000000babdba7221 */ /* 0x000fe40000010000 */
[-C--:B-1----:R-:W-:Y:S01]  /*f750*/  HMMA.16816.F32 R120, R24, R32.reuse, R120 ;  /* 0x000000201878723c */ /* 0x082fe20000001878 */
[----:B------:R-:W-:Y:S06]  /*f760*/  FADD.FTZ R190, R190, R193 ;  /* 0x000000c1bebe7221 */ /* 0x000fec0000010000 */
[----:B------:R-:W-:Y:S01]  /*f770*/  MUFU.EX2 R185, R185 ;  /* 0x000000b900b97308 */ /* 0x000fe20000000800 */
[C---:B------:R-:W-:Y:S08]  /*f780*/  HMMA.16816.F32 R124, R28.reuse, R32, R124 ;  /* 0x000000201c7c723c */ /* 0x040ff0000000187c */
[-C--:B------:R-:W-:Y:S01]  /*f790*/  HMMA.16816.F32 R16, R28, R34.reuse, R16 ;  /* 0x000000221c10723c */ /* 0x080fe20000001810 */
[----:B------:R-:W1:Y:S07]  /*f7a0*/  MUFU.EX2 R194, R194 ;  /* 0x000000c200c27308 */ /* 0x000e6e0000000800 */
[C---:B------:R-:W-:Y:S01]  /*f7b0*/  HMMA.16816.F32 R128, R24.reuse, R34, R128 ;  /* 0x000000221880723c */ /* 0x040fe20000001880 */
[----:B------:R-:W1:Y:S02]  /*f7c0*/  LDSM.16.MT88.4 R32, [R212+0x3480] ;  /* 0x00348000d420783b */ /* 0x000e640000004200 */
[----:B------:R-:W1:Y:S05]  /*f7d0*/  MUFU.EX2 R196, R196 ;  /* 0x000000c400c47308 */ /* 0x000e6a0000000800 */
        /* <DEDUP_REMOVED lines=65> */
.L_x_312:
[----:B------:R-:W1:Y:S01]  /*fbf0*/  SHFL.BFLY PT, R4, R243, 0x2, 0x1f ;  /* 0x0c401f00f3047f89 */ /* 0x000e6200000e0000 */
[----:B------:R-:W-:-:S02]  /*fc00*/  MOV R10, 0xff800000 ;  /* 0xff800000000a7802 */ /* 0x000fc40000000f00 */
[----:B------:R-:W-:Y:S01]  /*fc10*/  PLOP3.LUT P4, PT, PT, PT, PT, 0x8, 0x0 ;  /* 0x000000000000781c */ /* 0x000fe20003f8e170 */
[----:B------:R-:W2:Y:S04]  /*fc20*/  SHFL.BFLY PT, R0, R245, 0x2, 0x1f ;  /* 0x0c401f00f5007f89 */ /* 0x000ea800000e0000 */
[----:B------:R-:W3:Y:S04]  /*fc30*/  SHFL.BFLY PT, R8, R241, 0x2, 0x1f ;  /* 0x0c401f00f1087f89 */ /* 0x000ee800000e0000 */
[----:B------:R-:W4:Y:S01]  /*fc40*/  SHFL.BFLY PT, R2, R239, 0x2, 0x1f ;  /* 0x0c401f00ef027f89 */ /* 0x000f2200000e0000 */
[----:B-1----:R-:W-:-:S02]  /*fc50*/  FADD.FTZ R4, R4, R243 ;  /* 0x000000f304047221 */ /* 0x002fc40000010000 */
        /* <DEDUP_REMOVED lines=14> */
[----:B------:R-:W-:Y:S01]  /*fd40*/  MOV R11, 0xff800000 ;  /* 0xff800000000b7802 */ /* 0x000fe20000000f00 */
[----:B----4-:R-:W-:Y:S01]  /*fd50*/  FADD.FTZ R2, R2, R9 ;  /* 0x0000000902027221 */ /* 0x010fe20000010000 */
[----:B------:R-:W-:Y:S01]  /*fd60*/  FSETP.NE.FTZ.AND P1, PT, R6, RZ, PT ;  /* 0x000000ff0600720b */ /* 0x000fe20003f35000 */
[----:B------:R-:W-:-:S03]  /*fd70*/  CS2R R8, SRZ ;  /* 0x0000000000087805 */ /* 0x000fc6000001ff00 */
[----:B------:R-:W-:Y:S01]  /*fd80*/  FSETP.NE.FTZ.AND P0, PT, R2, RZ, PT ;  /* 0x000000ff0200720b */ /* 0x000fe20003f15000 */
[----:B------:R-:W1:Y:S01]  /*fd90*/  @P2 MUFU.RCP R4, R7 ;  /* 0x0000000700042308 */ /* 0x000e620000001000 */
[----:B------:R-:W-:-:S03]  /*fda0*/  @P2 MOV R14, 0x3f317218 ;  /* 0x3f317218000e2802 */ /* 0x000fc60000000f00 */
[----:B------:R-:W-:Y:S02]  /*fdb0*/  @P3 MOV R15, 0x3f317218 ;  /* 0x3f317218000f3802 */ /* 0x000fe40000000f00 */
[----:B------:R-:W-:Y:S02]  /*fdc0*/  @P2 FMUL.FTZ R14, R14, c[0x0][0x2d0] ;  /* 0x0000b4000e0e2a20 */ /* 0x000fe40000410000 */
[----:B------:R-:W-:Y:S01]  /*fdd0*/  @P3 MUFU.RCP R5, R0 ;  /* 0x0000000000053308 */ /* 0x000fe20000001000 */
[----:B------:R-:W-:Y:S01]  /*fde0*/  @P1 MOV R13, 0x3f317218 ;  /* 0x3f317218000d1802 */ /* 0x000fe20000000f00 */
[----:B------:R-:W-:Y:S02]  /*fdf0*/  @P3 FMUL.FTZ R15, R15, c[0x0][0x2d0] ;  /* 0x0000b4000f0f3a20 */ /* 0x000fe40000410000 */
[----:B------:R-:W-:Y:S02]  /*fe00*/  @P0 MOV R12, 0x3f317218 ;  /* 0x3f317218000c0802 */ /* 0x000fe40000000f00 */
[----:B------:R-:W-:-:S02]  /*fe10*/  @P1 FMUL.FTZ R13, R13, c[0x0][0x2d0] ;  /* 0x0000b4000d0d1a20 */ /* 0x000fc40000410000 */
[----:B------:R-:W-:Y:S01]  /*fe20*/  @P1 MUFU.RCP R8, R6 ;  /* 0x0000000600081308 */ /* 0x000fe20000001000 */
[----:B------:R-:W-:Y:S02]  /*fe30*/  @P0 FMUL.FTZ R12, R12, c[0x0][0x2d0] ;  /* 0x0000b4000c0c0a20 */ /* 0x000fe40000410000 */
[C---:B-1----:R-:W-:Y:S02]  /*fe40*/  FMUL.FTZ R146, R4.reuse, R146 ;  /* 0x0000009204927220 */ /* 0x042fe40000410000 */
[C---:B------:R-:W-:Y:S02]  /*fe50*/  FMUL.FTZ R147, R4.reuse, R147 ;  /* 0x0000009304937220 */ /* 0x040fe40000410000 */
[C---:B------:R-:W-:Y:S01]  /*fe60*/  FMUL.FTZ R102, R4.reuse, R102 ;  /* 0x0000006604667220 */ /* 0x040fe20000410000 */
[----:B------:R-:W-:Y:S01]  /*fe70*/  @P0 MUFU.RCP R9, R2 ;  /* 0x0000000200090308 */ /* 0x000fe20000001000 */
[C---:B------:R-:W-:Y:S02]  /*fe80*/  FMUL.FTZ R103, R4.reuse, R103 ;  /* 0x0000006704677220 */ /* 0x040fe40000410000 */
[----:B------:R-:W-:-:S02]  /*fe90*/  FMUL.FTZ R106, R4, R106 ;  /* 0x0000006a046a7220 */ /* 0x000fc40000410000 */
[C---:B------:R-:W-:Y:S02]  /*fea0*/  FMUL.FTZ R107, R4.reuse, R107 ;  /* 0x0000006b046b7220 */ /* 0x040fe40000410000 */
[C---:B------:R-:W-:Y:S01]  /*feb0*/  FMUL.FTZ R118, R4.reuse, R118 ;  /* 0x0000007604767220 */ /* 0x040fe20000410000 */
[----:B------:R-:W1:Y:S01]  /*fec0*/  @P2 MUFU.LG2 R7, R7 ;  /* 0x0000000700072308 */ /* 0x000e620000000c00 */
[C---:B------:R-:W-:Y:S02]  /*fed0*/  FMUL.FTZ R119, R4.reuse, R119 ;  /* 0x0000007704777220 */ /* 0x040fe40000410000 */
[C---:B------:R-:W-:Y:S02]  /*fee0*/  FMUL.FTZ R122, R4.reuse, R122 ;  /* 0x0000007a047a7220 */ /* 0x040fe40000410000 */
[C---:B------:R-:W-:Y:S02]  /*fef0*/  FMUL.FTZ R123, R4.reuse, R123 ;  /* 0x0000007b047b7220 */ /* 0x040fe40000410000 */
[C---:B------:R-:W-:Y:S01]  /*ff00*/  FMUL.FTZ R130, R4.reuse, R130 ;  /* 0x0000008204827220 */ /* 0x040fe20000410000 */
[----:B------:R-:W2:Y:S01]  /*ff10*/  @P3 MUFU.LG2 R0, R0 ;  /* 0x0000000000003308 */ /* 0x000ea20000000c00 */
[----:B------:R-:W-:-:S02]  /*ff20*/  FMUL.FTZ R131, R4, R131 ;  /* 0x0000008304837220 */ /* 0x000fc40000410000 */
[C---:B------:R-:W-:Y:S02]  /*ff30*/  FMUL.FTZ R54, R4.reuse, R54 ;  /* 0x0000003604367220 */ /* 0x040fe40000410000 */
[C---:B------:R-:W-:Y:S02]  /*ff40*/  FMUL.FTZ R55, R4.reuse, R55 ;  /* 0x0000003704377220 */ /* 0x040fe40000410000 */
[C---:B------:R-:W-:Y:S01]  /*ff50*/  FMUL.FTZ R66, R4.reuse, R66 ;  /* 0x0000004204427220 */ /* 0x040fe20000410000 */
[----:B------:R-:W3:Y:S01]  /*ff60*/  @P1 MUFU.LG2 R6, R6 ;  /* 0x0000000600061308 */ /* 0x000ee20000000c00 */
[----:B-1----:R-:W-:Y:S02]  /*ff70*/  @P2 FMUL.FTZ R16, R7, 0.69314718246459960938 ;  /* 0x3f31721807102820 */ /* 0x002fe40000410000 */
[C---:B------:R-:W-:Y:S02]  /*ff80*/  FMUL.FTZ R67, R4.reuse, R67 ;  /* 0x0000004304437220 */ /* 0x040fe40000410000 */
[----:B------:R-:W-:-:S02]  /*ff90*/  FMUL.FTZ R70, R4, R70 ;  /* 0x0000004604467220 */ /* 0x000fc40000410000 */
[----:B------:R-:W-:Y:S01]  /*ffa0*/  FMUL.FTZ R71, R4, R71 ;  /* 0x0000004704477220 */ /* 0x000fe20000410000 */
[----:B------:R-:W1:Y:S01]  /*ffb0*/  @P0 MUFU.LG2 R2, R2 ;  /* 0x0000000200020308 */ /* 0x000e620000000c00 */
[----:B--2---:R-:W-:Y:S02]  /*ffc0*/  @P3 FMUL.FTZ R0, R0, 0.69314718246459960938 ;  /* 0x3f31721800003820 */ /* 0x004fe40000410000 */
[C---:B------:R-:W-:Y:S02]  /*ffd0*/  FMUL.FTZ R82, R4.reuse, R82 ;  /* 0x0000005204527220 */ /* 0x040fe40000410000 */
[C---:B------:R-:W-:Y:S02]  /*ffe0*/  FMUL.FTZ R83, R4.reuse, R83 ;  /* 0x0000005304537220 */ /* 0x040fe40000410000 */
[----:B------:R-:W-:Y:S02]  /*fff0*/  FMUL.FTZ R86, R4, R86 ;  /* 0x0000005604567220 */ /* 0x000fe40000410000 */
[----:B---3--:R-:W-:-:S02]  /*10000*/  @P1 FMUL.FTZ R6, R6, 0.69314718246459960938 ;  /* 0x3f31721806061820 */ /* 0x008fc40000410000 */
[C---:B------:R-:W-:Y:S02]  /*10010*/  FMUL.FTZ R87, R4.reuse, R87 ;  /* 0x0000005704577220 */ /* 0x040fe40000410000 */
[C---:B------:R-:W-:Y:S02]  /*10020*/  FMUL.FTZ R98, R4.reuse, R98 ;  /* 0x0000006204627220 */ /* 0x040fe40000410000 */
[----:B------:R-:W-:Y:S01]  /*10030*/  FMUL.FTZ R99, R4, R99 ;  /* 0x0000006304637220 */ /* 0x000fe20000410000 */
[----:B------:R-:W-:Y:S01]  /*10040*/  MOV R4, 0xff800000 ;  /* 0xff80000000047802 */ /* 0x000fe20000000f00 */
[----:B-1----:R-:W-:Y:S02]  /*10050*/  @P0 FMUL.FTZ R7, R2, 0.69314718246459960938 ;  /* 0x3f31721802070820 */ /* 0x002fe40000410000 */
        /* <DEDUP_REMOVED lines=24> */
[----:B------:R-:W-:Y:S01]  /*101e0*/  MOV R8, 0xff800000 ;  /* 0xff80000000087802 */ /* 0x000fe20000000f00 */
        /* <DEDUP_REMOVED lines=45> */
[----:B------:R-:W-:Y:S02]  /*104c0*/  FMUL.FTZ R94, R9, R94 ;  /* 0x0000005e095e7220 */ /* 0x000fe40000410000 */
[----:B------:R-:W-:Y:S02]  /*104d0*/  FMUL.FTZ R5, R5, R97 ;  /* 0x0000006105057220 */ /* 0x000fe40000410000 */
[----:B------:R-:W-:Y:S02]  /*104e0*/  FMUL.FTZ R9, R9, R95 ;  /* 0x0000005f09097220 */ /* 0x000fe40000410000 */
[----:B------:R-:W-:Y:S02]  /*104f0*/  @P3 FFMA.FTZ R4, R15, R151, R0 ;  /* 0x000000970f043223 */ /* 0x000fe40000010000 */
[----:B------:R-:W-:-:S02]  /*10500*/  @P2 FFMA.FTZ R8, R14, R149, R16 ;  /* 0x000000950e082223 */ /* 0x000fc40000010010 */
[----:B------:R-:W-:Y:S02]  /*10510*/  @P1 FFMA.FTZ R10, R13, R3, R6 ;  /* 0x000000030d0a1223 */ /* 0x000fe40000010006 */
[----:B------:R-:W-:Y:S02]  /*10520*/  @P0 FFMA.FTZ R11, R12, R152, R7 ;  /* 0x000000980c0b0223 */ /* 0x000fe40000010007 */
.L_x_258:
[----:B------:R-:W-:Y:S05]  /*10530*/  @P4 BRA `(.L_x_331) ;  /* 0x0000175000004947 */ /* 0x000fea0003800000 */
[----:B------:R-:W1:Y:S01]  /*10540*/  S2R R0, SR_TID.X ;  /* 0x0000000000007919 */ /* 0x000e620000002100 */
[----:B------:R-:W-:Y:S01]  /*10550*/  F2FP.PACK_AB R144, R145, R144 ;  /* 0x000000909190723e */ /* 0x000fe200000000ff */
[----:B------:R-:W-:Y:S01]  /*10560*/  IMAD.MOV.U32 R21, RZ, RZ, 0x4 ;  /* 0x00000004ff157424 */ /* 0x000fe200078e00ff */
[----:B------:R-:W-:Y:S01]  /*10570*/  F2FP.PACK_AB R146, R147, R146 ;  /* 0x000000929392723e */ /* 0x000fe200000000ff */
[----:B------:R-:W-:Y:S01]  /*10580*/  BAR.SYNC.DEFER_BLOCKING 0x1, 0x80 ;  /* 0x0042000000007b1d */ /* 0x000fe20000010000 */
[----:B------:R-:W-:Y:S01]  /*10590*/  F2FP.PACK_AB R100, R101, R100 ;  /* 0x000000646564723e */ /* 0x000fe200000000ff */
[----:B------:R-:W-:Y:S01]  /*105a0*/  IMAD.WIDE R22, R224, R21, c[0x0][0x500] ;  /* 0x00014000e0167625 */ /* 0x000fe200078e0215 */
        /* <DEDUP_REMOVED lines=29> */
[C---:B------:R-:W-:Y:S01]  /*10780*/  LOP3.LUT P0, RZ, R14.reuse, 0x2, RZ, 0xc0, !PT ;  /* 0x000000020eff7812 */ /* 0x040fe2000780c0ff */
[----:B------:R-:W-:Y:S01]  /*10790*/  IMAD.SHL.U32 R13, R14, 0x40, RZ ;  /* 0x000000400e0d7824 */ /* 0x000fe200078e00ff */
[----:B------:R-:W-:Y:S01]  /*107a0*/  F2FP.PACK_AB R128, R129, R128 ;  /* 0x000000808180723e */ /* 0x000fe200000000ff */
[----:B------:R-:W-:Y:S01]  /*107b0*/  IMAD.IADD R16, R7, 0x1, -R16 ;  /* 0x0000000107107824 */ /* 0x000fe200078e0a10 */
[----:B------:R-:W-:Y:S01]  /*107c0*/  F2FP.PACK_AB R130, R131, R130 ;  /* 0x000000828382723e */ /* 0x000fe200000000ff */
[----:B------:R-:W-:Y:S01]  /*107d0*/  IMAD R7, R2, 0x100, R15 ;  /* 0x0000010002077824 */ /* 0x000fe200078e020f */
[----:B------:R-:W-:Y:S02]  /*107e0*/  LOP3.LUT R13, R13, 0xc0, RZ, 0xc0, !PT ;  /* 0x000000c00d0d7812 */ /* 0x000fe400078ec0ff */
[----:B------:R-:W-:Y:S01]  /*107f0*/  F2FP.PACK_AB R124, R125, R124 ;  /* 0x0000007c7d7c723e */ /* 0x000fe200000000ff */
[----:B------:R-:W-:Y:S01]  /*10800*/  IMAD R7, R16, 0x10, R7 ;  /* 0x0000001010077824 */ /* 0x000fe200078e0207 */
[----:B------:R-:W-:-:S02]  /*10810*/  LEA.HI R18, R13, R13, RZ, 0x1d ;  /* 0x0000000d0d127211 */ /* 0x000fc400078fe8ff */
[----:B------:R-:W-:Y:S01]  /*10820*/  LOP3.LUT R16, R14, 0x1, RZ, 0xc0, !PT ;  /* 0x000000010e107812 */ /* 0x000fe200078ec0ff */
[----:B------:R-:W-:Y:S01]  /*10830*/  IMAD.MOV.U32 R14, RZ, RZ, 0x20 ;  /* 0x00000020ff0e7424 */ /* 0x000fe200078e00ff */
[----:B------:R-:W-:Y:S01]  /*10840*/  F2FP.PACK_AB R126, R127, R126 ;  /* 0x0000007e7f7e723e */ /* 0x000fe200000000ff */
[----:B------:R-:W-:Y:S01]  /*10850*/  IMAD.U32 R7, R7, 0x2, R18 ;  /* 0x0000000207077824 */ /* 0x000fe200078e0012 */
[----:B------:R-:W-:Y:S02]  /*10860*/  ISETP.NE.U32.AND P1, PT, R16, 0x1, PT ;  /* 0x000000011000780c */ /* 0x000fe40003f25070 */
[----:B------:R-:W-:Y:S01]  /*10870*/  SEL R14, R14, 0xffffffe0, !P0 ;  /* 0xffffffe00e0e7807 */ /* 0x000fe20004000000 */
[----:B------:R-:W-:Y:S01]  /*10880*/  IMAD.SHL.U32 R7, R7, 0x2, RZ ;  /* 0x0000000207077824 */ /* 0x000fe200078e00ff */
[----:B------:R-:W-:Y:S02]  /*10890*/  F2FP.PACK_AB R132, R133, R132 ;  /* 0x000000848584723e */ /* 0x000fe400000000ff */
[----:B------:R-:W-:Y:S01]  /*108a0*/  F2FP.PACK_AB R134, R135, R134 ;  /* 0x000000868786723e */ /* 0x000fe200000000ff */
[C---:B------:R-:W-:Y:S01]  /*108b0*/  IMAD.IADD R17, R7.reuse, 0x1, R14 ;  /* 0x0000000107117824 */ /* 0x040fe200078e020e */
[C---:B------:R-:W-:Y:S01]  /*108c0*/  IADD3 R16, R7.reuse, 0x80, RZ ;  /* 0x0000008007107810 */ /* 0x040fe20007ffe0ff */
[----:B------:R-:W-:Y:S01]  /*108d0*/  STS [R7+0x80], R144 ;  /* 0x0000809007007388 */ /* 0x000fe20000000800 */
[----:B------:R-:W-:-:S02]  /*108e0*/  IADD3 R13, R7, 0x70, RZ ;  /* 0x00000070070d7810 */ /* 0x000fc40007ffe0ff */
[----:B------:R-:W-:Y:S01]  /*108f0*/  F2FP.PACK_AB R52, R53, R52 ;  /* 0x000000343534723e */ /* 0x000fe200000000ff */
[----:B------:R-:W-:Y:S01]  /*10900*/  STS [R7+0x280], R146 ;  /* 0x0002809207007388 */ /* 0x000fe20000000800 */
[----:B------:R-:W-:Y:S02]  /*10910*/  @P1 IADD3 R13, R16, 0x10, RZ ;  /* 0x00000010100d1810 */ /* 0x000fe40007ffe0ff */
[----:B------:R-:W-:Y:S02]  /*10920*/  F2FP.PACK_AB R54, R55, R54 ;  /* 0x000000363736723e */ /* 0x000fe400000000ff */
[----:B------:R-:W-:Y:S01]  /*10930*/  F2FP.PACK_AB R64, R65, R64 ;  /* 0x000000404140723e */ /* 0x000fe200000000ff */
[----:B------:R-:W-:Y:S01]  /*10940*/  IMAD.IADD R19, R14, 0x1, R13 ;  /* 0x000000010e137824 */ /* 0x000fe200078e020d */
        /* <DEDUP_REMOVED lines=37> */
[----:B------:R-:W-:Y:S01]  /*10ba0*/  STS [R19+0x1200], R114 ;  /* 0x0012007213007388 */ /* 0x000fe20000000800 */
        /* <DEDUP_REMOVED lines=24> */
[----:B------:R2:W-:Y:S04]  /*10d30*/  STS [R13+0x5200], R78 ;  /* 0x0052004e0d007388 */ /* 0x0005e80000000800 */
        /* <DEDUP_REMOVED lines=8> */
[----:B------:R-:W-:Y:S01]  /*10dc0*/  BAR.SYNC.DEFER_BLOCKING 0x1, 0x80 ;  /* 0x0042000000007b1d */ /* 0x000fe20000010000 */
[----:B-1----:R-:W-:-:S02]  /*10dd0*/  IMAD.MOV.U32 R7, RZ, RZ, c[0x0][0x388] ;  /* 0x0000e200ff077624 */ /* 0x002fc400078e00ff */
[----:B------:R-:W-:-:S03]  /*10de0*/  @P0 IMAD.WIDE R24, R224, R21, c[0x0][0x508] ;  /* 0x00014200e0180625 */ /* 0x000fc600078e0215 */
[----:B--2---:R-:W2:Y:S04]  /*10df0*/  @P1 LDG.E R13, [R22.64] ;  /* 0x00000008160d1981 */ /* 0x004ea8000c1e1900 */
[----:B------:R3:W5:Y:S01]  /*10e00*/  @P0 LDG.E R7, [R24.64] ;  /* 0x0000000818070981 */ /* 0x000762000c1e1900 */
[----:B------:R-:W-:Y:S02]  /*10e10*/  CS2R R20, SRZ ;  /* 0x0000000000147805 */ /* 0x000fe4000001ff00 */
[--C-:B--2---:R-:W-:Y:S01]  /*10e20*/  @P1 SHF.R.S32.HI R21, RZ, 0x1f, R13.reuse ;  /* 0x0000001fff151819 */ /* 0x104fe2000001140d */
[----:B------:R-:W-:Y:S01]  /*10e30*/  @P1 IMAD.MOV.U32 R20, RZ, RZ, R13 ;  /* 0x000000ffff141224 */ /* 0x000fe200078e000d */
[----:B------:R-:W-:Y:S05]  /*10e40*/  @P0 BRA `(.L_x_332) ;  /* 0x0000004000000947 */ /* 0x000fea0003800000 */
[----:B---3--:R-:W-:Y:S05]  /*10e50*/  @!P1 BRA `(.L_x_332) ;  /* 0x0000003000009947 */ /* 0x008fea0003800000 */
[----:B-----5:R-:W2:Y:S04]  /*10e60*/  LDG.E R7, [R22.64] ;  /* 0x0000000816077981 */ /* 0x020ea8000c1e1900 */
[----:B------:R-:W2:Y:S02]  /*10e70*/  LDG.E R14, [R22.64+0x4] ;  /* 0x00000408160e7981 */ /* 0x000ea4000c1e1900 */
[----:B--2---:R-:W-:-:S02]  /*10e80*/  IADD3 R7, -R7, R14, RZ ;  /* 0x0000000e07077210 */ /* 0x004fc40007ffe1ff */
.L_x_332:
[----:B---3--:R-:W-:Y:S01]  /*10e90*/  LOP3.LUT R19, R12, 0xffffffe0, RZ, 0xc0, !PT ;  /* 0xffffffe00c137812 */ /* 0x008fe200078ec0ff */
        /* <DEDUP_REMOVED lines=11> */
[C---:B------:R-:W-:Y:S01]  /*10f50*/  IMAD.WIDE.U32 R22, R20.reuse, c[0x0][0x3a0], RZ ;  /* 0x0000e80014167a25 */ /* 0x040fe200078e00ff */
[----:B------:R-:W-:Y:S01]  /*10f60*/  LOP3.LUT R13, R13, 0xffffffc, RZ, 0xc0, !PT ;  /* 0x0ffffffc0d0d7812 */ /* 0x000fe200078ec0ff */
[----:B------:R-:W-:Y:S01]  /*10f70*/  BSSY B0, `(.L_x_333) ;  /* 0x0000089000007945 */ /* 0x000fe20003800000 */
[----:B------:R-:W-:Y:S01]  /*10f80*/  LEA.HI R14, R25, R16, RZ, 0x2 ;  /* 0x00000010190e7211 */ /* 0x000fe200078f10ff */
[----:B------:R-:W-:Y:S01]  /*10f90*/  IMAD R25, R20, c[0x0][0x3a4], R18 ;  /* 0x0000e90014197a24 */ /* 0x000fe200078e0212 */
[----:B------:R-:W-:Y:S01]  /*10fa0*/  IADD3 R12, R15, -R12, RZ ;  /* 0x8000000c0f0c7210 */ /* 0x000fe20007ffe0ff */
[----:B------:R-:W-:Y:S01]  /*10fb0*/  IMAD.IADD R13, R2, 0x1, -R13 ;  /* 0x00000001020d7824 */ /* 0x000fe200078e0a0d */
[----:B------:R-:W-:Y:S01]  /*10fc0*/  LOP3.LUT R9, R9, 0xffffffc0, RZ, 0xc0, !PT ;  /* 0xffffffc009097812 */ /* 0x000fe200078ec0ff */
[----:B------:R-:W-:Y:S01]  /*10fd0*/  IMAD.IADD R23, R23, 0x1, R25 ;  /* 0x0000000117177824 */ /* 0x000fe200078e0219 */
[----:B------:R-:W-:-:S02]  /*10fe0*/  SHF.R.S32.HI R14, RZ, 0x2, R14 ;  /* 0x00000002ff0e7819 */ /* 0x000fc4000001140e */
[----:B------:R-:W-:Y:S01]  /*10ff0*/  LEA.HI R19, R6, R6, RZ, 0x1 ;  /* 0x0000000606137211 */ /* 0x000fe200078f08ff */
[----:B------:R-:W-:Y:S01]  /*11000*/  IMAD R9, R12, 0x8, R9 ;  /* 0x000000080c097824 */ /* 0x000fe200078e0209 */
[----:B------:R-:W-:Y:S02]  /*11010*/  ISETP.NE.AND P2, PT, R17, 0x1, PT ;  /* 0x000000011100780c */ /* 0x000fe40003f45270 */
[----:B------:R-:W-:Y:S02]  /*11020*/  LEA R14, R13, R14, 0x4 ;  /* 0x0000000e0d0e7211 */ /* 0x000fe400078e20ff */
[----:B------:R-:W-:Y:S01]  /*11030*/  LOP3.LUT R19, R19, 0x3fffffe, RZ, 0xc0, !PT ;  /* 0x03fffffe13137812 */ /* 0x000fe200078ec0ff */
[----:B--2---:R-:W-:Y:S01]  /*11040*/  IMAD.WIDE.U32 R22, R5, c[0x0][0x3e8], R22 ;  /* 0x0000fa0005167a25 */ /* 0x004fe200078e0016 */
[----:B------:R-:W-:Y:S02]  /*11050*/  LOP3.LUT P0, RZ, R16, 0x3, RZ, 0xc0, !PT ;  /* 0x0000000310ff7812 */ /* 0x000fe4000780c0ff */
[----:B------:R-:W-:-:S02]  /*11060*/  IADD3 R16, R14, R9, RZ ;  /* 0x000000090e107210 */ /* 0x000fc40007ffe0ff */
[----:B------:R-:W-:Y:S01]  /*11070*/  LEA.HI R0, R3, R0, RZ, 0x3 ;  /* 0x0000000003007211 */ /* 0x000fe200078f18ff */
[----:B------:R-:W-:Y:S01]  /*11080*/  IMAD.IADD R3, R6, 0x1, -R19 ;  /* 0x0000000106037824 */ /* 0x000fe200078e0a13 */
[----:B------:R-:W-:Y:S01]  /*11090*/  SHF.R.S32.HI R12, RZ, 0x1f, R5 ;  /* 0x0000001fff0c7819 */ /* 0x000fe20000011405 */
[----:B-1----:R-:W-:Y:S01]  /*110a0*/  IMAD R9, R57, 0x80, R16 ;  /* 0x0000008039097824 */ /* 0x002fe200078e0210 */
[----:B------:R-:W-:Y:S01]  /*110b0*/  MOV R18, R20 ;  /* 0x0000001400127202 */ /* 0x000fe20000000f00 */
[----:B------:R-:W-:Y:S02]  /*110c0*/  IMAD R3, R2, 0x8, R3 ;  /* 0x0000000802037824 */ /* 0x000fe400078e0203 */
[----:B------:R-:W-:-:S04]  /*110d0*/  @P2 IMAD.HI.U32 R2, R9, c[0x0][0x4ec], RZ ;  /* 0x00013b0009022a27 */ /* 0x000fc800078e00ff */
[----:B------:R-:W-:Y:S02]  /*110e0*/  IMAD R16, R12, c[0x0][0x490], RZ ;  /* 0x000124000c107a24 */ /* 0x000fe400078e02ff */
[----:B------:R-:W-:Y:S02]  /*110f0*/  IMAD.MOV.U32 R19, RZ, RZ, R21 ;  /* 0x000000ffff137224 */ /* 0x000fe400078e0015 */
[----:B------:R-:W-:Y:S01]  /*11100*/  IMAD.MOV.U32 R13, RZ, RZ, R9 ;  /* 0x000000ffff0d7224 */ /* 0x000fe200078e0009 */
[----:B------:R-:W-:Y:S01]  /*11110*/  @P2 SHF.R.U32.HI R13, RZ, c[0x0][0x4f0], R2 ;  /* 0x00013c00ff0d2a19 */ /* 0x000fe20000011602 */
[C---:B------:R-:W-:Y:S01]  /*11120*/  IMAD R17, R5.reuse, c[0x0][0x494], R16 ;  /* 0x0001250005117a24 */ /* 0x040fe200078e0210 */
[----:B------:R-:W-:Y:S01]  /*11130*/  SHF.R.S32.HI R16, RZ, 0x1f, R224 ;  /* 0x0000001fff107819 */ /* 0x000fe200000114e0 */
[----:B------:R-:W-:Y:S01]  /*11140*/  IMAD.WIDE.U32 R18, R5, c[0x0][0x490], R18 ;  /* 0x0001240005127a25 */ /* 0x000fe200078e0012 */
[----:B------:R-:W-:Y:S02]  /*11150*/  SEL R224, R224, RZ, !P1 ;  /* 0x000000ffe0e07207 */ /* 0x000fe40004800000 */
[----:B------:R-:W-:Y:S01]  /*11160*/  SEL R16, R16, RZ, !P1 ;  /* 0x000000ff10107207 */ /* 0x000fe20004800000 */
[----:B------:R-:W-:Y:S01]  /*11170*/  IMAD.MOV R20, RZ, RZ, -R13 ;  /* 0x000000ffff147224 */ /* 0x000fe200078e0a0d */
[----:B------:R-:W-:Y:S01]  /*11180*/  LEA R2, R15, R6, 0x5 ;  /* 0x000000060f027211 */ /* 0x000fe200078e28ff */
[----:B------:R-:W-:-:S02]  /*11190*/  IMAD R12, R12, c[0x0][0x3e8], RZ ;  /* 0x0000fa000c0c7a24 */ /* 0x000fc400078e02ff */
[----:B------:R-:W-:Y:S01]  /*111a0*/  IMAD.IADD R19, R19, 0x1, R17 ;  /* 0x0000000113137824 */ /* 0x000fe200078e0211 */
[----:B------:R-:W-:Y:S01]  /*111b0*/  LEA R2, R57, R2, 0x7 ;  /* 0x0000000239027211 */ /* 0x000fe200078e38ff */
[----:B------:R-:W-:Y:S02]  /*111c0*/  IMAD R20, R20, c[0x0][0x4e8], R9 ;  /* 0x00013a0014147a24 */ /* 0x000fe400078e0209 */
        /* <DEDUP_REMOVED lines=9> */
[----:B------:R-:W-:Y:S01]  /*11260*/  IMAD R13, R16, c[0x0][0x3f0], RZ ;  /* 0x0000fc00100d7a24 */ /* 0x000fe200078e02ff */
[----:B------:R-:W-:Y:S01]  /*11270*/  SHF.R.S32.HI R9, RZ, 0x1f, R20 ;  /* 0x0000001fff097819 */ /* 0x000fe20000011414 */
[----:B------:R-:W-:Y:S01]  /*11280*/  IMAD.MOV.U32 R5, RZ, RZ, R2 ;  /* 0x000000ffff057224 */ /* 0x000fe200078e0002 */
[----:B------:R-:W-:Y:S01]  /*11290*/  @P2 SHF.R.U32.HI R5, RZ, c[0x0][0x4f0], R17 ;  /* 0x00013c00ff052a19 */ /* 0x000fe20000011611 */
[----:B------:R-:W-:Y:S01]  /*112a0*/  IMAD R13, R224, c[0x0][0x3f4], R13 ;  /* 0x0000fd00e00d7a24 */ /* 0x000fe200078e020d */
[----:B------:R-:W-:Y:S01]  /*112b0*/  SHF.L.U32 R12, R0, 0x3, RZ ;  /* 0x00000003000c7819 */ /* 0x000fe200000006ff */
[----:B------:R-:W-:Y:S02]  /*112c0*/  IMAD R9, R9, c[0x0][0x488], RZ ;  /* 0x0001220009097a24 */ /* 0x000fe400078e02ff */
[----:B------:R-:W-:-:S04]  /*112d0*/  IMAD.WIDE.U32 R24, R224, c[0x0][0x3f0], R22 ;  /* 0x0000fc00e0187a25 */ /* 0x000fc800078e0016 */
[----:B------:R-:W-:Y:S01]  /*112e0*/  IMAD.WIDE.U32 R18, R20, c[0x0][0x488], R18 ;  /* 0x0001220014127a25 */ /* 0x000fe200078e0012 */
[----:B------:R-:W-:-:S03]  /*112f0*/  IADD3 R25, R25, R13, RZ ;  /* 0x0000000d19197210 */ /* 0x000fc60007ffe0ff */
[----:B------:R-:W-:Y:S01]  /*11300*/  IMAD R17, R20, c[0x0][0x48c], R9 ;  /* 0x0001230014117a24 */ /* 0x000fe200078e0209 */
[--C-:B------:R-:W-:Y:S01]  /*11310*/  SHF.R.S32.HI R20, RZ, 0x1f, R5.reuse ;  /* 0x0000001fff147819 */ /* 0x100fe20000011405 */
[----:B------:R-:W-:Y:S01]  /*11320*/  IMAD.SHL.U32 R0, R15, 0x8, RZ ;  /* 0x000000080f007824 */ /* 0x000fe200078e00ff */
[----:B------:R-:W-:Y:S01]  /*11330*/  LOP3.LUT R15, R12, 0xc0, RZ, 0xc0, !PT ;  /* 0x000000c00c0f7812 */ /* 0x000fe200078ec0ff */
[----:B------:R-:W-:Y:S01]  /*11340*/  IMAD.MOV R9, RZ, RZ, -R5 ;  /* 0x000000ffff097224 */ /* 0x000fe200078e0a05 */
[C---:B------:R-:W-:Y:S01]  /*11350*/  LEA R12, P1, R18.reuse, c[0x0][0x450], 0x2 ;  /* 0x00011400120c7a11 */ /* 0x040fe200078210ff */
[----:B------:R-:W-:Y:S01]  /*11360*/  IMAD.IADD R13, R19, 0x1, R17 ;  /* 0x00000001130d7824 */ /* 0x000fe200078e0211 */
[----:B------:R-:W-:Y:S01]  /*11370*/  SHF.R.U32.HI R16, RZ, 0x3, R15 ;  /* 0x00000003ff107819 */ /* 0x000fe2000001160f */
[----:B------:R-:W-:Y:S01]  /*11380*/  IMAD R48, R9, c[0x0][0x4e8], R2 ;  /* 0x00013a0009307a24 */ /* 0x000fe200078e0202 */
[----:B------:R-:W-:Y:S01]  /*11390*/  LOP3.LUT R15, R15, 0x18, R0, 0xf8, !PT ;  /* 0x000000180f0f7812 */ /* 0x000fe200078ef800 */
[----:B------:R-:W-:Y:S01]  /*113a0*/  SHFL.IDX PT, R22, R12, RZ, 0x1c1f ;  /* 0x001c1fff0c167589 */ /* 0x000fe200000e0000 */
[----:B------:R-:W-:Y:S01]  /*113b0*/  LEA.HI.X R9, R18, c[0x0][0x454], R13, 0x2, P1 ;  /* 0x0001150012097a11 */ /* 0x000fe200008f140d */
[----:B-----5:R-:W-:Y:S01]  /*113c0*/  IMAD R2, R7, c[0x0][0x4e8], RZ ;  /* 0x00013a0007027a24 */ /* 0x020fe200078e02ff */
[----:B------:R-:W-:Y:S01]  /*113d0*/  LOP3.LUT R16, R15, R16, RZ, 0x3c, !PT ;  /* 0x000000100f107212 */ /* 0x000fe200078e3cff */
[----:B------:R-:W-:Y:S01]  /*113e0*/  SHFL.IDX PT, R18, R12, 0x1, 0x1c1f ;  /* 0x003c1f000c127f89 */ /* 0x000fe200000e0000 */
[----:B------:R-:W-:-:S02]  /*113f0*/  IMAD R7, R57, 0x80, R14 ;  /* 0x0000008039077824 */ /* 0x000fc400078e020e */
[----:B------:R-:W-:Y:S01]  /*11400*/  IMAD R20, R20, c[0x0][0x3e0], RZ ;  /* 0x0000f80014147a24 */ /* 0x000fe200078e02ff */
[----:B------:R-:W1:Y:S01]  /*11410*/  SHFL.IDX PT, R23, R9, RZ, 0x1c1f ;  /* 0x001c1fff09177589 */ /* 0x000e6200000e0000 */
[----:B------:R-:W-:Y:S01]  /*11420*/  IMAD.WIDE.U32 R24, R5, c[0x0][0x3e0], R24 ;  /* 0x0000f80005187a25 */ /* 0x000fe200078e0018 */
[C---:B------:R-:W-:Y:S02]  /*11430*/  IADD3 R15, R7.reuse, 0x8, RZ ;  /* 0x00000008070f7810 */ /* 0x040fe40007ffe0ff */
[----:B------:R-:W2:Y:S01]  /*11440*/  SHFL.IDX PT, R19, R9, 0x1, 0x1c1f ;  /* 0x003c1f0009137f89 */ /* 0x000ea200000e0000 */
[-C--:B------:R-:W-:Y:S01]  /*11450*/  ISETP.GE.OR P3, PT, R7, R2.reuse, P0 ;  /* 0x000000020700720c */ /* 0x080fe20000766670 */
[----:B------:R-:W-:Y:S01]  /*11460*/  IMAD R20, R5, c[0x0][0x3e4], R20 ;  /* 0x0000f90005147a24 */ /* 0x000fe200078e0214 */
[C---:B------:R-:W-:Y:S01]  /*11470*/  IADD3 R13, R7.reuse, 0x40, RZ ;  /* 0x00000040070d7810 */ /* 0x040fe20007ffe0ff */
[----:B------:R-:W-:Y:S01]  /*11480*/  SHFL.IDX PT, R50, R12, 0x2, 0x1c1f ;  /* 0x005c1f000c327f89 */ /* 0x000fe200000e0000 */
[----:B------:R-:W-:Y:S01]  /*11490*/  IADD3 R7, R7, 0x48, RZ ;  /* 0x0000004807077810 */ /* 0x000fe20007ffe0ff */
[----:B------:R-:W-:Y:S01]  /*114a0*/  IMAD.U32 R16, R3, 0x20, R16 ;  /* 0x0000002003107824 */ /* 0x000fe200078e0010 */
[-C--:B------:R-:W-:Y:S01]  /*114b0*/  ISETP.GE.OR P2, PT, R15, R2.reuse, P0 ;  /* 0x000000020f00720c */ /* 0x080fe20000746670 */
[----:B------:R-:W3:Y:S01]  /*114c0*/  SHFL.IDX PT, R51, R9, 0x2, 0x1c1f ;  /* 0x005c1f0009337f89 */ /* 0x000ee200000e0000 */
[-C--:B------:R-:W-:Y:S01]  /*114d0*/  ISETP.GE.OR P1, PT, R13, R2.reuse, P0 ;  /* 0x000000020d00720c */ /* 0x080fe20000726670 */
[----:B------:R-:W-:Y:S01]  /*114e0*/  IMAD.SHL.U32 R58, R16, 0x2, RZ ;  /* 0x00000002103a7824 */ /* 0x000fe200078e00ff */
[----:B------:R-:W-:Y:S01]  /*114f0*/  ISETP.GE.OR P0, PT, R7, R2, P0 ;  /* 0x000000020700720c */ /* 0x000fe20000706670 */
[----:B------:R-:W-:Y:S01]  /*11500*/  SHFL.IDX PT, R52, R12, 0x3, 0x1c1f ;  /* 0x007c1f000c347f89 */ /* 0x000fe200000e0000 */
[----:B------:R-:W-:Y:S01]  /*11510*/  SHF.R.S32.HI R5, RZ, 0x1f, R48 ;  /* 0x0000001fff057819 */ /* 0x000fe20000011430 */
[----:B------:R-:W-:Y:S01]  /*11520*/  IMAD R57, R57, 0x80, R6 ;  /* 0x0000008039397824 */ /* 0x000fe200078e0206 */
[----:B------:R-:W-:Y:S01]  /*11530*/  IADD3 R25, R25, R20, RZ ;  /* 0x0000001419197210 */ /* 0x000fe20007ffe0ff */
[----:B------:R-:W4:Y:S02]  /*11540*/  SHFL.IDX PT, R53, R9, 0x3, 0x1c1f ;  /* 0x007c1f0009357f89 */ /* 0x000f2400000e0000 */
[----:B------:R-:W-:-:S02]  /*11550*/  IMAD R5, R5, c[0x0][0x3d8], RZ ;  /* 0x0000f60005057a24 */ /* 0x000fc400078e02ff */
[----:B-1----:R-:W-:Y:S02]  /*11560*/  @!P3 ST.E [R22.64], R4 ;  /* 0x000000041600b985 */ /* 0x002fe4000c101908 */
[C---:B------:R-:W-:Y:S02]  /*11570*/  IMAD R3, R48.reuse, c[0x0][0x3dc], R5 ;  /* 0x0000f70030037a24 */ /* 0x040fe400078e0205 */
[----:B--2---:R-:W-:Y:S01]  /*11580*/  @!P2 ST.E [R18.64], R8 ;  /* 0x000000081200a985 */ /* 0x004fe2000c101908 */
[----:B------:R-:W-:-:S05]  /*11590*/  IMAD.WIDE.U32 R48, R48, c[0x0][0x3d8], R24 ;  /* 0x0000f60030307a25 */ /* 0x000fca00078e0018 */
[----:B------:R-:W-:Y:S01]  /*115a0*/  IADD3 R3, R49, R3, RZ ;  /* 0x0000000331037210 */ /* 0x000fe20007ffe0ff */
[----:B---3--:R-:W-:Y:S04]  /*115b0*/  @!P1 ST.E [R50.64], R10 ;  /* 0x0000000a32009985 */ /* 0x008fe8000c101908 */
[----:B----4-:R1:W-:Y:S04]  /*115c0*/  @!P0 ST.E [R52.64], R11 ;  /* 0x0000000b34008985 */ /* 0x0103e8000c101908 */
[----:B------:R2:W3:Y:S04]  /*115d0*/  LDS.128 R44, [R58+0x880] ;  /* 0x000880003a2c7984 */ /* 0x0004e80000000c00 */
[----:B------:R2:W4:Y:S04]  /*115e0*/  LDS.128 R40, [R58+0x1080] ;  /* 0x001080003a287984 */ /* 0x0005280000000c00 */
[----:B------:R2:W2:Y:S04]  /*115f0*/  LDS.128 R36, [R58+0x1880] ;  /* 0x001880003a247984 */ /* 0x0004a80000000c00 */
[----:B------:R2:W2:Y:S04]  /*11600*/  LDS.128 R32, [R58+0x2880] ;  /* 0x002880003a207984 */ /* 0x0004a80000000c00 */
[----:B------:R2:W2:Y:S04]  /*11610*/  LDS.128 R28, [R58+0x3080] ;  /* 0x003080003a1c7984 */ /* 0x0004a80000000c00 */
[----:B------:R2:W2:Y:S01]  /*11620*/  LDS.128 R24, [R58+0x3880] ;  /* 0x003880003a187984 */ /* 0x0004a20000000c00 */
[----:B-1----:R-:W-:-:S03]  /*11630*/  LEA R52, P0, R48, c[0x0][0x380], 0x1 ;  /* 0x0000e00030347a11 */ /* 0x002fc600078008ff */
[----:B------:R1:W1:Y:S01]  /*11640*/  LDS.128 R20, [R58+0x4880] ;  /* 0x004880003a147984 */ /* 0x0002620000000c00 */
[----:B------:R-:W-:-:S03]  /*11650*/  LEA.HI.X R3, R48, c[0x0][0x384], R3, 0x1, P0 ;  /* 0x0000e10030037a11 */ /* 0x000fc600000f0c03 */
[----:B------:R1:W1:Y:S01]  /*11660*/  LDS.128 R16, [R58+0x5080] ;  /* 0x005080003a107984 */ /* 0x0002620000000c00 */
[----:B------:R-:W-:-:S03]  /*11670*/  ISETP.GE.AND P0, PT, R57, R2, PT ;  /* 0x000000023900720c */ /* 0x000fc60003f06270 */
[----:B------:R1:W1:Y:S04]  /*11680*/  LDS.128 R12, [R58+0x5880] ;  /* 0x005880003a0c7984 */ /* 0x0002680000000c00 */
[----:B------:R1:W1:Y:S04]  /*11690*/  SHFL.IDX PT, R60, R52, RZ, 0x1c1f ;  /* 0x001c1fff343c7589 */ /* 0x00026800000e0000 */
[----:B------:R1:W1:Y:S02]  /*116a0*/  SHFL.IDX PT, R61, R3, RZ, 0x1c1f ;  /* 0x001c1fff033d7589 */ /* 0x00026400000e0000 */
[----:B------:R-:W-:Y:S05]  /*116b0*/  @P0 BRA `(.L_x_334) ;  /* 0x0000014000000947 */ /* 0x000fea0003800000 */
[----:B---3--:R-:W3:Y:S01]  /*116c0*/  LDS.128 R48, [R58+0x80] ;  /* 0x000080003a307984 */ /* 0x008ee20000000c00 */
[----:B------:R-:W-:-:S02]  /*116d0*/  IADD3 R56, R0, 0x20, RZ ;  /* 0x0000002000387810 */ /* 0x000fc40007ffe0ff */
[----:B------:R-:W-:Y:S01]  /*116e0*/  IADD3 R54, R0, 0x40, RZ ;  /* 0x0000004000367810 */ /* 0x000fe20007ffe0ff */
[----:B------:R-:W5:Y:S01]  /*116f0*/  LDS.128 R8, [R58+0x2080] ;  /* 0x002080003a087984 */ /* 0x000f620000000c00 */
[----:B------:R-:W-:Y:S02]  /*11700*/  ISETP.GE.AND P1, PT, R56, c[0x0][0x3c8], PT ;  /* 0x0000f20038007a0c */ /* 0x000fe40003f26270 */
[----:B------:R-:W-:Y:S01]  /*11710*/  ISETP.GE.AND P0, PT, R54, c[0x0][0x3c8], PT ;  /* 0x0000f20036007a0c */ /* 0x000fe20003f06270 */
[----:B------:R4:W2:Y:S01]  /*11720*/  LDS.128 R4, [R58+0x4080] ;  /* 0x004080003a047984 */ /* 0x0008a20000000c00 */
[----:B------:R-:W-:-:S09]  /*11730*/  ISETP.GE.AND P2, PT, R0, c[0x0][0x3c8], PT ;  /* 0x0000f20000007a0c */ /* 0x000fd20003f46270 */
[----:B------:R-:W-:Y:S02]  /*11740*/  @!P1 SHF.R.S32.HI R55, RZ, 0x1f, R56 ;  /* 0x0000001fff379819 */ /* 0x000fe40000011438 */
[----:B------:R-:W-:Y:S02]  /*11750*/  @!P0 SHF.R.S32.HI R53, RZ, 0x1f, R54 ;  /* 0x0000001fff358819 */ /* 0x000fe40000011436 */
[----:B------:R-:W-:Y:S02]  /*11760*/  @!P1 LEA.HI R55, R55, R56, RZ, 0x3 ;  /* 0x0000003837379211 */ /* 0x000fe400078f18ff */
[----:B------:R-:W-:Y:S02]  /*11770*/  @!P0 LEA.HI R53, R53, R54, RZ, 0x3 ;  /* 0x0000003635358211 */ /* 0x000fe400078f18ff */
[----:B------:R-:W-:Y:S02]  /*11780*/  @!P1 LOP3.LUT R55, R55, 0xfffffff8, RZ, 0xc0, !PT ;  /* 0xfffffff837379812 */ /* 0x000fe400078ec0ff */
[----:B------:R-:W-:Y:S01]  /*11790*/  @!P0 LOP3.LUT R53, R53, 0xfffffff8, RZ, 0xc0, !PT ;  /* 0xfffffff835358812 */ /* 0x000fe200078ec0ff */
[----:B-12-4-:R-:W-:-:S04]  /*117a0*/  @!P2 IMAD.WIDE R58, R0, 0x2, R60 ;  /* 0x00000002003aa825 */ /* 0x016fc800078e023c */
[----:B------:R-:W-:-:S04]  /*117b0*/  @!P1 IMAD.WIDE R54, R55, 0x2, R60 ;  /* 0x0000000237369825 */ /* 0x000fc800078e023c */
[----:B------:R-:W-:Y:S01]  /*117c0*/  @!P0 IMAD.WIDE R60, R53, 0x2, R60 ;  /* 0x00000002353c8825 */ /* 0x000fe200078e023c */
[----:B---3--:R1:W-:Y:S04]  /*117d0*/  @!P2 ST.E.128 [R58.64], R48 ;  /* 0x000000303a00a985 */ /* 0x0083e8000c101d08 */
[----:B-----5:R1:W-:Y:S04]  /*117e0*/  @!P1 ST.E.128 [R54.64], R8 ;  /* 0x0000000836009985 */ /* 0x0203e8000c101d08 */
[----:B------:R1:W-:Y:S02]  /*117f0*/  @!P0 ST.E.128 [R60.64], R4 ;  /* 0x000000043c008985 */ /* 0x0003e4000c101d08 */
.L_x_334:
[----:B---3--:R-:W-:Y:S05]  /*11800*/  BSYNC B0 ;  /* 0x0000000000007941 */ /* 0x008fea0003800000 */
.L_x_333:
[----:B-1----:R-:W-:Y:S01]  /*11810*/  IADD3 R5, R57, 0x20, RZ ;  /* 0x0000002039057810 */ /* 0x002fe20007ffe0ff */
[----:B------:R1:W3:Y:S01]  /*11820*/  SHFL.IDX PT, R9, R3, 0x1, 0x1c1f ;  /* 0x003c1f0003097f89 */ /* 0x0002e200000e0000 */
[----:B------:R-:W-:Y:S02]  /*11830*/  BSSY B0, `(.L_x_335) ;  /* 0x0000015000007945 */ /* 0x000fe40003800000 */
[----:B------:R-:W-:Y:S01]  /*11840*/  ISETP.GE.AND P0, PT, R5, R2, PT ;  /* 0x000000020500720c */ /* 0x000fe20003f06270 */
[----:B------:R1:W4:-:S12]  /*11850*/  SHFL.IDX PT, R8, R52, 0x1, 0x1c1f ;  /* 0x003c1f0034087f89 */ /* 0x00031800000e0000 */
        /* <DEDUP_REMOVED lines=16> */
[----:B--2---:R3:W-:Y:S04]  /*11960*/  @!P1 ST.E.128 [R6.64], R32 ;  /* 0x0000002006009985 */ /* 0x0047e8000c101d08 */
[----:B------:R3:W-:Y:S02]  /*11970*/  @!P0 ST.E.128 [R4.64], R20 ;  /* 0x0000001404008985 */ /* 0x0007e4000c101d08 */
.L_x_336:
[----:B------:R-:W-:Y:S05]  /*11980*/  BSYNC B0 ;  /* 0x0000000000007941 */ /* 0x000fea0003800000 */
.L_x_335:
[----:B---3--:R-:W-:Y:S01]  /*11990*/  IADD3 R5, R57, 0x40, RZ ;  /* 0x0000004039057810 */ /* 0x008fe20007ffe0ff */
[----:B------:R3:W1:Y:S01]  /*119a0*/  SHFL.IDX PT, R9, R3, 0x2, 0x1c1f ;  /* 0x005c1f0003097f89 */ /* 0x00066200000e0000 */
[----:B------:R-:W-:Y:S02]  /*119b0*/  BSSY B0, `(.L_x_337) ;  /* 0x0000015000007945 */ /* 0x000fe40003800000 */
[----:B------:R-:W-:Y:S01]  /*119c0*/  ISETP.GE.AND P0, PT, R5, R2, PT ;  /* 0x000000020500720c */ /* 0x000fe20003f06270 */
[----:B----4-:R3:W4:-:S12]  /*119d0*/  SHFL.IDX PT, R8, R52, 0x2, 0x1c1f ;  /* 0x005c1f0034087f89 */ /* 0x01071800000e0000 */
        /* <DEDUP_REMOVED lines=18> */
.L_x_338:
[----:B------:R-:W-:Y:S05]  /*11b00*/  BSYNC B0 ;  /* 0x0000000000007941 */ /* 0x000fea0003800000 */
.L_x_337:
[----:B------:R-:W-:Y:S01]  /*11b10*/  IADD3 R57, R57, 0x60, RZ ;  /* 0x0000006039397810 */ /* 0x000fe20007ffe0ff */
[----:B-1----:R1:W3:Y:S03]  /*11b20*/  SHFL.IDX PT, R5, R3, 0x3, 0x1c1f ;  /* 0x007c1f0003057f89 */ /* 0x0022e600000e0000 */
[----:B------:R-:W-:Y:S01]  /*11b30*/  ISETP.GE.AND P0, PT, R57, R2, PT ;  /* 0x000000023900720c */ /* 0x000fe20003f06270 */
[----:B------:R1:W4:-:S12]  /*11b40*/  SHFL.IDX PT, R4, R52, 0x3, 0x1c1f ;  /* 0x007c1f0034047f89 */ /* 0x00031800000e0000 */
[----:B------:R-:W-:Y:S05]  /*11b50*/  @P0 EXIT ;  /* 0x000000000000094d */ /* 0x000fea0003800000 */
[C---:B-1-3--:R-:W-:Y:S02]  /*11b60*/  IADD3 R3, R0.reuse, 0x20, RZ ;  /* 0x0000002000037810 */ /* 0x04afe40007ffe0ff */
[C---:B------:R-:W-:Y:S02]  /*11b70*/  ISETP.GE.AND P1, PT, R0.reuse, c[0x0][0x3c8], PT ;  /* 0x0000f20000007a0c */ /* 0x040fe40003f26270 */
[----:B------:R-:W-:Y:S02]  /*11b80*/  ISETP.GE.AND P0, PT, R3, c[0x0][0x3c8], PT ;  /* 0x0000f20003007a0c */ /* 0x000fe40003f06270 */
[----:B------:R-:W-:-:S09]  /*11b90*/  IADD3 R9, R0, 0x40, RZ ;  /* 0x0000004000097810 */ /* 0x000fd20007ffe0ff */
[----:B----4-:R-:W-:Y:S02]  /*11ba0*/  @!P1 IMAD.WIDE R6, R0, 0x2, R4 ;  /* 0x0000000200069825 */ /* 0x010fe400078e0204 */
[----:B------:R-:W-:-:S03]  /*11bb0*/  @!P0 SHF.R.S32.HI R2, RZ, 0x1f, R3 ;  /* 0x0000001fff028819 */ /* 0x000fc60000011403 */
[----:B--2---:R1:W-:Y:S01]  /*11bc0*/  @!P1 ST.E.128 [R6.64], R36 ;  /* 0x0000002406009985 */ /* 0x0043e2000c101d08 */
        /* <DEDUP_REMOVED lines=12> */
.L_x_331:
[----:B------:R-:W-:Y:S01]  /*11c90*/  ISETP.NE.U32.AND P1, PT, RZ, c[0x0][0x508], PT ;  /* 0x00014200ff007a0c */ /* 0x000fe20003f25070 */
[----:B------:R-:W-:Y:S01]  /*11ca0*/  IMAD.MOV.U32 R7, RZ, RZ, 0x4 ;  /* 0x00000004ff077424 */ /* 0x000fe200078e00ff */
[----:B------:R-:W-:Y:S02]  /*11cb0*/  ISETP.NE.U32.AND P0, PT, RZ, c[0x0][0x500], PT ;  /* 0x00014000ff007a0c */ /* 0x000fe40003f05070 */
[----:B------:R-:W-:Y:S01]  /*11cc0*/  ISETP.NE.AND.EX P1, PT, RZ, c[0x0][0x50c], PT, P1 ;  /* 0x00014300ff007a0c */ /* 0x000fe20003f25310 */
[----:B------:R-:W-:Y:S01]  /*11cd0*/  IMAD.WIDE R4, R224, R7, c[0x0][0x500] ;  /* 0x00014000e0047625 */ /* 0x000fe200078e0207 */
[----:B------:R-:W-:-:S03]  /*11ce0*/  ISETP.NE.AND.EX P0, PT, RZ, c[0x0][0x504], PT, P0 ;  /* 0x00014100ff007a0c */ /* 0x000fc60003f05300 */
[----:B------:R-:W-:-:S08]  /*11cf0*/  IMAD.MOV.U32 R2, RZ, RZ, c[0x0][0x388] ;  /* 0x0000e200ff027624 */ /* 0x000fd000078e00ff */
        /* <DEDUP_REMOVED lines=8> */
[----:B-----5:R-:W2:Y:S04]  /*11d80*/  LDG.E R2, [R4.64] ;  /* 0x0000000804027981 */ /* 0x020ea8000c1e1900 */
[----:B------:R-:W2:Y:S02]  /*11d90*/  LDG.E R3, [R4.64+0x4] ;  /* 0x0000040804037981 */ /* 0x000ea4000c1e1900 */
[----:B--2---:R-:W-:-:S02]  /*11da0*/  IADD3 R2, -R2, R3, RZ ;  /* 0x0000000302027210 */ /* 0x004fc40007ffe1ff */
.L_x_339:
[----:B-1----:R-:W1:Y:S01]  /*11db0*/  S2R R0, SR_TID.X ;  /* 0x0000000000007919 */ /* 0x002e620000002100 */
[----:B------:R-:W-:Y:S01]  /*11dc0*/  SHF.R.S32.HI R9, RZ, 0x1f, R224 ;  /* 0x0000001fff097819 */ /* 0x000fe200000114e0 */
[----:B------:R-:W-:Y:S01]  /*11dd0*/  BSSY B0, `(.L_x_340) ;  /* 0x0000028000007945 */ /* 0x000fe20003800000 */
[----:B------:R-:W-:-:S02]  /*11de0*/  SEL R224, R224, RZ, !P0 ;  /* 0x000000ffe0e07207 */ /* 0x000fc40004000000 */
[----:B------:R-:W-:Y:S02]  /*11df0*/  SEL R9, R9, RZ, !P0 ;  /* 0x000000ff09097207 */ /* 0x000fe40004000000 */
[----:B-1----:R-:W-:-:S13]  /*11e00*/  ISETP.GT.AND P1, PT, R0, 0x7f, PT ;  /* 0x0000007f0000780c */ /* 0x002fda0003f24270 */
        /* <DEDUP_REMOVED lines=9> */
[----:B------:R-:W-:Y:S01]  /*11ea0*/  MOV R10, R12 ;  /* 0x0000000c000a7202 */ /* 0x000fe20000000f00 */
[----:B------:R-:W-:Y:S01]  /*11eb0*/  IMAD.MOV.U32 R6, RZ, RZ, R7 ;  /* 0x000000ffff067224 */ /* 0x000fe200078e0007 */
[----:B------:R-:W-:-:S13]  /*11ec0*/  ISETP.NE.AND P0, PT, R3, 0x1, PT ;  /* 0x000000010300780c */ /* 0x000fda0003f05270 */
[----:B------:R-:W-:-:S05]  /*11ed0*/  @P0 IMAD.HI.U32 R5, R7, c[0x0][0x4ec], RZ ;  /* 0x00013b0007050a27 */ /* 0x000fca00078e00ff */
[----:B------:R-:W-:Y:S01]  /*11ee0*/  @P0 SHF.R.U32.HI R6, RZ, c[0x0][0x4f0], R5 ;  /* 0x00013c00ff060a19 */ /* 0x000fe20000011605 */
[----:B-1----:R-:W-:Y:S01]  /*11ef0*/  IMAD.WIDE.U32 R10, R4, c[0x0][0x490], R10 ;  /* 0x00012400040a7a25 */ /* 0x002fe200078e000a */
[----:B------:R-:W-:Y:S02]  /*11f00*/  SHF.R.S32.HI R3, RZ, 0x1f, R4 ;  /* 0x0000001fff037819 */ /* 0x000fe40000011404 */
[----:B------:R-:W-:-:S03]  /*11f10*/  SHF.R.S32.HI R8, RZ, 0x1f, R6 ;  /* 0x0000001fff087819 */ /* 0x000fc60000011406 */
[----:B------:R-:W-:-:S04]  /*11f20*/  IMAD R3, R3, c[0x0][0x490], RZ ;  /* 0x0001240003037a24 */ /* 0x000fc800078e02ff */
[----:B------:R-:W-:Y:S01]  /*11f30*/  IMAD R3, R4, c[0x0][0x494], R3 ;  /* 0x0001250004037a24 */ /* 0x000fe200078e0203 */
[----:B------:R-:W-:-:S03]  /*11f40*/  IADD3 R4, -R6, RZ, RZ ;  /* 0x000000ff06047210 */ /* 0x000fc60007ffe1ff */
[----:B------:R-:W-:Y:S02]  /*11f50*/  IMAD.IADD R11, R3, 0x1, R11 ;  /* 0x00000001030b7824 */ /* 0x000fe400078e020b */
[----:B------:R-:W-:Y:S02]  /*11f60*/  IMAD R3, R9, c[0x0][0x498], RZ ;  /* 0x0001260009037a24 */ /* 0x000fe400078e02ff */
[----:B------:R-:W-:Y:S02]  /*11f70*/  IMAD R4, R4, c[0x0][0x4e8], R7 ;  /* 0x00013a0004047a24 */ /* 0x000fe400078e0207 */
[----:B------:R-:W-:-:S03]  /*11f80*/  IMAD.WIDE.U32 R10, R224, c[0x0][0x498], R10 ;  /* 0x00012600e00a7a25 */ /* 0x000fc600078e000a */
[----:B------:R-:W-:Y:S01]  /*11f90*/  SHF.R.S32.HI R5, RZ, 0x1f, R4 ;  /* 0x0000001fff057819 */ /* 0x000fe20000011404 */
[----:B------:R-:W-:Y:S01]  /*11fa0*/  IMAD R3, R224, c[0x0][0x49c], R3 ;  /* 0x00012700e0037a24 */ /* 0x000fe200078e0203 */
[----:B------:R-:W-:-:S03]  /*11fb0*/  IADD3 R6, P0, R6, R10, RZ ;  /* 0x0000000a06067210 */ /* 0x000fc60007f1e0ff */
[----:B------:R-:W-:Y:S01]  /*11fc0*/  IMAD R5, R5, c[0x0][0x488], RZ ;  /* 0x0001220005057a24 */ /* 0x000fe200078e02ff */
[----:B------:R-:W-:Y:S02]  /*11fd0*/  IADD3.X R7, R8, R11, R3, P0, !PT ;  /* 0x0000000b08077210 */ /* 0x000fe400007fe403 */
[----:B------:R-:W-:Y:S01]  /*11fe0*/  MOV R3, 0xff800000 ;  /* 0xff80000000037802 */ /* 0x000fe20000000f00 */
[C---:B------:R-:W-:Y:S02]  /*11ff0*/  IMAD R5, R4.reuse, c[0x0][0x48c], R5 ;  /* 0x0001230004057a24 */ /* 0x040fe400078e0205 */
[----:B------:R-:W-:-:S05]  /*12000*/  IMAD.WIDE.U32 R6, R4, c[0x0][0x488], R6 ;  /* 0x0001220004067a25 */ /* 0x000fca00078e0006 */
[----:B------:R-:W-:Y:S02]  /*12010*/  IADD3 R5, R7, R5, RZ ;  /* 0x0000000507057210 */ /* 0x000fe40007ffe0ff */
[----:B------:R-:W-:-:S04]  /*12020*/  LEA R4, P0, R6, c[0x0][0x450], 0x2 ;  /* 0x0001140006047a11 */ /* 0x000fc800078010ff */
[----:B------:R-:W-:-:S05]  /*12030*/  LEA.HI.X R5, R6, c[0x0][0x454], R5, 0x2, P0 ;  /* 0x0001150006057a11 */ /* 0x000fca00000f1405 */
[----:B------:R1:W-:Y:S04]  /*12040*/  STG.E [R4.64], R3 ;  /* 0x0000000304007986 */ /* 0x0003e8000c101908 */
.L_x_341:
[----:B------:R-:W-:Y:S05]  /*12050*/  BSYNC B0 ;  /* 0x0000000000007941 */ /* 0x000fea0003800000 */
.L_x_340:
[----:B------:R-:W2:Y:S01]  /*12060*/  S2R R7, SR_CTAID.Y ;  /* 0x0000000000077919 */ /* 0x000ea20000002600 */
[----:B-1----:R-:W-:Y:S01]  /*12070*/  SHF.R.S32.HI R3, RZ, 0x1f, R0 ;  /* 0x0000001fff037819 */ /* 0x002fe20000011400 */
[----:B------:R-:W-:Y:S01]  /*12080*/  IMAD R5, R13, c[0x0][0x3a0], RZ ;  /* 0x0000e8000d057a24 */ /* 0x000fe200078e02ff */
[----:B------:R-:W-:Y:S01]  /*12090*/  BSSY B0, `(.L_x_342) ;  /* 0x000003f000007945 */ /* 0x000fe20003800000 */
[----:B------:R-:W1:Y:S01]  /*120a0*/  S2R R8, SR_CTAID.X ;  /* 0x0000000000087919 */ /* 0x000e620000002500 */
[----:B------:R-:W-:Y:S01]  /*120b0*/  LEA.HI R4, R3, R0, RZ, 0x2 ;  /* 0x0000000003047211 */ /* 0x000fe200078f10ff */
[C---:B------:R-:W-:Y:S01]  /*120c0*/  IMAD R10, R12.reuse, c[0x0][0x3a4], R5 ;  /* 0x0000e9000c0a7a24 */ /* 0x040fe200078e0205 */
[----:B------:R-:W-:Y:S01]  /*120d0*/  MOV R3, c[0x0][0x4e8] ;  /* 0x00013a0000037a02 */ /* 0x000fe20000000f00 */
[----:B------:R-:W-:Y:S01]  /*120e0*/  IMAD.WIDE.U32 R12, R12, c[0x0][0x3a0], RZ ;  /* 0x0000e8000c0c7a25 */ /* 0x000fe200078e00ff */
[----:B------:R-:W-:Y:S02]  /*120f0*/  LOP3.LUT R5, R4, 0xfffffffc, RZ, 0xc0, !PT ;  /* 0xfffffffc04057812 */ /* 0x000fe400078ec0ff */
[----:B------:R-:W-:Y:S01]  /*12100*/  ISETP.NE.AND P0, PT, R3, 0x1, PT ;  /* 0x000000010300780c */ /* 0x000fe20003f05270 */
[----:B------:R-:W-:Y:S01]  /*12110*/  IMAD R9, R9, c[0x0][0x3f0], RZ ;  /* 0x0000fc0009097a24 */ /* 0x000fe200078e02ff */
[----:B------:R-:W-:Y:S01]  /*12120*/  SHF.R.S32.HI R4, RZ, 0x2, R4 ;  /* 0x00000002ff047819 */ /* 0x000fe20000011404 */
[----:B------:R-:W-:Y:S01]  /*12130*/  IMAD.IADD R5, R0, 0x1, -R5 ;  /* 0x0000000100057824 */ /* 0x000fe200078e0a05 */
[----:B------:R-:W-:Y:S01]  /*12140*/  IADD3 R13, R13, R10, RZ ;  /* 0x0000000a0d0d7210 */ /* 0x000fe20007ffe0ff */
[----:B------:R-:W-:-:S02]  /*12150*/  IMAD R9, R224, c[0x0][0x3f4], R9 ;  /* 0x0000fd00e0097a24 */ /* 0x000fc400078e0209 */
[----:B-----5:R-:W-:Y:S01]  /*12160*/  IMAD R2, R2, c[0x0][0x4e8], RZ ;  /* 0x00013a0002027a24 */ /* 0x020fe200078e02ff */
[C---:B------:R-:W-:Y:S02]  /*12170*/  LEA R3, R5.reuse, R4, 0x5 ;  /* 0x0000000405037211 */ /* 0x040fe400078e28ff */
[----:B------:R-:W-:Y:S02]  /*12180*/  SHF.L.U32 R11, R5, 0x3, RZ ;  /* 0x00000003050b7819 */ /* 0x000fe400000006ff */
[----:B--2---:R-:W-:Y:S01]  /*12190*/  SHF.R.S32.HI R6, RZ, 0x1f, R7 ;  /* 0x0000001fff067819 */ /* 0x004fe20000011407 */
[----:B------:R-:W-:Y:S01]  /*121a0*/  IMAD.WIDE.U32 R12, R7, c[0x0][0x3e8], R12 ;  /* 0x0000fa00070c7a25 */ /* 0x000fe200078e000c */
[----:B------:R-:W-:-:S03]  /*121b0*/  IADD3 R5, R11, 0x20, RZ ;  /* 0x000000200b057810 */ /* 0x000fc60007ffe0ff */
[----:B------:R-:W-:Y:S02]  /*121c0*/  IMAD R6, R6, c[0x0][0x3e8], RZ ;  /* 0x0000fa0006067a24 */ /* 0x000fe400078e02ff */
[----:B-1----:R-:W-:Y:S02]  /*121d0*/  IMAD R3, R8, 0x80, R3 ;  /* 0x0000008008037824 */ /* 0x002fe400078e0203 */
[----:B------:R-:W-:Y:S02]  /*121e0*/  IMAD R6, R7, c[0x0][0x3ec], R6 ;  /* 0x0000fb0007067a24 */ /* 0x000fe400078e0206 */
[----:B------:R-:W-:-:S03]  /*121f0*/  @P0 IMAD.HI.U32 R0, R3, c[0x0][0x4ec], RZ ;  /* 0x00013b0003000a27 */ /* 0x000fc600078e00ff */
[----:B------:R-:W-:Y:S02]  /*12200*/  IADD3 R13, R6, R13, RZ ;  /* 0x0000000d060d7210 */ /* 0x000fe40007ffe0ff */
[----:B------:R-:W-:Y:S02]  /*12210*/  MOV R6, R3 ;  /* 0x0000000300067202 */ /* 0x000fe40000000f00 */
[----:B------:R-:W-:Y:S01]  /*12220*/  @P0 SHF.R.U32.HI R6, RZ, c[0x0][0x4f0], R0 ;  /* 0x00013c00ff060a19 */ /* 0x000fe20000011600 */
[----:B------:R-:W-:-:S03]  /*12230*/  IMAD.WIDE.U32 R12, R224, c[0x0][0x3f0], R12 ;  /* 0x0000fc00e00c7a25 */ /* 0x000fc600078e000c */
[--C-:B------:R-:W-:Y:S01]  /*12240*/  SHF.R.S32.HI R7, RZ, 0x1f, R6.reuse ;  /* 0x0000001fff077819 */ /* 0x100fe20000011406 */
[----:B------:R-:W-:Y:S01]  /*12250*/  IMAD.MOV R0, RZ, RZ, -R6 ;  /* 0x000000ffff007224 */ /* 0x000fe200078e0a06 */
[----:B------:R-:W-:Y:S02]  /*12260*/  IADD3 R13, R13, R9, RZ ;  /* 0x000000090d0d7210 */ /* 0x000fe40007ffe0ff */
[----:B------:R-:W-:Y:S01]  /*12270*/  LEA R9, R8, R4, 0x7 ;  /* 0x0000000408097211 */ /* 0x000fe200078e38ff */
[----:B------:R-:W-:Y:S01]  /*12280*/  IMAD R7, R7, c[0x0][0x3e0], RZ ;  /* 0x0000f80007077a24 */ /* 0x000fe200078e02ff */
[----:B------:R-:W-:Y:S01]  /*12290*/  IADD3 R4, R11, 0x40, RZ ;  /* 0x000000400b047810 */ /* 0x000fe20007ffe0ff */
[----:B------:R-:W-:Y:S02]  /*122a0*/  IMAD R0, R0, c[0x0][0x4e8], R3 ;  /* 0x00013a0000007a24 */ /* 0x000fe400078e0203 */
        /* <DEDUP_REMOVED lines=29> */
.L_x_343:
[----:B------:R-:W-:Y:S05]  /*12480*/  BSYNC B0 ;  /* 0x0000000000007941 */ /* 0x000fea0003800000 */
.L_x_342:
[----:B--23--:R-:W-:Y:S01]  /*12490*/  IADD3 R7, R9, 0x20, RZ ;  /* 0x0000002009077810 */ /* 0x00cfe20007ffe0ff */
[----:B------:R2:W3:Y:S01]  /*124a0*/  SHFL.IDX PT, R13, R0, 0x1, 0x1c1f ;  /* 0x003c1f00000d7f89 */ /* 0x0004e200000e0000 */
        /* <DEDUP_REMOVED lines=9> */
[----:B------:R-:W-:Y:S02]  /*12540*/  @!P1 LEA.HI R7, R6, R5, RZ, 0x3 ;  /* 0x0000000506079211 */ /* 0x000fe400078f18ff */
[----:B------:R-:W-:Y:S01]  /*12550*/  @!P0 LEA.HI R6, R15, R4, RZ, 0x3 ;  /* 0x000000040f068211 */ /* 0x000fe200078f18ff */
[----:B---34-:R-:W-:Y:S01]  /*12560*/  @!P2 IMAD.WIDE R14, R11, 0x2, R12 ;  /* 0x000000020b0ea825 */ /* 0x018fe200078e020c */
[----:B------:R-:W-:Y:S02]  /*12570*/  @!P1 LOP3.LUT R7, R7, 0xfffffff8, RZ, 0xc0, !PT ;  /* 0xfffffff807079812 */ /* 0x000fe400078ec0ff */
[----:B------:R-:W-:-:S02]  /*12580*/  @!P0 LOP3.LUT R6, R6, 0xfffffff8, RZ, 0xc0, !PT ;  /* 0xfffffff806068812 */ /* 0x000fc400078ec0ff */
[----:B------:R3:W-:Y:S01]  /*12590*/  @!P2 ST.E.128 [R14.64], RZ ;  /* 0x000000ff0e00a985 */ /* 0x0007e2000c101d08 */
[----:B------:R-:W-:-:S04]  /*125a0*/  @!P1 IMAD.WIDE R16, R7, 0x2, R12 ;  /* 0x0000000207109825 */ /* 0x000fc800078e020c */
[----:B------:R-:W-:Y:S01]  /*125b0*/  @!P0 IMAD.WIDE R6, R6, 0x2, R12 ;  /* 0x0000000206068825 */ /* 0x000fe200078e020c */
[----:B------:R3:W-:Y:S04]  /*125c0*/  @!P1 ST.E.128 [R16.64], RZ ;  /* 0x000000ff10009985 */ /* 0x0007e8000c101d08 */
[----:B------:R3:W-:Y:S02]  /*125d0*/  @!P0 ST.E.128 [R6.64], RZ ;  /* 0x000000ff06008985 */ /* 0x0007e4000c101d08 */
.L_x_345:
[----:B------:R-:W-:Y:S05]  /*125e0*/  BSYNC B0 ;  /* 0x0000000000007941 */ /* 0x000fea0003800000 */
.L_x_344:
        /* <DEDUP_REMOVED lines=13> */
[----:B-1--4-:R-:W-:Y:S01]  /*126c0*/  @!P2 IMAD.WIDE R14, R11, 0x2, R12 ;  /* 0x000000020b0ea825 */ /* 0x012fe200078e020c */
[----:B------:R-:W-:Y:S02]  /*126d0*/  @!P1 LOP3.LUT R7, R7, 0xfffffff8, RZ, 0xc0, !PT ;  /* 0xfffffff807079812 */ /* 0x000fe400078ec0ff */
[----:B------:R-:W-:-:S02]  /*126e0*/  @!P0 LOP3.LUT R6, R6, 0xfffffff8, RZ, 0xc0, !PT ;  /* 0xfffffff806068812 */ /* 0x000fc400078ec0ff */
[----:B------:R1:W-:Y:S01]  /*126f0*/  @!P2 ST.E.128 [R14.64], RZ ;  /* 0x000000ff0e00a985 */ /* 0x0003e2000c101d08 */
[----:B------:R-:W-:-:S04]  /*12700*/  @!P1 IMAD.WIDE R16, R7, 0x2, R12 ;  /* 0x0000000207109825 */ /* 0x000fc800078e020c */
[----:B------:R-:W-:Y:S01]  /*12710*/  @!P0 IMAD.WIDE R6, R6, 0x2, R12 ;  /* 0x0000000206068825 */ /* 0x000fe200078e020c */
[----:B------:R1:W-:Y:S04]  /*12720*/  @!P1 ST.E.128 [R16.64], RZ ;  /* 0x000000ff10009985 */ /* 0x0003e8000c101d08 */
[----:B------:R1:W-:Y:S02]  /*12730*/  @!P0 ST.E.128 [R6.64], RZ ;  /* 0x000000ff06008985 */ /* 0x0003e4000c101d08 */
.L_x_347:
[----:B------:R-:W-:Y:S05]  /*12740*/  BSYNC B0 ;  /* 0x0000000000007941 */ /* 0x000fea0003800000 */
.L_x_346:
[----:B------:R-:W-:Y:S01]  /*12750*/  IADD3 R9, R9, 0x60, RZ ;  /* 0x0000006009097810 */ /* 0x000fe20007ffe0ff */
[----:B-1----:R1:W2:Y:S03]  /*12760*/  SHFL.IDX PT, R7, R0, 0x3, 0x1c1f ;  /* 0x007c1f0000077f89 */ /* 0x0022a600000e0000 */
[----:B------:R-:W-:Y:S01]  /*12770*/  ISETP.GE.AND P0, PT, R9, R2, PT ;  /* 0x000000020900720c */ /* 0x000fe20003f06270 */
[----:B------:R1:W3:-:S12]  /*12780*/  SHFL.IDX PT, R6, R3, 0x3, 0x1c1f ;  /* 0x007c1f0003067f89 */ /* 0x0002d800000e0000 */
[----:B------:R-:W-:Y:S05]  /*12790*/  @P0 EXIT ;  /* 0x000000000000094d */ /* 0x000fea0003800000 */
[----:B------:R-:W-:Y:S02]  /*127a0*/  ISETP.GE.AND P0, PT, R5, c[0x0][0x3c8], PT ;  /* 0x0000f20005007a0c */ /* 0x000fe40003f06270 */
[----:B------:R-:W-:-:S11]  /*127b0*/  ISETP.GE.AND P1, PT, R11, c[0x0][0x3c8], PT ;  /* 0x0000f2000b007a0c */ /* 0x000fd60003f26270 */
[----:B-123--:R-:W-:Y:S02]  /*127c0*/  @!P0 SHF.R.S32.HI R0, RZ, 0x1f, R5 ;  /* 0x0000001fff008819 */ /* 0x00efe40000011405 */
[----:B------:R-:W-:Y:S02]  /*127d0*/  @!P1 IMAD.WIDE R8, R11, 0x2, R6 ;  /* 0x000000020b089825 */ /* 0x000fe400078e0206 */
[----:B------:R-:W-:-:S03]  /*127e0*/  @!P0 LEA.HI R0, R0, R5, RZ, 0x3 ;  /* 0x0000000500008211 */ /* 0x000fc600078f18ff */
[----:B------:R1:W-:Y:S01]  /*127f0*/  @!P1 ST.E.128 [R8.64], RZ ;  /* 0x000000ff08009985 */ /* 0x0003e2000c101d08 */
[----:B------:R-:W-:-:S05]  /*12800*/  @!P0 LOP3.LUT R3, R0, 0xfffffff8, RZ, 0xc0, !PT ;  /* 0xfffffff800038812 */ /* 0x000fca00078ec0ff */
[----:B------:R-:W-:-:S05]  /*12810*/  @!P0 IMAD.WIDE R2, R3, 0x2, R6 ;  /* 0x0000000203028825 */ /* 0x000fca00078e0206 */
[----:B------:R1:W-:Y:S01]  /*12820*/  @!P0 ST.E.128 [R2.64], RZ ;  /* 0x000000ff02008985 */ /* 0x0003e2000c101d08 */
[----:B------:R-:W-:-:S13]  /*12830*/  ISETP.GE.AND P0, PT, R4, c[0x0][0x3c8], PT ;  /* 0x0000f20004007a0c */ /* 0x000fda0003f06270 */
[----:B------:R-:W-:Y:S05]  /*12840*/  @P0 EXIT ;  /* 0x000000000000094d */ /* 0x000fea0003800000 */
[----:B-1----:R-:W-:-:S04]  /*12850*/  SHF.R.S32.HI R3, RZ, 0x1f, R4 ;  /* 0x0000001fff037819 */ /* 0x002fc80000011404 */
[----:B------:R-:W-:-:S04]  /*12860*/  LEA.HI R3, R3, R4, RZ, 0x3 ;  /* 0x0000000403037211 */ /* 0x000fc800078f18ff */
[----:B------:R-:W-:-:S05]  /*12870*/  LOP3.LUT R3, R3, 0xfffffff8, RZ, 0xc0, !PT ;  /* 0xfffffff803037812 */ /* 0x000fca00078ec0ff */
[----:B------:R-:W-:-:S05]  /*12880*/  IMAD.WIDE R6, R3, 0x2, R6 ;  /* 0x0000000203067825 */ /* 0x000fca00078e0206 */
[----:B------:R-:W-:Y:S01]  /*12890*/  ST.E.128 [R6.64], RZ ;  /* 0x000000ff06007985 */ /* 0x000fe2000c101d08 */
[----:B------:R-:W-:Y:S05]  /*128a0*/  EXIT ;  /* 0x000000000000794d */ /* 0x000fea0003800000 */
.L_x_348:
        /* <DEDUP_REMOVED lines=13> */
.L_x_758:


//--------------------- .text._ZN7cutlass13device_kernelIN5flash19enable_sm80_to_sm89INS1_16FlashAttnFwdSm80INS1_25CollectiveMainloopFwdSm80ILi4ELi1ELb0EN4cute5tupleIJNS5_1CILi128EEENS7_ILi48EEENS7_ILi96EEEEEELi96ENS_6half_tEfNS_4arch4Sm80ELb0ELb1ELb0ELb1ELb0ELb1ELb1ELb0EEENS1_21CollectiveEpilogueFwdINS6_IJS8_SA_S9_EEENS6_IJNS7_ILi1EEESI_SI_EEESC_SE_Li128ELb1ELb1ELb0ELb0EEENS1_19SingleTileSchedulerILb1ELb0ELb1ELi128EEEEEEEEEvNT_6ParamsE --------------------------
	.section	.text._ZN7cutlass13device_kernelIN5flash19enable_sm80_to_sm89INS1_16FlashAttnFwdSm80INS1_25CollectiveMainloopFwdSm80ILi4ELi1ELb0EN4cute5tupleIJNS5_1CILi128EEENS7_ILi48EEENS7_ILi96EEEEEELi96ENS_6half_tEfNS_4arch4Sm80ELb0ELb1ELb0ELb1ELb0ELb1ELb1ELb0EEENS1_21CollectiveEpilogueFwdINS6_IJS8_SA_S9_EEENS6_IJNS7_ILi1EEESI_SI_EEESC_SE_Li128ELb1ELb1ELb0ELb0EEENS1_19SingleTileSchedulerILb1ELb0ELb1ELi128EEEEEEEEEvNT_6ParamsE,"ax",@progbits
	.sectioninfo	@"SHI_REGISTERS=255"
	.align	128
.text._ZN7cutlass13device_kernelIN5flash19enable_sm80_to_sm89INS1_16FlashAttnFwdSm80INS1_25CollectiveMainloopFwdSm80ILi4ELi1ELb0EN4cute5tupleIJNS5_1CILi128EEENS7_ILi48EEENS7_ILi96EEEEEELi96ENS_6half_tEfNS_4arch4Sm80ELb0ELb1ELb0ELb1ELb0ELb1ELb1ELb0EEENS1_21CollectiveEpilogueFwdINS6_IJS8_SA_S9_EEENS6_IJNS7_ILi1EEESI_SI_EEESC_SE_Li128ELb1ELb1ELb0ELb0EEENS1_19SingleTileSchedulerILb1ELb0ELb1ELi128EEEEEEEEEvNT_6ParamsE:
        .type           _ZN7cutlass13device_kernelIN5flash19enable_sm80_to_sm89INS1_16FlashAttnFwdSm80INS1_25CollectiveMainloopFwdSm80ILi4ELi1ELb0EN4cute5tupleIJNS5_1CILi128EEENS7_ILi48EEENS7_ILi96EEEEEELi96ENS_6half_tEfNS_4arch4Sm80ELb0ELb1ELb0ELb1ELb0ELb1ELb1ELb0EEENS1_21CollectiveEpilogueFwdINS6_IJS8_SA_S9_EEENS6_IJNS7_ILi1EEESI_SI_EEESC_SE_Li128ELb1ELb1ELb0ELb0EEENS1_19SingleTileSchedulerILb1ELb0ELb1ELi128EEEEEEEEEvNT_6ParamsE,@function
        .size           _ZN7cutlass13device_kernelIN5flash19enable_sm80_to_sm89INS1_16FlashAttnFwdSm80INS1_25CollectiveMainloopFwdSm80ILi4ELi1ELb0EN4cute5tupleIJNS5_1CILi128EEENS7_ILi48EEENS7_ILi96EEEEEELi96ENS_6half_tEfNS_4arch4Sm80ELb0ELb1ELb0ELb1ELb0ELb1ELb1ELb0EEENS1_21CollectiveEpilogueFwdINS6_IJS8_SA_S9_EEENS6_IJNS7_ILi1EEESI_SI_EEESC_SE_Li128ELb1ELb1ELb0ELb0EEENS1_19SingleTileSchedulerILb1ELb0ELb1ELi128EEEEEEEEEvNT_6ParamsE,(.L_x_759 - _ZN7cutlass13device_kernelIN5flash19enable_sm80_to_sm89INS1_16FlashAttnFwdSm80INS1_25CollectiveMainloopFwdSm80ILi4ELi1ELb0EN4cute5tupleIJNS5_1CILi128EEENS7_ILi48EEENS7_ILi96EEEEEELi96ENS_6half_tEfNS_4arch4Sm80ELb0ELb1ELb0ELb1ELb0ELb1ELb1ELb0EEENS1_21CollectiveEpilogueFwdINS6_IJS8_SA_S9_EEENS6_IJNS7_ILi1EEESI_SI_EEESC_SE_Li128ELb1ELb1ELb0ELb0EEENS1_19SingleTileSchedulerILb1ELb0ELb1ELi128EEEEEEEEEvNT_6ParamsE)
        .other          _ZN7cutlass13device_kernelIN5flash19enable_sm80_to_sm89INS1_16FlashAttnFwdSm80INS1_25CollectiveMainloopFwdSm80ILi4ELi1ELb0EN4cute5tupleIJNS5_1CILi128EEENS7_ILi48EEENS7_ILi96EEEEEELi96ENS_6half_tEfNS_4arch4Sm80ELb0ELb1ELb0ELb1ELb0ELb1ELb1ELb0EEENS1_21CollectiveEpilogueFwdINS6_IJS8_SA_S9_EEENS6_IJNS7_ILi1EEESI_SI_EEESC_SE_Li128ELb1ELb1ELb0ELb0EEENS1_19SingleTileSchedulerILb1ELb0ELb1ELi128EEEEEEEEEvNT_6ParamsE,@"STO_CUDA_ENTRY STV_DEFAULT"
_ZN7cutlass13device_kernelIN5flash19enable_sm80_to_sm89INS1_16FlashAttnFwdSm80INS1_25CollectiveMainloopFwdSm80ILi4ELi1ELb0EN4cute5tupleIJNS5_1CILi128EEENS7_ILi48EEENS7_ILi96EEEEEELi96ENS_6half_tEfNS_4arch4Sm80ELb0ELb1ELb0ELb1ELb0ELb1ELb1ELb0EEENS1_21CollectiveEpilogueFwdINS6_IJS8_SA_S9_EEENS6_IJNS7_ILi1EEESI_SI_EEESC_SE_Li128ELb1ELb1ELb0ELb0EEENS1_19SingleTileSchedulerILb1ELb0ELb1ELi128EEEEEEEEEvNT_6ParamsE:
        /* <DEDUP_REMOVED lines=16> */
.L_x_350:
        /* <DEDUP_REMOVED lines=8> */
.L_x_352:
[----:B------:R-:W-:-:S04]  /*0180*/  MOV R0, c[0x0][0x54c] ;  /* 0x0001530000007a02 */ /* 0x000fc80000000f00 */
.L_x_351:
[----:B------:R-:W-:Y:S01]  /*0190*/  USHF.L.U32 UR4, UR4, 0x7, URZ ;  /* 0x0000000704047899 */ /* 0x000fe2000800063f */
[----:B-----5:R-:W-:-:S05]  /*01a0*/  IMAD R0, R0, c[0x0][0x548], RZ ;  /* 0x0001520000007a24 */ /* 0x020fca00078e02ff */
[----:B------:R-:W-:-:S04]  /*01b0*/  MOV R6, UR4 ;  /* 0x0000000400067c02 */ /* 0x000fc80008000f00 */
[----:B------:R-:W-:-:S04]  /*01c0*/  ISETP.GE.AND P0, PT, R6, R0, PT ;  /* 0x000000000600720c */ /* 0x000fc80003f06270 */
[----:B------:R-:W-:Y:S01]  /*01d0*/  SEL R225, R225, 0xffffffff, !P0 ;  /* 0xffffffffe1e17807 */ /* 0x000fe20004000000 */
[----:B------:R-:W-:Y:S05]  /*01e0*/  BRA `(.L_x_353) ;  /* 0x0000013000007947 */ /* 0x000fea0003800000 */
.L_x_349:
[----:B------:R-:W-:-:S04]  /*01f0*/  ISETP.NE.U32.AND P0, PT, RZ, c[0x0][0x568], PT ;  /* 0x00015a00ff007a0c */ /* 0x000fc80003f05070 */
[----:B------:R-:W-:-:S13]  /*0200*/  ISETP.NE.AND.EX P0, PT, RZ, c[0x0][0x56c], PT, P0 ;  /* 0x00015b00ff007a0c */ /* 0x000fda0003f05300 */
[----:B------:R-:W-:Y:S05]  /*0210*/  @!P0 BRA `(.L_x_354) ;  /* 0x0000002000008947 */ /* 0x000fea0003800000 */
[----:B------:R1:W5:Y:S01]  /*0220*/  LDG.E R0, [R4.64] ;  /* 0x0000000c04007981 */ /* 0x000362000c1e1900 */
[----:B------:R-:W-:Y:S05]  /*0230*/  BRA `(.L_x_355) ;  /* 0x0000009000007947 */ /* 0x000fea0003800000 */
.L_x_354:
        /* <DEDUP_REMOVED lines=8> */
.L_x_356:
[----:B------:R-:W-:-:S04]  /*02c0*/  MOV R0, c[0x0][0x54c] ;  /* 0x0001530000007a02 */ /* 0x000fc80000000f00 */
.L_x_355:
[----:B------:R-:W-:Y:S01]  /*02d0*/  USHF.L.U32 UR4, UR4, 0x7, URZ ;  /* 0x0000000704047899 */ /* 0x000fe2000800063f */
[----:B-----5:R-:W-:-:S05]  /*02e0*/  IMAD R0, R0, c[0x0][0x548], RZ ;  /* 0x0001520000007a24 */ /* 0x020fca00078e02ff */
[----:B------:R-:W-:-:S04]  /*02f0*/  MOV R6, UR4 ;  /* 0x0000000400067c02 */ /* 0x000fc80008000f00 */
[----:B------:R-:W-:-:S04]  /*0300*/  ISETP.GE.AND P0, PT, R6, R0, PT ;  /* 0x000000000600720c */ /* 0x000fc80003f06270 */
[----:B------:R-:W-:-:S04]  /*0310*/  SEL R225, R225, 0xffffffff, !P0 ;  /* 0xffffffffe1e17807 */ /* 0x000fc80004000000 */
.L_x_353:
[----:B------:R-:W-:-:S13]  /*0320*/  ISETP.GE.AND P0, PT, R225, RZ, PT ;  /* 0x000000ffe100720c */ /* 0x000fda0003f06270 */
[----:B------:R-:W-:Y:S05]  /*0330*/  @!P0 EXIT ;  /* 0x000000000000894d */ /* 0x000fea0003800000 */
[----:B------:R-:W-:Y:S01]  /*0340*/  ISETP.NE.U32.AND P0, PT, RZ, c[0x0][0x370], PT ;  /* 0x0000dc00ff007a0c */ /* 0x000fe20003f05070 */
[----:B------:R-:W-:Y:S01]  /*0350*/  IMAD.MOV.U32 R124, RZ, RZ, RZ ;  /* 0x000000ffff7c7224 */ /* 0x000fe200078e00ff */
[----:B------:R-:W-:Y:S01]  /*0360*/  ISETP.NE.U32.AND P1, PT, RZ, c[0x0][0x360], PT ;  /* 0x0000d800ff007a0c */ /* 0x000fe20003f25070 */
[----:B------:R-:W-:Y:S01]  /*0370*/  IMAD.MOV.U32 R224, RZ, RZ, c[0x0][0x168] ;  /* 0x00005a00ffe07624 */ /* 0x000fe200078e00ff */
[----:B------:R-:W-:Y:S01]  /*0380*/  ISETP.NE.AND.EX P2, PT, RZ, c[0x0][0x374], PT, P0 ;  /* 0x0000dd00ff007a0c */ /* 0x000fe20003f45300 */
[----:B------:R-:W-:Y:S01]  /*0390*/  IMAD.MOV.U32 R74, RZ, RZ, RZ ;  /* 0x000000ffff4a7224 */ /* 0x000fe200078e00ff */
[----:B------:R-:W-:Y:S01]  /*03a0*/  ISETP.NE.AND.EX P0, PT, RZ, c[0x0][0x364], PT, P1 ;  /* 0x0000d900ff007a0c */ /* 0x000fe20003f05310 */
[----:B------:R-:W-:Y:S01]  /*03b0*/  IMAD.MOV.U32 R123, RZ, RZ, RZ ;  /* 0x000000ffff7b7224 */ /* 0x000fe200078e00ff */
[----:B------:R-:W-:Y:S01]  /*03c0*/  ISETP.NE.U32.AND P1, PT, RZ, c[0x0][0x348], PT ;  /* 0x0000d200ff007a0c */ /* 0x000fe20003f25070 */
[----:B------:R-:W-:Y:S01]  /*03d0*/  IMAD.MOV.U32 R89, RZ, RZ, RZ ;  /* 0x000000ffff597224 */ /* 0x000fe200078e00ff */
[----:B------:R-:W-:Y:S01]  /*03e0*/  ISETP.NE.U32.AND P3, PT, RZ, c[0x0][0x350], PT ;  /* 0x0000d400ff007a0c */ /* 0x000fe20003f65070 */
[----:B-1----:R-:W-:Y:S01]  /*03f0*/  IMAD.WIDE R4, R225, R3, c[0x0][0x348] ;  /* 0x0000d200e1047625 */ /* 0x002fe200078e0203 */
[----:B------:R-:W-:-:S02]  /*0400*/  ISETP.NE.U32.AND P4, PT, RZ, c[0x0][0x358], PT ;  /* 0x0000d600ff007a0c */ /* 0x000fc40003f85070 */
[----:B------:R-:W-:Y:S01]  /*0410*/  ISETP.NE.AND.EX P1, PT, RZ, c[0x0][0x34c], PT, P1 ;  /* 0x0000d300ff007a0c */ /* 0x000fe20003f25310 */
[CC--:B------:R-:W-:Y:S01]  /*0420*/  IMAD.WIDE R10, R225.reuse, R3.reuse, c[0x0][0x350] ;  /* 0x0000d400e10a7625 */ /* 0x0c0fe200078e0203 */
[----:B------:R-:W-:Y:S02]  /*0430*/  ISETP.NE.AND.EX P5, PT, RZ, c[0x0][0x354], PT, P3 ;  /* 0x0000d500ff007a0c */ /* 0x000fe40003fa5330 */
[----:B------:R-:W-:Y:S01]  /*0440*/  ISETP.NE.AND.EX P4, PT, RZ, c[0x0][0x35c], PT, P4 ;  /* 0x0000d700ff007a0c */ /* 0x000fe20003f85340 */
[----:B------:R-:W-:-:S04]  /*0450*/  @P2 IMAD.WIDE R16, R225, R3, c[0x0][0x370] ;  /* 0x0000dc00e1102625 */ /* 0x000fc800078e0203 */
[CC--:B------:R-:W-:Y:S01]  /*0460*/  IMAD.WIDE R8, R225.reuse, R3.reuse, c[0x0][0x358] ;  /* 0x0000d600e1087625 */ /* 0x0c0fe200078e0203 */
[----:B------:R1:W5:Y:S01]  /*0470*/  @P2 LDG.E R124, [R16.64] ;  /* 0x0000000c107c2981 */ /* 0x000362000c1e1900 */
[----:B------:R-:W-:Y:S02]  /*0480*/  P2R R14, PR, RZ, 0x20 ;  /* 0x00000020ff0e7803 */ /* 0x000fe40000000000 */
[----:B------:R-:W-:Y:S01]  /*0490*/  @P0 IMAD.WIDE R12, R225, R3, c[0x0][0x360] ;  /* 0x0000d800e10c0625 */ /* 0x000fe200078e0203 */
[----:B------:R1:W5:Y:S04]  /*04a0*/  @P1 LDG.E R74, [R4.64] ;  /* 0x0000000c044a1981 */ /* 0x000368000c1e1900 */
[----:B------:R1:W5:Y:S04]  /*04b0*/  @P0 LDG.E R224, [R12.64] ;  /* 0x0000000c0ce00981 */ /* 0x000368000c1e1900 */
[----:B------:R1:W5:Y:S04]  /*04c0*/  @P5 LDG.E R123, [R10.64] ;  /* 0x0000000c0a7b5981 */ /* 0x000368000c1e1900 */
[----:B------:R1:W5:Y:S04]  /*04d0*/  @P4 LDG.E R89, [R8.64] ;  /* 0x0000000c08594981 */ /* 0x000368000c1e1900 */
[----:B------:R-:W2:Y:S01]  /*04e0*/  S2R R222, SR_CTAID.Y ;  /* 0x0000000000de7919 */ /* 0x000ea20000002600 */
[----:B------:R-:W-:-:S02]  /*04f0*/  IMAD.MOV.U32 R2, RZ, RZ, c[0x0][0x1d0] ;  /* 0x00007400ff027624 */ /* 0x000fc400078e00ff */
[----:B------:R-:W-:Y:S01]  /*0500*/  IMAD.MOV.U32 R0, RZ, RZ, c[0x0][0x228] ;  /* 0x00008a00ff007624 */ /* 0x000fe200078e00ff */
[----:B--2---:R-:W-:Y:S01]  /*0510*/  SHF.R.S32.HI R221, RZ, 0x1f, R222 ;  /* 0x0000001fffdd7819 */ /* 0x004fe200000114de */
[----:B------:R-:W-:Y:S05]  /*0520*/  @P0 BRA `(.L_x_357) ;  /* 0x0000004000000947 */ /* 0x000fea0003800000 */
[----:B-1----:R-:W-:Y:S05]  /*0530*/  @!P1 BRA `(.L_x_357) ;  /* 0x0000003000009947 */ /* 0x002fea0003800000 */
[----:B-----5:R1:W2:Y:S04]  /*0540*/  LDG.E R224, [R4.64] ;  /* 0x0000000c04e07981 */ /* 0x0202a8000c1e1900 */
[----:B-1----:R-:W2:Y:S02]  /*0550*/  LDG.E R4, [R4.64+0x4] ;  /* 0x0000040c04047981 */ /* 0x002ea4000c1e1900 */
[----:B--2---:R-:W-:Y:S02]  /*0560*/  IADD3 R224, -R224, R4, RZ ;  /* 0x00000004e0e07210 */ /* 0x004fe40007ffe1ff */
.L_x_357:
[----:B-1----:R-:W-:-:S04]  /*0570*/  ISETP.NE.U32.AND P0, PT, RZ, c[0x0][0x368], PT ;  /* 0x0000da00ff007a0c */ /* 0x002fc80003f05070 */
[----:B------:R-:W-:-:S13]  /*0580*/  ISETP.NE.AND.EX P0, PT, RZ, c[0x0][0x36c], PT, P0 ;  /* 0x0000db00ff007a0c */ /* 0x000fda0003f05300 */
[----:B------:R-:W-:Y:S05]  /*0590*/  @!P0 BRA `(.L_x_358) ;  /* 0x0000003000008947 */ /* 0x000fea0003800000 */
[----:B------:R-:W-:-:S05]  /*05a0*/  IMAD.WIDE R4, R225, R3, c[0x0][0x368] ;  /* 0x0000da00e1047625 */ /* 0x000fca00078e0203 */
[----:B------:R1:W5:Y:S01]  /*05b0*/  LDG.E R2, [R4.64] ;  /* 0x0000000c04027981 */ /* 0x000362000c1e1900 */
[----:B------:R-:W-:Y:S05]  /*05c0*/  BRA `(.L_x_359) ;  /* 0x0000004000007947 */ /* 0x000fea0003800000 */
.L_x_358:
[----:B------:R-:W-:Y:S05]  /*05d0*/  @!P5 BRA `(.L_x_359) ;  /* 0x000000300000d947 */ /* 0x000fea0003800000 */
[----:B------:R1:W2:Y:S04]  /*05e0*/  LDG.E R2, [R10.64] ;  /* 0x0000000c0a027981 */ /* 0x0002a8000c1e1900 */
[----:B-1----:R-:W2:Y:S02]  /*05f0*/  LDG.E R10, [R10.64+0x4] ;  /* 0x0000040c0a0a7981 */ /* 0x002ea4000c1e1900 */
[----:B--2---:R-:W-:Y:S02]  /*0600*/  IADD3 R2, -R2, R10, RZ ;  /* 0x0000000a02027210 */ /* 0x004fe40007ffe1ff */
.L_x_359:
[----:B-1----:R1:W2:Y:S04]  /*0610*/  @P4 LDG.E R4, [R8.64] ;  /* 0x0000000c08044981 */ /* 0x0022a8000c1e1900 */
[----:B------:R1:W2:Y:S01]  /*0620*/  @P4 LDG.E R7, [R8.64+0x4] ;  /* 0x0000040c08074981 */ /* 0x0002a2000c1e1900 */
[----:B------:R-:W-:Y:S01]  /*0630*/  IMAD.MOV.U32 R220, RZ, RZ, c[0x0][0x2c4] ;  /* 0x0000b100ffdc7624 */ /* 0x000fe200078e00ff */
[----:B------:R-:W-:Y:S01]  /*0640*/  ISETP.NE.U32.AND P0, PT, RZ, c[0x0][0x378], PT ;  /* 0x0000de00ff007a0c */ /* 0x000fe20003f05070 */
[----:B-----5:R-:W-:-:S03]  /*0650*/  IMAD.MOV.U32 R73, RZ, RZ, R2 ;  /* 0x000000ffff497224 */ /* 0x020fc600078e0002 */
[----:B------:R-:W-:Y:S01]  /*0660*/  ISETP.NE.AND P2, PT, R220, 0x1, PT ;  /* 0x00000001dc00780c */ /* 0x000fe20003f45270 */
[----:B------:R-:W-:Y:S01]  /*0670*/  IMAD.MOV.U32 R77, RZ, RZ, R6 ;  /* 0x000000ffff4d7224 */ /* 0x000fe200078e0006 */
[----:B------:R-:W-:Y:S01]  /*0680*/  ISETP.NE.AND.EX P0, PT, RZ, c[0x0][0x37c], PT, P0 ;  /* 0x0000df00ff007a0c */ /* 0x000fe20003f05300 */
[----:B------:R-:W-:Y:S01]  /*0690*/  IMAD.MOV.U32 R219, RZ, RZ, c[0x0][0x32c] ;  /* 0x0000cb00ffdb7624 */ /* 0x000fe200078e00ff */
[----:B------:R-:W-:-:S04]  /*06a0*/  LOP3.LUT R226, R226, 0xfffff7ff, RZ, 0xc0, !PT ;  /* 0xfffff7ffe2e27812 */ /* 0x000fc800078ec0ff */
[----:B------:R-:W-:-:S05]  /*06b0*/  ISETP.GE.AND P1, PT, R219, 0x1, PT ;  /* 0x00000001db00780c */ /* 0x000fca0003f26270 */
[----:B------:R-:W-:-:S05]  /*06c0*/  @P2 IADD3 R5, R77, 0x7f, RZ ;  /* 0x0000007f4d052810 */ /* 0x000fca0007ffe0ff */
[----:B------:R-:W-:Y:S01]  /*06d0*/  @P2 IMAD.HI.U32 R5, R5, c[0x0][0x2c8], RZ ;  /* 0x0000b20005052a27 */ /* 0x000fe200078e00ff */
[----:B------:R-:W-:Y:S02]  /*06e0*/  IADD3 R6, R6, 0x7f, RZ ;  /* 0x0000007f06067810 */ /* 0x000fe40007ffe0ff */
[----:B------:R-:W-:Y:S01]  /*06f0*/  @P2 LOP3.LUT R226, R226, 0x800, RZ, 0xfc, !PT ;  /* 0x00000800e2e22812 */ /* 0x000fe200078efcff */
[----:B-1----:R-:W-:Y:S01]  /*0700*/  @P0 IMAD.WIDE R8, R225, R3, c[0x0][0x378] ;  /* 0x0000de00e1080625 */ /* 0x002fe200078e0203 */
[----:B------:R-:W-:Y:S02]  /*0710*/  @P2 SHF.R.U32.HI R6, RZ, c[0x0][0x2cc], R5 ;  /* 0x0000b300ff062a19 */ /* 0x000fe40000011605 */
[----:B------:R-:W-:Y:S02]  /*0720*/  LOP3.LUT R226, R226, 0xfffffbff, RZ, 0xc0, !PT ;  /* 0xfffffbffe2e27812 */ /* 0x000fe400078ec0ff */
[----:B------:R1:W5:Y:S02]  /*0730*/  @P0 LDG.E R73, [R8.64] ;  /* 0x0000000c08490981 */ /* 0x000364000c1e1900 */
[----:B------:R-:W-:Y:S01]  /*0740*/  @P1 LOP3.LUT R226, R226, 0x400, RZ, 0xfc, !PT ;  /* 0x00000400e2e21812 */ /* 0x000fe200078efcff */
[----:B--2---:R-:W-:-:S02]  /*0750*/  @P4 IMAD.IADD R0, R7, 0x1, -R4 ;  /* 0x0000000107004824 */ /* 0x004fc400078e0a04 */
[----:B------:R-:W-:-:S04]  /*0760*/  IMAD.IADD R4, R2, 0x1, -R124 ;  /* 0x0000000102047824 */ /* 0x000fc800078e0a7c */
[----:B------:R-:W-:-:S05]  /*0770*/  IMAD.IADD R218, R4, 0x1, R0 ;  /* 0x0000000104da7824 */ /* 0x000fca00078e0200 */
[----:B------:R-:W-:-:S05]  /*0780*/  IADD3 R93, R218, 0x1, -R224 ;  /* 0x00000001da5d7810 */ /* 0x000fca0007ffe8e0 */
[----:B------:R-:W-:-:S05]  /*0790*/  IMAD.IADD R6, R93, 0x1, R6 ;  /* 0x000000015d067824 */ /* 0x000fca00078e0206 */
[----:B-1----:R-:W-:Y:S01]  /*07a0*/  IADD3 R8, R6, c[0x0][0x328], RZ ;  /* 0x0000ca0006087a10 */ /* 0x002fe20007ffe0ff */
        /* <DEDUP_REMOVED lines=10> */
.L_x_361:
[----:B------:R-:W-:-:S13]  /*0850*/  ISETP.NE.AND P0, PT, R219, 0x1, PT ;  /* 0x00000001db00780c */ /* 0x000fda0003f05270 */
[----:B------:R-:W-:-:S05]  /*0860*/  @P0 IMAD.HI.U32 R6, R5, c[0x0][0x330], RZ ;  /* 0x0000cc0005060a27 */ /* 0x000fca00078e00ff */
[----:B------:R-:W-:-:S05]  /*0870*/  @P0 SHF.R.U32.HI R5, RZ, c[0x0][0x334], R6 ;  /* 0x0000cd00ff050a19 */ /* 0x000fca0000011606 */
.L_x_362:
[----:B------:R-:W-:-:S05]  /*0880*/  IMAD R5, R5, R219, c[0x0][0x32c] ;  /* 0x0000cb0005057624 */ /* 0x000fca00078e02db */
[----:B------:R-:W-:Y:S02]  /*0890*/  IMNMX R8, R8, R5, PT ;  /* 0x0000000508087217 */ /* 0x000fe40003800200 */
.L_x_360:
[----:B------:R-:W-:Y:S01]  /*08a0*/  @P2 IMAD.HI.U32 R7, R77, c[0x0][0x2c8], RZ ;  /* 0x0000b2004d072a27 */ /* 0x000fe200078e00ff */
[----:B------:R-:W-:-:S03]  /*08b0*/  IADD3 R5, R218, 0x2f, RZ ;  /* 0x0000002fda057810 */ /* 0x000fc60007ffe0ff */
[----:B------:R-:W-:Y:S01]  /*08c0*/  IMAD.MOV.U32 R6, RZ, RZ, R77 ;  /* 0x000000ffff067224 */ /* 0x000fe200078e004d */
[----:B------:R-:W-:Y:S01]  /*08d0*/  @P2 SHF.R.U32.HI R6, RZ, c[0x0][0x2cc], R7 ;  /* 0x0000b300ff062a19 */ /* 0x000fe20000011607 */
[----:B------:R-:W-:-:S04]  /*08e0*/  IMAD.HI R5, R5, 0x2aaaaaab, RZ ;  /* 0x2aaaaaab05057827 */ /* 0x000fc800078e02ff */
[----:B------:R-:W-:Y:S01]  /*08f0*/  IMAD.IADD R76, R218, 0x1, -R224 ;  /* 0x00000001da4c7824 */ /* 0x000fe200078e0ae0 */
[----:B------:R-:W-:-:S03]  /*0900*/  SHF.R.U32.HI R92, RZ, 0x1f, R5 ;  /* 0x0000001fff5c7819 */ /* 0x000fc60000011605 */
[----:B------:R-:W-:Y:S01]  /*0910*/  IMAD.IADD R6, R76, 0x1, R6 ;  /* 0x000000014c067824 */ /* 0x000fe200078e0206 */
[----:B------:R-:W-:-:S04]  /*0920*/  LEA.HI.SX32 R92, R5, R92, 0x1d ;  /* 0x0000005c055c7211 */ /* 0x000fc800078feaff */
[----:B------:R-:W-:Y:S01]  /*0930*/  IADD3 R7, R6, -c[0x0][0x324], RZ ;  /* 0x8000c90006077a10 */ /* 0x000fe20007ffe0ff */
[----:B------:R-:W-:Y:S05]  /*0940*/  @!P1 BRA `(.L_x_363) ;  /* 0x000000d000009947 */ /* 0x000fea0003800000 */
        /* <DEDUP_REMOVED lines=8> */
.L_x_364:
[----:B------:R-:W-:-:S13]  /*09d0*/  ISETP.NE.AND P0, PT, R219, 0x1, PT ;  /* 0x00000001db00780c */ /* 0x000fda0003f05270 */
[----:B------:R-:W-:-:S05]  /*09e0*/  @P0 IMAD.HI.U32 R5, R6, c[0x0][0x330], RZ ;  /* 0x0000cc0006050a27 */ /* 0x000fca00078e00ff */
[----:B------:R-:W-:-:S05]  /*09f0*/  @P0 SHF.R.U32.HI R6, RZ, c[0x0][0x334], R5 ;  /* 0x0000cd00ff060a19 */ /* 0x000fca0000011605 */
.L_x_365:
[----:B------:R-:W-:-:S05]  /*0a00*/  IMAD R6, R6, c[0x0][0x32c], RZ ;  /* 0x0000cb0006067a24 */ /* 0x000fca00078e02ff */
[----:B------:R-:W-:-:S04]  /*0a10*/  IMNMX R7, R7, R6, !PT ;  /* 0x0000000607077217 */ /* 0x000fc80007800200 */
.L_x_363:
[----:B------:R-:W-:Y:S01]  /*0a20*/  IADD3 R8, R8, 0x2f, RZ ;  /* 0x0000002f08087810 */ /* 0x000fe20007ffe0ff */
[----:B------:R-:W-:-:S04]  /*0a30*/  IMAD.HI R6, R7, 0x2aaaaaab, RZ ;  /* 0x2aaaaaab07067827 */ /* 0x000fc800078e02ff */
[----:B------:R-:W-:Y:S01]  /*0a40*/  IMAD.HI R8, R8, 0x2aaaaaab, RZ ;  /* 0x2aaaaaab08087827 */ /* 0x000fe200078e02ff */
[----:B------:R-:W-:-:S04]  /*0a50*/  SHF.R.U32.HI R5, RZ, 0x1f, R6 ;  /* 0x0000001fff057819 */ /* 0x000fc80000011606 */
[----:B------:R-:W-:Y:S02]  /*0a60*/  SHF.R.U32.HI R7, RZ, 0x1f, R8 ;  /* 0x0000001fff077819 */ /* 0x000fe40000011608 */
[----:B------:R-:W-:Y:S02]  /*0a70*/  LEA.HI.SX32 R5, R6, R5, 0x1d ;  /* 0x0000000506057211 */ /* 0x000fe400078feaff */
[----:B------:R-:W-:Y:S02]  /*0a80*/  LEA.HI.SX32 R7, R8, R7, 0x1d ;  /* 0x0000000708077211 */ /* 0x000fe400078feaff */
[----:B------:R-:W-:Y:S02]  /*0a90*/  IMNMX R5, RZ, R5, !PT ;  /* 0x00000005ff057217 */ /* 0x000fe40007800200 */
[----:B------:R-:W-:-:S03]  /*0aa0*/  IMNMX R7, R7, R92, PT ;  /* 0x0000005c07077217 */ /* 0x000fc60003800200 */
[--C-:B------:R-:W-:Y:S02]  /*0ab0*/  IMAD R5, R5, 0x30, -R4.reuse ;  /* 0x0000003005057824 */ /* 0x100fe400078e0a04 */
[----:B------:R-:W-:-:S03]  /*0ac0*/  IMAD R6, R7, 0x30, -R4 ;  /* 0x0000003007067824 */ /* 0x000fc600078e0a04 */
[----:B------:R-:W-:Y:S02]  /*0ad0*/  IMNMX R5, RZ, R5, !PT ;  /* 0x00000005ff057217 */ /* 0x000fe40007800200 */
[----:B------:R-:W-:-:S04]  /*0ae0*/  IMNMX R6, R6, R0, PT ;  /* 0x0000000006067217 */ /* 0x000fc80003800200 */
[----:B------:R-:W-:Y:S01]  /*0af0*/  ISETP.GT.AND P0, PT, R6, R5, PT ;  /* 0x000000050600720c */ /* 0x000fe20003f04270 */
[----:B------:R-:W-:-:S05]  /*0b00*/  IMAD.WIDE.U32 R4, R5, -0x55555555, RZ ;  /* 0xaaaaaaab05047825 */ /* 0x000fca00078e00ff */
[----:B------:R-:W-:-:S05]  /*0b10*/  SHF.R.U32.HI R91, RZ, 0x5, R5 ;  /* 0x00000005ff5b7819 */ /* 0x000fca0000011605 */
[----:B------:R-:W-:Y:S02]  /*0b20*/  IMAD.MOV.U32 R5, RZ, RZ, R91 ;  /* 0x000000ffff057224 */ /* 0x000fe400078e005b */
[----:B------:R-:W-:-:S05]  /*0b30*/  @P0 IADD3 R6, R6, 0x2f, RZ ;  /* 0x0000002f06060810 */ /* 0x000fca0007ffe0ff */
[----:B------:R-:W-:-:S05]  /*0b40*/  @P0 IMAD.HI R6, R6, 0x2aaaaaab, RZ ;  /* 0x2aaaaaab06060827 */ /* 0x000fca00078e02ff */
[----:B------:R-:W-:-:S04]  /*0b50*/  @P0 SHF.R.U32.HI R4, RZ, 0x1f, R6 ;  /* 0x0000001fff040819 */ /* 0x000fc80000011606 */
[----:B------:R-:W-:-:S04]  /*0b60*/  @P0 LEA.HI.SX32 R5, R6, R4, 0x1d ;  /* 0x0000000406050211 */ /* 0x000fc800078feaff */
[----:B------:R-:W-:-:S13]  /*0b70*/  ISETP.GT.AND P0, PT, R5, R91, PT ;  /* 0x0000005b0500720c */ /* 0x000fda0003f04270 */
[----:B------:R-:W-:Y:S05]  /*0b80*/  @!P0 BRA `(.L_x_366) ;  /* 0x000053c000008947 */ /* 0x000fea0003800000 */
[----:B------:R-:W-:Y:S02]  /*0b90*/  ISETP.NE.U32.AND P3, PT, RZ, c[0x0][0x340], PT ;  /* 0x0000d000ff007a0c */ /* 0x000fe40003f65070 */
[----:B------:R-:W-:Y:S01]  /*0ba0*/  SHF.R.S32.HI R88, RZ, 0x1f, R89 ;  /* 0x0000001fff587819 */ /* 0x000fe20000011459 */
[----:B------:R-:W-:Y:S01]  /*0bb0*/  IMAD R4, R221, c[0x0][0x240], RZ ;  /* 0x00009000dd047a24 */ /* 0x000fe200078e02ff */
[----:B------:R-:W-:Y:S01]  /*0bc0*/  ISETP.NE.AND.EX P3, PT, RZ, c[0x0][0x344], PT, P3 ;  /* 0x0000d100ff007a0c */ /* 0x000fe20003f65330 */
[----:B------:R-:W-:Y:S01]  /*0bd0*/  UMOV UR6, 0x30 ;  /* 0x0000003000067882 */ /* 0x000fe20000000000 */
[----:B------:R-:W-:Y:S01]  /*0be0*/  SHF.R.S32.HI R8, RZ, 0x1f, R225 ;  /* 0x0000001fff087819 */ /* 0x000fe200000114e1 */
[----:B------:R-:W-:-:S10]  /*0bf0*/  ULDC.64 UR4, c[0x0][0x238] ;  /* 0x00008e0000047ab9 */ /* 0x000fd40000000a00 */
[----:B------:R-:W-:-:S05]  /*0c00*/  @P3 IMAD.WIDE R6, R225, R3, c[0x0][0x340] ;  /* 0x0000d000e1063625 */ /* 0x000fca00078e0203 */
[----:B------:R1:W2:Y:S01]  /*0c10*/  @P3 LDG.E R13, [R6.64] ;  /* 0x0000000c060d3981 */ /* 0x0002a2000c1e1900 */
[----:B------:R-:W-:Y:S01]  /*0c20*/  SHF.R.S32.HI R3, RZ, 0x1f, R223 ;  /* 0x0000001fff037819 */ /* 0x000fe200000114df */
[----:B------:R-:W-:Y:S01]  /*0c30*/  IMAD R4, R222, c[0x0][0x244], R4 ;  /* 0x00009100de047a24 */ /* 0x000fe200078e0204 */
[----:B------:R-:W-:Y:S01]  /*0c40*/  IADD3 R42, R5, -0x1, RZ ;  /* 0xffffffff052a7810 */ /* 0x000fe20007ffe0ff */
[----:B------:R-:W-:Y:S01]  /*0c50*/  UIMAD.WIDE.U32 UR8, UR6, UR4, URZ ;  /* 0x00000004060872a5 */ /* 0x000fe2000f8e003f */
[----:B------:R-:W-:Y:S01]  /*0c60*/  LEA.HI R11, R3, R223, RZ, 0x2 ;  /* 0x000000df030b7211 */ /* 0x000fe200078f10ff */
[----:B------:R-:W-:Y:S01]  /*0c70*/  UIMAD UR7, UR6, UR5, URZ ;  /* 0x00000005060772a4 */ /* 0x000fe2000f8e023f */
[----:B------:R-:W-:Y:S01]  /*0c80*/  SEL R87, R8, RZ, !P4 ;  /* 0x000000ff08577207 */ /* 0x000fe20006000000 */
[----:B------:R-:W-:Y:S01]  /*0c90*/  IMAD R5, R42, -0x30, R0 ;  /* 0xffffffd02a057824 */ /* 0x000fe200078e0200 */
[----:B------:R-:W-:Y:S01]  /*0ca0*/  LOP3.LUT R22, R11, 0x1ffffffc, RZ, 0xc0, !PT ;  /* 0x1ffffffc0b167812 */ /* 0x000fe200078ec0ff */
[----:B------:R-:W-:Y:S01]  /*0cb0*/  UIADD3 UR7, UR9, UR7, URZ ;  /* 0x0000000709077290 */ /* 0x000fe2000fffe03f */
[----:B------:R-:W-:Y:S01]  /*0cc0*/  SHF.R.S32.HI R121, RZ, 0x2, R11 ;  /* 0x00000002ff797819 */ /* 0x000fe2000001140b */
[----:B------:R-:W-:Y:S01]  /*0cd0*/  IMAD R146, R87, c[0x0][0x248], RZ ;  /* 0x0000920057927a24 */ /* 0x000fe200078e02ff */
[----:B------:R-:W-:Y:S01]  /*0ce0*/  IMNMX R5, R5, 0x30, PT ;  /* 0x0000003005057817 */ /* 0x000fe20003800200 */
[----:B------:R-:W-:Y:S01]  /*0cf0*/  IMAD.IADD R22, R223, 0x1, -R22 ;  /* 0x00000001df167824 */ /* 0x000fe200078e0a16 */
[----:B------:R-:W-:Y:S01]  /*0d00*/  IADD3 R89, P0, R121, R89, RZ ;  /* 0x0000005979597210 */ /* 0x000fe20007f1e0ff */
[----:B------:R-:W-:Y:S01]  /*0d10*/  USHF.L.U32 UR11, UR4, 0x5, URZ ;  /* 0x00000005040b7899 */ /* 0x000fe2000800063f */
[----:B------:R-:W-:Y:S01]  /*0d20*/  SEL R138, R225, RZ, !P4 ;  /* 0x000000ffe18a7207 */ /* 0x000fe20006000000 */
[----:B------:R-:W-:Y:S01]  /*0d30*/  IMAD.SHL.U32 R22, R22, 0x8, RZ ;  /* 0x0000000816167824 */ /* 0x000fe200078e00ff */
[----:B------:R-:W-:Y:S01]  /*0d40*/  LEA.HI.X.SX32 R88, R121, R88, 0x1, P0 ;  /* 0x0000005879587211 */ /* 0x000fe200000f0eff */
[----:B------:R-:W-:Y:S01]  /*0d50*/  IMAD.IADD R5, R5, 0x1, -R121 ;  /* 0x0000000105057824 */ /* 0x000fe200078e0a79 */
[----:B------:R-:W-:Y:S01]  /*0d60*/  LEA.HI R9, R3, R223, RZ, 0x5 ;  /* 0x000000df03097211 */ /* 0x000fe200078f28ff */
[----:B------:R-:W-:Y:S01]  /*0d70*/  IMAD R146, R138, c[0x0][0x24c], R146 ;  /* 0x000093008a927a24 */ /* 0x000fe200078e0292 */
[----:B------:R-:W-:Y:S01]  /*0d80*/  SHF.R.S32.HI R23, RZ, 0x1f, R22 ;  /* 0x0000001fff177819 */ /* 0x000fe20000011416 */
[----:B------:R-:W-:Y:S01]  /*0d90*/  IMAD R140, R88, c[0x0][0x238], RZ ;  /* 0x00008e00588c7a24 */ /* 0x000fe200078e02ff */
[C---:B------:R-:W-:Y:S01]  /*0da0*/  ISETP.GE.AND P1, PT, R5.reuse, 0x1, PT ;  /* 0x000000010500780c */ /* 0x040fe20003f26270 */
[----:B------:R-:W-:Y:S01]  /*0db0*/  UMOV UR10, 0x5 ;  /* 0x00000005000a7882 */ /* 0x000fe20000000000 */
[----:B------:R-:W-:Y:S01]  /*0dc0*/  ISETP.GT.AND P0, PT, R5, 0x20, PT ;  /* 0x000000200500780c */ /* 0x000fe20003f04270 */
[----:B------:R-:W-:Y:S01]  /*0dd0*/  IMAD R140, R89, c[0x0][0x23c], R140 ;  /* 0x00008f00598c7a24 */ /* 0x000fe200078e028c */
[----:B------:R-:W-:Y:S01]  /*0de0*/  LEA.HI R11, R11, R121, RZ, 0x1 ;  /* 0x000000790b0b7211 */ /* 0x000fe200078f08ff */
[----:B-1----:R-:W-:Y:S01]  /*0df0*/  IMAD.WIDE.U32 R6, R89, c[0x0][0x238], R22 ;  /* 0x00008e0059067a25 */ /* 0x002fe200078e0016 */
[----:B------:R-:W-:Y:S01]  /*0e00*/  USHF.L.U64.HI UR10, UR4, UR10, UR5 ;  /* 0x0000000a040a7299 */ /* 0x000fe20008010205 */
[----:B------:R-:W-:-:S02]  /*0e10*/  ISETP.GE.AND P6, PT, R22, c[0x0][0x1d4], PT ;  /* 0x0000750016007a0c */ /* 0x000fc40003fc6270 */
[----:B------:R-:W-:Y:S01]  /*0e20*/  IMAD.IADD R141, R7, 0x1, R140 ;  /* 0x00000001078d7824 */ /* 0x000fe200078e028c */
[----:B------:R-:W-:Y:S01]  /*0e30*/  LOP3.LUT R11, R11, 0x7fffffe, RZ, 0xc0, !PT ;  /* 0x07fffffe0b0b7812 */ /* 0x000fe200078ec0ff */
[----:B------:R-:W-:Y:S01]  /*0e40*/  IMAD.MOV.U32 R140, RZ, RZ, R6 ;  /* 0x000000ffff8c7224 */ /* 0x000fe200078e0006 */
[----:B------:R-:W-:Y:S01]  /*0e50*/  SHF.R.S32.HI R6, RZ, 0x1f, R42 ;  /* 0x0000001fff067819 */ /* 0x000fe2000001142a */
[----:B------:R-:W-:Y:S01]  /*0e60*/  IMAD.SHL.U32 R9, R9, 0x8, RZ ;  /* 0x0000000809097824 */ /* 0x000fe200078e00ff */
[----:B------:R-:W-:Y:S01]  /*0e70*/  ULDC.64 UR4, c[0x0][0x1e0] ;  /* 0x0000780000047ab9 */ /* 0x000fe20000000a00 */
[----:B------:R-:W-:Y:S01]  /*0e80*/  IMAD.WIDE.U32 R140, R222, c[0x0][0x240], R140 ;  /* 0x00009000de8c7a25 */ /* 0x000fe200078e008c */
[----:B------:R-:W-:Y:S01]  /*0e90*/  UIMAD.WIDE.U32 UR16, UR6, UR4, URZ ;  /* 0x00000004061072a5 */ /* 0x000fe2000f8e003f */
[----:B------:R-:W-:Y:S01]  /*0ea0*/  IADD3 R118, -R121, 0x30, RZ ;  /* 0x0000003079767810 */ /* 0x000fe20007ffe1ff */
[----:B------:R-:W-:Y:S01]  /*0eb0*/  UIMAD UR14, UR6, UR5, URZ ;  /* 0x00000005060e72a4 */ /* 0x000fe2000f8e023f */
[----:B------:R-:W-:Y:S01]  /*0ec0*/  IMAD.IADD R141, R141, 0x1, R4 ;  /* 0x000000018d8d7824 */ /* 0x000fe200078e0204 */
[----:B------:R-:W-:Y:S01]  /*0ed0*/  LOP3.LUT R9, R9, 0xffffff00, RZ, 0xc0, !PT ;  /* 0xffffff0009097812 */ /* 0x000fe200078ec0ff */
[----:B------:R-:W-:Y:S01]  /*0ee0*/  IMAD R4, R42, UR7, RZ ;  /* 0x000000072a047c24 */ /* 0x000fe2000f8e02ff */
[----:B------:R-:W-:Y:S01]  /*0ef0*/  ULDC.64 UR4, c[0x0][0x280] ;  /* 0x0000a00000047ab9 */ /* 0x000fe20000000a00 */
[----:B------:R-:W-:Y:S01]  /*0f00*/  IMAD.WIDE.U32 R140, R138, c[0x0][0x248], R140 ;  /* 0x000092008a8c7a25 */ /* 0x000fe200078e008c */
[----:B------:R-:W-:-:S02]  /*0f10*/  UIMAD.WIDE.U32 UR18, UR6, UR4, URZ ;  /* 0x00000004061272a5 */ /* 0x000fc4000f8e003f */
[----:B------:R-:W-:Y:S01]  /*0f20*/  UIMAD UR15, UR6, UR5, URZ ;  /* 0x00000005060f72a4 */ /* 0x000fe2000f8e023f */
[----:B------:R-:W-:Y:S01]  /*0f30*/  IMAD.IADD R147, R141, 0x1, R146 ;  /* 0x000000018d937824 */ /* 0x000fe200078e0292 */
[----:B------:R-:W-:Y:S01]  /*0f40*/  UIADD3 UR14, UR17, UR14, URZ ;  /* 0x0000000e110e7290 */ /* 0x000fe2000fffe03f */
[----:B------:R-:W-:Y:S01]  /*0f50*/  IMAD.MOV.U32 R146, RZ, RZ, R140 ;  /* 0x000000ffff927224 */ /* 0x000fe200078e008c */
[----:B------:R-:W-:Y:S01]  /*0f60*/  ULDC.64 UR4, c[0x0][0x290] ;  /* 0x0000a40000047ab9 */ /* 0x000fe20000000a00 */
[----:B------:R-:W-:Y:S01]  /*0f70*/  IMAD R4, R6, UR8, R4 ;  /* 0x0000000806047c24 */ /* 0x000fe2000f8e0204 */
[----:B------:R-:W-:Y:S01]  /*0f80*/  LEA.HI R6, R3, R223, RZ, 0x3 ;  /* 0x000000df03067211 */ /* 0x000fe200078f18ff */
[----:B------:R-:W-:Y:S01]  /*0f90*/  IMAD.WIDE.U32 R18, R42, UR8, R146 ;  /* 0x000000082a127c25 */ /* 0x000fe2000f8e0092 */
[----:B------:R-:W-:Y:S02]  /*0fa0*/  UIMAD.WIDE.U32 UR20, UR6, UR4, URZ ;  /* 0x00000004061472a5 */ /* 0x000fe4000f8e003f */
[----:B------:R-:W-:Y:S01]  /*0fb0*/  SHF.R.S32.HI R6, RZ, 0x3, R6 ;  /* 0x00000003ff067819 */ /* 0x000fe20000011406 */
[----:B------:R-:W-:Y:S01]  /*0fc0*/  IMAD.IADD R4, R19, 0x1, R4 ;  /* 0x0000000113047824 */ /* 0x000fe200078e0204 */
[C---:B------:R-:W-:Y:S01]  /*0fd0*/  @P1 LEA R16, P2, R18.reuse, c[0x0][0x220], 0x1 ;  /* 0x0000880012101a11 */ /* 0x040fe200078408ff */
[----:B------:R-:W-:Y:S01]  /*0fe0*/  IMAD.IADD R11, R121, 0x1, -R11 ;  /* 0x00000001790b7824 */ /* 0x000fe200078e0a0b */
[----:B------:R-:W-:Y:S01]  /*0ff0*/  ULDC.U8 UR4, c[0x0][0x298] ;  /* 0x0000a60000047ab9 */ /* 0x000fe20000000000 */
[----:B------:R-:W-:Y:S01]  /*1000*/  IMAD.IADD R86, R123, 0x1, R2 ;  /* 0x000000017b567824 */ /* 0x000fe200078e0202 */
[C---:B------:R-:W-:Y:S01]  /*1010*/  @P1 LEA.HI.X R17, R18.reuse, c[0x0][0x224], R4, 0x1, P2 ;  /* 0x0000890012111a11 */ /* 0x040fe200010f0c04 */
[----:B------:R-:W-:Y:S01]  /*1020*/  IMAD R9, R11, 0x20, R9 ;  /* 0x000000200b097824 */ /* 0x000fe200078e0209 */
[----:B------:R-:W-:Y:S01]  /*1030*/  @P0 IADD3 R5, P2, R18, UR11, RZ ;  /* 0x0000000b12050c10 */ /* 0x000fe2000ff5e0ff */
[----:B------:R-:W-:Y:S01]  /*1040*/  IMAD.SHL.U32 R6, R6, 0x40, RZ ;  /* 0x0000004006067824 */ /* 0x000fe200078e00ff */
[----:B------:R-:W-:Y:S01]  /*1050*/  SHF.R.S32.HI R85, RZ, 0x1f, R86 ;  /* 0x0000001fff557819 */ /* 0x000fe20000011456 */
[----:B------:R-:W-:Y:S01]  /*1060*/  IMAD R142, R221, c[0x0][0x1e8], RZ ;  /* 0x00007a00dd8e7a24 */ /* 0x000fe200078e02ff */
[----:B------:R-:W-:Y:S01]  /*1070*/  @P0 IADD3.X R4, R4, UR10, RZ, P2, !PT ;  /* 0x0000000a04040c10 */ /* 0x000fe200097fe4ff */
[----:B------:R-:W-:Y:S01]  /*1080*/  IMAD.MOV.U32 R94, RZ, RZ, c[0x0][0x27c] ;  /* 0x00009f00ff5e7624 */ /* 0x000fe200078e00ff */
[----:B------:R-:W-:Y:S01]  /*1090*/  @P0 LEA R10, P2, R5, c[0x0][0x220], 0x1 ;  /* 0x00008800050a0a11 */ /* 0x000fe200078408ff */
[----:B------:R-:W-:Y:S01]  /*10a0*/  IMAD R2, R85, c[0x0][0x1e0], RZ ;  /* 0x0000780055027a24 */ /* 0x000fe200078e02ff */
[----:B------:R-:W-:Y:S01]  /*10b0*/  LOP3.LUT R6, R6, 0xc0, RZ, 0xc0, !PT ;  /* 0x000000c006067812 */ /* 0x000fe200078ec0ff */
[----:B------:R-:W-:Y:S01]  /*10c0*/  IMAD R142, R222, c[0x0][0x1ec], R142 ;  /* 0x00007b00de8e7a24 */ /* 0x000fe200078e028e */
[----:B------:R-:W-:Y:S01]  /*10d0*/  @P0 LEA.HI.X R11, R5, c[0x0][0x224], R4, 0x1, P2 ;  /* 0x00008900050b0a11 */ /* 0x000fe200010f0c04 */
[----:B------:R-:W-:Y:S01]  /*10e0*/  IMAD R2, R86, c[0x0][0x1e4], R2 ;  /* 0x0000790056027a24 */ /* 0x000fe200078e0202 */
[----:B------:R-:W-:Y:S01]  /*10f0*/  IADD3 R4, R22, 0x20, RZ ;  /* 0x0000002016047810 */ /* 0x000fe20007ffe0ff */
[----:B------:R-:W-:Y:S01]  /*1100*/  IMAD R136, R221, c[0x0][0x210], RZ ;  /* 0x00008400dd887a24 */ /* 0x000fe200078e02ff */
[----:B------:R-:W-:Y:S01]  /*1110*/  LOP3.LUT R12, R6, 0x18, R22, 0xf8, !PT ;  /* 0x00000018060c7812 */ /* 0x000fe200078ef816 */
[----:B------:R-:W-:Y:S01]  /*1120*/  IMAD R87, R87, c[0x0][0x268], RZ ;  /* 0x00009a0057577a24 */ /* 0x000fe200078e02ff */
[----:B------:R-:W-:Y:S01]  /*1130*/  ISETP.GE.AND P5, PT, R4, c[0x0][0x1d4], PT ;  /* 0x0000750004007a0c */ /* 0x000fe20003fa6270 */
[----:B------:R-:W-:Y:S01]  /*1140*/  IMAD R136, R222, c[0x0][0x214], R136 ;  /* 0x00008500de887a24 */ /* 0x000fe200078e0288 */
[----:B------:R-:W-:Y:S01]  /*1150*/  IADD3 R4, R22, 0x40, RZ ;  /* 0x0000004016047810 */ /* 0x000fe20007ffe0ff */
[----:B------:R-:W-:Y:S01]  /*1160*/  IMAD.WIDE.U32 R22, R222, c[0x0][0x260], R22 ;  /* 0x00009800de167a25 */ /* 0x000fe200078e0016 */
[----:B------:R-:W-:Y:S01]  /*1170*/  SHF.R.U32.HI R6, RZ, 0x3, R6 ;  /* 0x00000003ff067819 */ /* 0x000fe20000011606 */
[----:B------:R-:W-:Y:S01]  /*1180*/  UIMAD UR5, UR6, UR5, URZ ;  /* 0x00000005060572a4 */ /* 0x000fe2000f8e023f */
[----:B------:R-:W-:Y:S01]  /*1190*/  ISETP.GE.AND P4, PT, R4, c[0x0][0x1d4], PT ;  /* 0x0000750004007a0c */ /* 0x000fe20003f86270 */
[----:B------:R-:W-:Y:S01]  /*11a0*/  IMAD.WIDE.U32 R4, R86, c[0x0][0x1e0], RZ ;  /* 0x0000780056047a25 */ /* 0x000fe200078e00ff */
[----:B------:R-:W-:Y:S01]  /*11b0*/  LOP3.LUT R12, R12, R6, RZ, 0x3c, !PT ;  /* 0x000000060c0c7212 */ /* 0x000fe200078e3cff */
[----:B------:R-:W-:Y:S01]  /*11c0*/  UIADD3 UR15, UR19, UR15, URZ ;  /* 0x0000000f130f7290 */ /* 0x000fe2000fffe03f */
[----:B------:R-:W-:Y:S01]  /*11d0*/  ISETP.NE.AND P2, PT, R14, RZ, PT ;  /* 0x000000ff0e00720c */ /* 0x000fe20003f45270 */
[----:B------:R-:W-:Y:S01]  /*11e0*/  IMAD.IADD R5, R5, 0x1, R2 ;  /* 0x0000000105057824 */ /* 0x000fe200078e0202 */
[----:B------:R-:W-:Y:S01]  /*11f0*/  UIADD3 UR5, UR21, UR5, URZ ;  /* 0x0000000515057290 */ /* 0x000fe2000fffe03f */
[----:B------:R-:W-:-:S02]  /*1200*/  IMAD.IADD R9, R9, 0x1, R12 ;  /* 0x0000000109097824 */ /* 0x000fc400078e020c */
[----:B------:R-:W-:-:S04]  /*1210*/  IMAD.WIDE.U32 R4, R222, c[0x0][0x1e8], R4 ;  /* 0x00007a00de047a25 */ /* 0x000fc800078e0004 */
[----:B------:R-:W-:Y:S01]  /*1220*/  IMAD.IADD R143, R5, 0x1, R142 ;  /* 0x00000001058f7824 */ /* 0x000fe200078e028e */
[-C--:B------:R-:W-:Y:S01]  /*1230*/  LEA.HI R5, R3, R223.reuse, RZ, 0x4 ;  /* 0x000000df03057211 */ /* 0x080fe200078f20ff */
[----:B------:R-:W-:Y:S01]  /*1240*/  IMAD.MOV.U32 R142, RZ, RZ, R4 ;  /* 0x000000ffff8e7224 */ /* 0x000fe200078e0004 */
[----:B------:R-:W-:Y:S01]  /*1250*/  LEA.HI R4, R223, R223, RZ, 0x1 ;  /* 0x000000dfdf047211 */ /* 0x000fe200078f08ff */
[----:B------:R-:W-:Y:S02]  /*1260*/  IMAD.SHL.U32 R120, R9, 0x2, RZ ;  /* 0x0000000209787824 */ /* 0x000fe400078e00ff */
[----:B------:R-:W-:Y:S01]  /*1270*/  IMAD.SHL.U32 R5, R5, 0x10, RZ ;  /* 0x0000001005057824 */ /* 0x000fe200078e00ff */
[----:B------:R-:W-:Y:S01]  /*1280*/  SHF.R.S32.HI R122, RZ, 0x1, R4 ;  /* 0x00000001ff7a7819 */ /* 0x000fe20000011404 */
[----:B------:R-:W-:Y:S01]  /*1290*/  IMAD.SHL.U32 R9, R94, 0x2, RZ ;  /* 0x000000025e097824 */ /* 0x000fe200078e00ff */
[----:B------:R-:W-:Y:S01]  /*12a0*/  LOP3.LUT R20, R4, 0xfffffffe, RZ, 0xc0, !PT ;  /* 0xfffffffe04147812 */ /* 0x000fe200078ec0ff */
[----:B------:R-:W-:Y:S01]  /*12b0*/  @!PT LDS RZ, [RZ] ;  /* 0x00000000fffff984 */ /* 0x000fe20000000800 */
[----:B------:R-:W-:Y:S01]  /*12c0*/  @!PT LDS RZ, [RZ] ;  /* 0x00000000fffff984 */ /* 0x000fe20000000800 */
[----:B------:R-:W-:Y:S01]  /*12d0*/  @!PT LDS RZ, [RZ] ;  /* 0x00000000fffff984 */ /* 0x000fe20000000800 */
[----:B------:R1:W-:Y:S01]  /*12e0*/  @P1 LDGSTS.E.BYPASS.LTC128B.128 [R120+0x3c80], [R16.64], !P6 ;  /* 0x03c8000010781fae */ /* 0x0003e2000f101d4c */
[----:B------:R-:W-:Y:S01]  /*12f0*/  SHF.R.S32.HI R128, RZ, 0x1f, R122 ;  /* 0x0000001fff807819 */ /* 0x000fe2000001147a */
[----:B------:R-:W-:Y:S01]  /*1300*/  IMAD.WIDE.U32 R144, R122, c[0x0][0x1e0], RZ ;  /* 0x000078007a907a25 */ /* 0x000fe200078e00ff */
[----:B------:R-:W-:Y:S01]  /*1310*/  LOP3.LUT R5, R5, 0xffffff00, RZ, 0xc0, !PT ;  /* 0xffffff0005057812 */ /* 0x000fe200078ec0ff */
[----:B------:R1:W-:Y:S02]  /*1320*/  @P1 LDGSTS.E.BYPASS.LTC128B.128 [R120+0x4880], [R16.64+0x40], !P5 ;  /* 0x0488004010781fae */ /* 0x0003e4000e901d4c */
[----:B------:R-:W-:-:S02]  /*1330*/  IMAD.IADD R20, R223, 0x1, -R20 ;  /* 0x00000001df147824 */ /* 0x000fc400078e0a14 */
[----:B------:R-:W-:Y:S01]  /*1340*/  IMAD R95, R128, c[0x0][0x1e0], RZ ;  /* 0x00007800805f7a24 */ /* 0x000fe200078e02ff */
[----:B------:R1:W-:Y:S01]  /*1350*/  @P1 LDGSTS.E.BYPASS.LTC128B.128 [R120+0x5480], [R16.64+0x80], !P4 ;  /* 0x0548008010781fae */ /* 0x0003e2000e101d4c */
[C---:B------:R-:W-:Y:S02]  /*1360*/  IMAD.SHL.U32 R18, R20.reuse, 0x4, RZ ;  /* 0x0000000414127824 */ /* 0x040fe400078e00ff */
[----:B------:R-:W-:Y:S01]  /*1370*/  IMAD.SHL.U32 R20, R20, 0x8, RZ ;  /* 0x0000000814147824 */ /* 0x000fe200078e00ff */
[----:B------:R3:W-:Y:S01]  /*1380*/  @P0 LDGSTS.E.BYPASS.LTC128B.128 [R120+0x4480], [R10.64], !P6 ;  /* 0x044800000a780fae */ /* 0x0007e2000f101d4c */
[----:B------:R-:W-:Y:S01]  /*1390*/  IMAD R95, R122, c[0x0][0x1e4], R95 ;  /* 0x000079007a5f7a24 */ /* 0x000fe200078e025f */
[----:B------:R-:W-:Y:S01]  /*13a0*/  IADD3 R15, R18, 0x20, RZ ;  /* 0x00000020120f7810 */ /* 0x000fe20007ffe0ff */
[----:B------:R-:W-:Y:S01]  /*13b0*/  IMAD R130, R128, c[0x0][0x280], RZ ;  /* 0x0000a00080827a24 */ /* 0x000fe200078e02ff */
[----:B------:R3:W-:Y:S01]  /*13c0*/  @P0 LDGSTS.E.BYPASS.LTC128B.128 [R120+0x5080], [R10.64+0x40], !P5 ;  /* 0x050800400a780fae */ /* 0x0007e2000e901d4c */
[----:B------:R-:W-:Y:S01]  /*13d0*/  IMAD.IADD R95, R145, 0x1, R95 ;  /* 0x00000001915f7824 */ /* 0x000fe200078e025f */
[----:B------:R-:W-:Y:S01]  /*13e0*/  SHF.R.S32.HI R21, RZ, 0x1f, R20 ;  /* 0x0000001fff157819 */ /* 0x000fe20000011414 */
[----:B------:R-:W-:Y:S01]  /*13f0*/  IMAD.IADD R14, R18, 0x1, R15 ;  /* 0x00000001120e7824 */ /* 0x000fe200078e020f */
[----:B------:R3:W-:Y:S01]  /*1400*/  @P0 LDGSTS.E.BYPASS.LTC128B.128 [R120+0x5c80], [R10.64+0x80], !P4 ;  /* 0x05c800800a780fae */ /* 0x0007e2000e101d4c */
[----:B------:R-:W-:Y:S01]  /*1410*/  SHF.R.S32.HI R19, RZ, 0x1f, R18 ;  /* 0x0000001fff137819 */ /* 0x000fe20000011412 */
[----:B------:R-:W-:Y:S01]  /*1420*/  IMAD R130, R122, c[0x0][0x284], R130 ;  /* 0x0000a1007a827a24 */ /* 0x000fe200078e0282 */
[----:B------:R-:W-:Y:S01]  /*1430*/  IADD3 R12, R18, 0x8, RZ ;  /* 0x00000008120c7810 */ /* 0x000fe20007ffe0ff */
[----:B------:R-:W0:Y:S01]  /*1440*/  LDGDEPBAR ;  /* 0x00000000000079af */ /* 0x000e220000000000 */
[----:B------:R-:W-:Y:S01]  /*1450*/  IMAD.WIDE.U32 R24, R222, c[0x0][0x210], R20 ;  /* 0x00008400de187a25 */ /* 0x000fe200078e0014 */
[----:B------:R-:W-:-:S02]  /*1460*/  IADD3 R110, R20, 0x30, RZ ;  /* 0x00000030146e7810 */ /* 0x000fc40007ffe0ff */
[----:B------:R-:W-:Y:S01]  /*1470*/  IADD3 R109, R20, 0x40, RZ ;  /* 0x00000040146d7810 */ /* 0x000fe20007ffe0ff */
[----:B------:R-:W-:Y:S01]  /*1480*/  IMAD.WIDE.U32 R134, R122, c[0x0][0x280], R18 ;  /* 0x0000a0007a867a25 */ /* 0x000fe200078e0012 */
[----:B------:R-:W-:-:S03]  /*1490*/  IADD3 R108, R20, 0x50, RZ ;  /* 0x00000050146c7810 */ /* 0x000fc60007ffe0ff */
[----:B------:R-:W-:Y:S01]  /*14a0*/  IMAD.WIDE.U32 R132, R122, c[0x0][0x290], R18 ;  /* 0x0000a4007a847a25 */ /* 0x000fe200078e0012 */
[----:B-1----:R-:W-:-:S03]  /*14b0*/  IADD3 R16, R18, 0x10, RZ ;  /* 0x0000001012107810 */ /* 0x002fc60007ffe0ff */
[----:B------:R-:W-:-:S04]  /*14c0*/  IMAD.WIDE.U32 R28, R122, c[0x0][0x280], R20 ;  /* 0x0000a0007a1c7a25 */ /* 0x000fc800078e0014 */
[----:B------:R-:W-:-:S04]  /*14d0*/  IMAD.WIDE.U32 R26, R122, c[0x0][0x290], R20 ;  /* 0x0000a4007a1a7a25 */ /* 0x000fc800078e0014 */
[----:B------:R-:W-:Y:S02]  /*14e0*/  IMAD.IADD R137, R25, 0x1, R136 ;  /* 0x0000000119897824 */ /* 0x000fe400078e0288 */
[----:B------:R-:W-:Y:S02]  /*14f0*/  IMAD.IADD R135, R135, 0x1, R130 ;  /* 0x0000000187877824 */ /* 0x000fe400078e0282 */
[----:B------:R-:W-:Y:S02]  /*1500*/  IMAD.IADD R131, R130, 0x1, R29 ;  /* 0x0000000182837824 */ /* 0x000fe400078e021d */
[----:B------:R-:W-:Y:S02]  /*1510*/  IMAD.MOV.U32 R136, RZ, RZ, R24 ;  /* 0x000000ffff887224 */ /* 0x000fe400078e0018 */
[----:B------:R-:W-:Y:S02]  /*1520*/  IMAD.MOV.U32 R130, RZ, RZ, R28 ;  /* 0x000000ffff827224 */ /* 0x000fe400078e001c */
[----:B------:R-:W-:-:S02]  /*1530*/  IMAD R87, R138, c[0x0][0x26c], R87 ;  /* 0x00009b008a577a24 */ /* 0x000fc400078e0257 */
[----:B-----5:R-:W-:-:S04]  /*1540*/  IMAD.WIDE.U32 R134, R73, c[0x0][0x280], R134 ;  /* 0x0000a00049867a25 */ /* 0x020fc800078e0086 */
[----:B------:R-:W-:Y:S01]  /*1550*/  IMAD.WIDE.U32 R130, R73, c[0x0][0x280], R130 ;  /* 0x0000a00049827a25 */ /* 0x000fe200078e0082 */
[----:B--2---:R-:W-:-:S03]  /*1560*/  @P3 SHF.R.S32.HI R7, RZ, 0x1f, R13 ;  /* 0x0000001fff073819 */ /* 0x004fc6000001140d */
[----:B------:R-:W-:Y:S01]  /*1570*/  @!P3 IMAD.MOV.U32 R7, RZ, RZ, R8 ;  /* 0x000000ffff07b224 */ /* 0x000fe200078e0008 */
[----:B------:R-:W-:Y:S01]  /*1580*/  LEA.HI R8, R122, R122, RZ, 0x1 ;  /* 0x0000007a7a087211 */ /* 0x000fe200078f08ff */
[----:B------:R-:W-:Y:S02]  /*1590*/  @P3 IMAD.MOV.U32 R6, RZ, RZ, R13 ;  /* 0x000000ffff063224 */ /* 0x000fe400078e000d */
[----:B------:R-:W-:Y:S01]  /*15a0*/  @!P3 IMAD.MOV.U32 R6, RZ, RZ, R225 ;  /* 0x000000ffff06b224 */ /* 0x000fe200078e00e1 */
[----:B------:R-:W-:Y:S01]  /*15b0*/  SEL R2, R7, RZ, !P2 ;  /* 0x000000ff07027207 */ /* 0x000fe20005000000 */
[----:B------:R-:W-:Y:S01]  /*15c0*/  IMAD.IADD R13, R18, 0x1, R16 ;  /* 0x00000001120d7824 */ /* 0x000fe200078e0210 */
[----:B------:R-:W-:Y:S02]  /*15d0*/  LOP3.LUT R8, R8, 0x7fffffe, RZ, 0xc0, !PT ;  /* 0x07fffffe08087812 */ /* 0x000fe400078ec0ff */
[----:B------:R-:W-:Y:S01]  /*15e0*/  SEL R84, R6, RZ, !P2 ;  /* 0x000000ff06547207 */ /* 0x000fe20005000000 */
[----:B------:R-:W-:Y:S01]  /*15f0*/  IMAD R90, R2, c[0x0][0x1f0], RZ ;  /* 0x00007c00025a7a24 */ /* 0x000fe200078e02ff */
[----:B------:R-:W-:Y:S01]  /*1600*/  IADD3 R6, -R9, c[0x0][0x1d4], RZ ;  /* 0x0000750009067a10 */ /* 0x000fe20007ffe1ff */
[----:B------:R-:W-:-:S02]  /*1610*/  IMAD.IADD R8, R122, 0x1, -R8 ;  /* 0x000000017a087824 */ /* 0x000fc400078e0a08 */
[----:B------:R-:W-:-:S04]  /*1620*/  IMAD.WIDE.U32 R142, R84, c[0x0][0x1f0], R142 ;  /* 0x00007c00548e7a25 */ /* 0x000fc800078e008e */
[----:B------:R-:W-:Y:S01]  /*1630*/  IMAD R90, R84, c[0x0][0x1f4], R90 ;  /* 0x00007d00545a7a24 */ /* 0x000fe200078e025a */
[----:B------:R-:W-:Y:S01]  /*1640*/  BAR.SYNC.DEFER_BLOCKING 0x0 ;  /* 0x0000000000007b1d */ /* 0x000fe20000010000 */
[----:B------:R-:W-:Y:S01]  /*1650*/  IADD3 R79, P1, P0, R142, R144, R20 ;  /* 0x000000908e4f7210 */ /* 0x000fe2000783e014 */
[----:B------:R-:W-:Y:S02]  /*1660*/  IMAD R5, R8, 0x20, R5 ;  /* 0x0000002008057824 */ /* 0x000fe400078e0205 */
[----:B------:R-:W-:Y:S02]  /*1670*/  IMAD.IADD R90, R143, 0x1, R90 ;  /* 0x000000018f5a7824 */ /* 0x000fe400078e025a */
[----:B------:R-:W-:-:S03]  /*1680*/  IMAD.WIDE.U32 R136, R84, c[0x0][0x218], R136 ;  /* 0x0000860054887a25 */ /* 0x000fc600078e0088 */
[----:B------:R-:W-:Y:S02]  /*1690*/  IADD3.X R78, R90, R95, R21, P1, P0 ;  /* 0x0000005f5a4e7210 */ /* 0x000fe40000fe0415 */
[----:B------:R-:W-:Y:S02]  /*16a0*/  ISETP.GE.AND P0, PT, R20, c[0x0][0x27c], PT ;  /* 0x00009f0014007a0c */ /* 0x000fe40003f06270 */
[----:B------:R-:W-:Y:S02]  /*16b0*/  ISETP.GE.AND P1, PT, R13, c[0x0][0x27c], PT ;  /* 0x00009f000d007a0c */ /* 0x000fe40003f26270 */
[----:B------:R-:W-:Y:S02]  /*16c0*/  SEL R4, RZ, c[0x0][0x27c], !P0 ;  /* 0x00009f00ff047a07 */ /* 0x000fe40004000000 */
[----:B---3--:R-:W-:Y:S02]  /*16d0*/  SEL R10, R9, R6, !P0 ;  /* 0x00000006090a7207 */ /* 0x008fe40004000000 */
[----:B------:R-:W-:Y:S01]  /*16e0*/  ISETP.GE.AND P0, PT, R14, c[0x0][0x27c], PT ;  /* 0x00009f000e007a0c */ /* 0x000fe20003f06270 */
[----:B------:R-:W-:Y:S01]  /*16f0*/  IMAD.IADD R4, R20, 0x1, R4 ;  /* 0x0000000114047824 */ /* 0x000fe200078e0204 */
[----:B------:R-:W-:-:S02]  /*1700*/  SEL R3, RZ, c[0x0][0x27c], !P1 ;  /* 0x00009f00ff037a07 */ /* 0x000fc40004800000 */
[-C--:B------:R-:W-:Y:S02]  /*1710*/  SEL R7, R9, R6.reuse, !P1 ;  /* 0x0000000609077207 */ /* 0x080fe40004800000 */
[----:B------:R-:W-:Y:S01]  /*1720*/  SHF.R.S32.HI R8, RZ, 0x1f, R4 ;  /* 0x0000001fff087819 */ /* 0x000fe20000011404 */
[----:B------:R-:W-:Y:S01]  /*1730*/  IMAD.IADD R3, R3, 0x1, R13 ;  /* 0x0000000103037824 */ /* 0x000fe200078e020d */
[----:B------:R-:W-:Y:S02]  /*1740*/  SEL R6, R9, R6, !P0 ;  /* 0x0000000609067207 */ /* 0x000fe40004000000 */
[CC--:B------:R-:W-:Y:S02]  /*1750*/  LEA.HI R119, R8.reuse, R4.reuse, RZ, 0x3 ;  /* 0x0000000408777211 */ /* 0x0c0fe400078f18ff */
[----:B------:R-:W-:Y:S02]  /*1760*/  LEA.HI R8, R8, R4, RZ, 0x5 ;  /* 0x0000000408087211 */ /* 0x000fe400078f28ff */
[----:B------:R-:W-:-:S02]  /*1770*/  SHF.R.S32.HI R4, RZ, 0x1f, R121 ;  /* 0x0000001fff047819 */ /* 0x000fc40000011479 */
[----:B------:R-:W-:Y:S02]  /*1780*/  SEL R9, RZ, c[0x0][0x27c], !P0 ;  /* 0x00009f00ff097a07 */ /* 0x000fe40004000000 */
[----:B------:R-:W-:Y:S02]  /*1790*/  LEA.HI R4, R4, R121, RZ, 0x2 ;  /* 0x0000007904047211 */ /* 0x000fe400078f10ff */
[----:B------:R-:W-:Y:S01]  /*17a0*/  IADD3 R86, P0, R86, R122, RZ ;  /* 0x0000007a56567210 */ /* 0x000fe20007f1e0ff */
[----:B------:R-:W-:Y:S01]  /*17b0*/  IMAD.IADD R9, R9, 0x1, R14 ;  /* 0x0000000109097824 */ /* 0x000fe200078e020e */
[----:B------:R-:W-:Y:S02]  /*17c0*/  LOP3.LUT R4, R4, 0xfffffffc, RZ, 0xc0, !PT ;  /* 0xfffffffc04047812 */ /* 0x000fe400078ec0ff */
[----:B------:R-:W-:Y:S01]  /*17d0*/  SHF.R.S32.HI R111, RZ, 0x1f, R6 ;  /* 0x0000001fff6f7819 */ /* 0x000fe20000011406 */
[----:B------:R-:W-:Y:S01]  /*17e0*/  IMAD.X R85, R85, 0x1, R128, P0 ;  /* 0x0000000155557824 */ /* 0x000fe200000e0680 */
[----:B------:R-:W-:Y:S01]  /*17f0*/  SHF.R.S32.HI R112, RZ, 0x1f, R7 ;  /* 0x0000001fff707819 */ /* 0x000fe20000011407 */
[----:B------:R-:W-:Y:S01]  /*1800*/  IMAD.IADD R4, R121, 0x1, -R4 ;  /* 0x0000000179047824 */ /* 0x000fe200078e0a04 */
[----:B------:R-:W-:Y:S01]  /*1810*/  LEA.HI R111, R111, R6, RZ, 0x4 ;  /* 0x000000066f6f7211 */ /* 0x000fe200078f20ff */
[----:B------:R-:W-:Y:S01]  /*1820*/  IMAD R128, R128, c[0x0][0x290], RZ ;  /* 0x0000a40080807a24 */ /* 0x000fe200078e02ff */
[----:B------:R-:W-:-:S02]  /*1830*/  SHF.R.S32.HI R6, RZ, 0x1f, R3 ;  /* 0x0000001fff067819 */ /* 0x000fc40000011403 */
[C---:B------:R-:W-:Y:S01]  /*1840*/  LOP3.LUT P0, RZ, R4.reuse, 0x2, RZ, 0xc0, !PT ;  /* 0x0000000204ff7812 */ /* 0x040fe2000780c0ff */
[----:B------:R-:W-:Y:S01]  /*1850*/  IMAD.SHL.U32 R4, R4, 0x40, RZ ;  /* 0x0000004004047824 */ /* 0x000fe200078e00ff */
[----:B------:R-:W-:Y:S01]  /*1860*/  SHF.R.S32.HI R115, RZ, 0x1f, R10 ;  /* 0x0000001fff737819 */ /* 0x000fe2000001140a */
[----:B------:R-:W-:Y:S01]  /*1870*/  IMAD R128, R122, c[0x0][0x294], R128 ;  /* 0x0000a5007a807a24 */ /* 0x000fe200078e0280 */
[CC--:B------:R-:W-:Y:S02]  /*1880*/  LEA.HI R117, R6.reuse, R3.reuse, RZ, 0x3 ;  /* 0x0000000306757211 */ /* 0x0c0fe400078f18ff */
[----:B------:R-:W-:Y:S01]  /*1890*/  LEA.HI R6, R6, R3, RZ, 0x5 ;  /* 0x0000000306067211 */ /* 0x000fe200078f28ff */
[----:B------:R-:W-:Y:S01]  /*18a0*/  IMAD.IADD R133, R133, 0x1, R128 ;  /* 0x0000000185857824 */ /* 0x000fe200078e0280 */
[----:B------:R-:W-:Y:S01]  /*18b0*/  LOP3.LUT R4, R4, 0xc0, RZ, 0xc0, !PT ;  /* 0x000000c004047812 */ /* 0x000fe200078ec0ff */
[----:B------:R-:W-:Y:S01]  /*18c0*/  IMAD.IADD R129, R128, 0x1, R27 ;  /* 0x0000000180817824 */ /* 0x000fe200078e021b */
[----:B------:R-:W-:Y:S01]  /*18d0*/  LEA.HI R112, R112, R7, RZ, 0x4 ;  /* 0x0000000770707211 */ /* 0x000fe200078f20ff */
[----:B------:R-:W-:Y:S01]  /*18e0*/  IMAD.MOV.U32 R128, RZ, RZ, R26 ;  /* 0x000000ffff807224 */ /* 0x000fe200078e001a */
[----:B------:R-:W-:Y:S01]  /*18f0*/  LEA.HI R115, R115, R10, RZ, 0x4 ;  /* 0x0000000a73737211 */ /* 0x000fe200078f20ff */
[----:B------:R-:W-:Y:S01]  /*1900*/  IMAD R10, R221, c[0x0][0x260], RZ ;  /* 0x00009800dd0a7a24 */ /* 0x000fe200078e02ff */
[----:B------:R-:W-:Y:S01]  /*1910*/  SHF.R.S32.HI R7, RZ, 0x1f, R9 ;  /* 0x0000001fff077819 */ /* 0x000fe20000011409 */
[----:B------:R-:W-:Y:S01]  /*1920*/  IMAD.WIDE.U32 R132, R73, c[0x0][0x290], R132 ;  /* 0x0000a40049847a25 */ /* 0x000fe200078e0084 */
[----:B------:R-:W-:-:S02]  /*1930*/  SHF.R.U32.HI R3, RZ, 0x3, R4 ;  /* 0x00000003ff037819 */ /* 0x000fc40000011604 */
[----:B------:R-:W-:Y:S01]  /*1940*/  SHF.R.S32.HI R6, RZ, 0x5, R6 ;  /* 0x00000005ff067819 */ /* 0x000fe20000011406 */
[----:B------:R-:W-:Y:S01]  /*1950*/  IMAD R10, R222, c[0x0][0x264], R10 ;  /* 0x00009900de0a7a24 */ /* 0x000fe200078e020a */
[----:B------:R-:W-:Y:S01]  /*1960*/  LOP3.LUT R105, R4, 0x18, R117, 0xf8, !PT ;  /* 0x0000001804697812 */ /* 0x000fe200078ef875 */
[----:B------:R-:W-:Y:S01]  /*1970*/  IMAD.WIDE.U32 R128, R73, c[0x0][0x290], R128 ;  /* 0x0000a40049807a25 */ /* 0x000fe200078e0080 */
[----:B------:R-:W-:Y:S02]  /*1980*/  SHF.R.S32.HI R115, RZ, 0x4, R115 ;  /* 0x00000004ff737819 */ /* 0x000fe40000011473 */
[----:B------:R-:W-:Y:S01]  /*1990*/  LEA.HI R116, R7, R9, RZ, 0x3 ;  /* 0x0000000907747211 */ /* 0x000fe200078f18ff */
[----:B------:R-:W-:Y:S01]  /*19a0*/  IMAD R6, R6, 0x600, R5 ;  /* 0x0000060006067824 */ /* 0x000fe200078e0205 */
[----:B------:R-:W-:Y:S01]  /*19b0*/  SHF.R.S32.HI R112, RZ, 0x4, R112 ;  /* 0x00000004ff707819 */ /* 0x000fe20000011470 */
[----:B------:R-:W-:Y:S01]  /*19c0*/  IMAD.IADD R11, R23, 0x1, R10 ;  /* 0x00000001170b7824 */ /* 0x000fe200078e020a */
[----:B------:R-:W-:Y:S01]  /*19d0*/  SHF.R.S32.HI R111, RZ, 0x4, R111 ;  /* 0x00000004ff6f7819 */ /* 0x000fe2000001146f */
[----:B------:R-:W-:Y:S01]  /*19e0*/  IMAD.MOV.U32 R10, RZ, RZ, R22 ;  /* 0x000000ffff0a7224 */ /* 0x000fe200078e0016 */
[----:B------:R-:W-:-:S02]  /*19f0*/  LOP3.LUT R105, R105, R3, RZ, 0x3c, !PT ;  /* 0x0000000369697212 */ /* 0x000fc400078e3cff */
[----:B------:R-:W-:Y:S01]  /*1a00*/  LEA.HI.SX32 R115, R119, R115, 0x1d ;  /* 0x0000007377737211 */ /* 0x000fe200078feaff */
[----:B------:R-:W-:Y:S01]  /*1a10*/  IMAD.WIDE.U32 R138, R138, c[0x0][0x268], R10 ;  /* 0x00009a008a8a7a25 */ /* 0x000fe200078e000a */
[----:B------:R-:W-:Y:S02]  /*1a20*/  LEA.HI.SX32 R112, R117, R112, 0x1d ;  /* 0x0000007075707211 */ /* 0x000fe400078feaff */
[----:B------:R-:W-:Y:S01]  /*1a30*/  LEA.HI.SX32 R111, R116, R111, 0x1d ;  /* 0x0000006f746f7211 */ /* 0x000fe200078feaff */
[----:B------:R-:W-:Y:S01]  /*1a40*/  IMAD.IADD R105, R6, 0x1, R105 ;  /* 0x0000000106697824 */ /* 0x000fe200078e0269 */
[----:B------:R-:W-:Y:S01]  /*1a50*/  SHF.R.S32.HI R6, RZ, 0x1f, R115 ;  /* 0x0000001fff067819 */ /* 0x000fe20000011473 */
[----:B------:R-:W-:Y:S01]  /*1a60*/  IMAD.IADD R87, R139, 0x1, R87 ;  /* 0x000000018b577824 */ /* 0x000fe200078e0257 */
[----:B------:R-:W-:Y:S01]  /*1a70*/  SHF.R.S32.HI R104, RZ, 0x1f, R112 ;  /* 0x0000001fff687819 */ /* 0x000fe20000011470 */
[----:B------:R-:W-:Y:S01]  /*1a80*/  IMAD.SHL.U32 R105, R105, 0x2, RZ ;  /* 0x0000000269697824 */ /* 0x000fe200078e00ff */
[----:B------:R-:W-:-:S02]  /*1a90*/  SHF.R.S32.HI R102, RZ, 0x1f, R111 ;  /* 0x0000001fff667819 */ /* 0x000fc4000001146f */
[----:B------:R-:W-:Y:S02]  /*1aa0*/  LEA.HI R7, R7, R9, RZ, 0x5 ;  /* 0x0000000907077211 */ /* 0x000fe400078f28ff */
[----:B------:R-:W-:Y:S02]  /*1ab0*/  LOP3.LUT R114, R4, 0x8, R20, 0xf8, !PT ;  /* 0x0000000804727812 */ /* 0x000fe400078ef814 */
[----:B------:R-:W-:Y:S01]  /*1ac0*/  LEA.HI R6, R6, R115, RZ, 0x2 ;  /* 0x0000007306067211 */ /* 0x000fe200078f10ff */
[----:B------:R-:W-:Y:S01]  /*1ad0*/  IMAD.SHL.U32 R115, R115, 0x8, RZ ;  /* 0x0000000873737824 */ /* 0x000fe200078e00ff */
[----:B------:R-:W-:Y:S01]  /*1ae0*/  LEA.HI R104, R104, R112, RZ, 0x2 ;  /* 0x0000007068687211 */ /* 0x000fe200078f10ff */
[----:B------:R-:W-:Y:S01]  /*1af0*/  IMAD.SHL.U32 R112, R112, 0x8, RZ ;  /* 0x0000000870707824 */ /* 0x000fe200078e00ff */
[----:B------:R-:W-:Y:S01]  /*1b00*/  LEA.HI R102, R102, R111, RZ, 0x2 ;  /* 0x0000006f66667211 */ /* 0x000fe200078f10ff */
[----:B------:R-:W-:Y:S01]  /*1b10*/  IMAD.SHL.U32 R111, R111, 0x8, RZ ;  /* 0x000000086f6f7824 */ /* 0x000fe200078e00ff */
[----:B------:R-:W-:-:S02]  /*1b20*/  SHF.R.S32.HI R8, RZ, 0x5, R8 ;  /* 0x00000005ff087819 */ /* 0x000fc40000011408 */
[----:B------:R-:W-:Y:S02]  /*1b30*/  LOP3.LUT R114, R114, R3, RZ, 0x3c, !PT ;  /* 0x0000000372727212 */ /* 0x000fe400078e3cff */
[----:B------:R-:W-:Y:S01]  /*1b40*/  SHF.R.S32.HI R7, RZ, 0x5, R7 ;  /* 0x00000005ff077819 */ /* 0x000fe20000011407 */
[--C-:B------:R-:W-:Y:S01]  /*1b50*/  IMAD R8, R8, 0x600, R5.reuse ;  /* 0x0000060008087824 */ /* 0x100fe200078e0205 */
[----:B------:R-:W-:Y:S01]  /*1b60*/  SHF.R.S32.HI R6, RZ, 0x2, R6 ;  /* 0x00000002ff067819 */ /* 0x000fe20000011406 */
[----:B------:R-:W-:Y:S01]  /*1b70*/  IMAD.IADD R114, R5, 0x1, R114 ;  /* 0x0000000105727824 */ /* 0x000fe200078e0272 */
[----:B------:R-:W-:Y:S01]  /*1b80*/  SHF.R.S32.HI R104, RZ, 0x2, R104 ;  /* 0x00000002ff687819 */ /* 0x000fe20000011468 */
[--C-:B------:R-:W-:Y:S01]  /*1b90*/  IMAD R7, R7, 0x600, R5.reuse ;  /* 0x0000060007077824 */ /* 0x100fe200078e0205 */
[----:B------:R-:W-:Y:S01]  /*1ba0*/  SHF.R.S32.HI R102, RZ, 0x2, R102 ;  /* 0x00000002ff667819 */ /* 0x000fe20000011466 */
[----:B------:R-:W-:Y:S01]  /*1bb0*/  IMAD R6, R6, 0x600, R5 ;  /* 0x0000060006067824 */ /* 0x000fe200078e0205 */
[----:B------:R-:W-:Y:S01]  /*1bc0*/  LOP3.LUT R107, R4, 0x18, R119, 0xf8, !PT ;  /* 0x00000018046b7812 */ /* 0x000fe200078ef877 */
[--C-:B------:R-:W-:Y:S01]  /*1bd0*/  IMAD R104, R104, 0x600, R5.reuse ;  /* 0x0000060068687824 */ /* 0x100fe200078e0205 */
[----:B------:R-:W-:Y:S01]  /*1be0*/  LOP3.LUT R103, R4, 0x18, R116, 0xf8, !PT ;  /* 0x0000001804677812 */ /* 0x000fe200078ef874 */
[----:B------:R-:W-:Y:S01]  /*1bf0*/  IMAD R102, R102, 0x600, R5 ;  /* 0x0000060066667824 */ /* 0x000fe200078e0205 */
[----:B------:R-:W-:-:S02]  /*1c00*/  LOP3.LUT R106, R4, 0x18, R115, 0xf8, !PT ;  /* 0x00000018046a7812 */ /* 0x000fc400078ef873 */
[C---:B------:R-:W-:Y:S02]  /*1c10*/  LOP3.LUT R5, R4.reuse, 0x18, R112, 0xf8, !PT ;  /* 0x0000001804057812 */ /* 0x040fe400078ef870 */
[----:B------:R-:W-:Y:S02]  /*1c20*/  LOP3.LUT R4, R4, 0x18, R111, 0xf8, !PT ;  /* 0x0000001804047812 */ /* 0x000fe400078ef86f */
[-C--:B------:R-:W-:Y:S02]  /*1c30*/  LOP3.LUT R107, R107, R3.reuse, RZ, 0x3c, !PT ;  /* 0x000000036b6b7212 */ /* 0x080fe400078e3cff */
[-C--:B------:R-:W-:Y:S02]  /*1c40*/  LOP3.LUT R103, R103, R3.reuse, RZ, 0x3c, !PT ;  /* 0x0000000367677212 */ /* 0x080fe400078e3cff */
[-C--:B------:R-:W-:Y:S01]  /*1c50*/  LOP3.LUT R106, R106, R3.reuse, RZ, 0x3c, !PT ;  /* 0x000000036a6a7212 */ /* 0x080fe200078e3cff */
[----:B------:R-:W-:Y:S01]  /*1c60*/  IMAD.IADD R107, R8, 0x1, R107 ;  /* 0x00000001086b7824 */ /* 0x000fe200078e026b */
[-C--:B------:R-:W-:Y:S01]  /*1c70*/  LOP3.LUT R5, R5, R3.reuse, RZ, 0x3c, !PT ;  /* 0x0000000305057212 */ /* 0x080fe200078e3cff */
[----:B------:R-:W-:Y:S01]  /*1c80*/  IMAD.IADD R103, R7, 0x1, R103 ;  /* 0x0000000107677824 */ /* 0x000fe200078e0267 */
[----:B------:R-:W-:Y:S01]  /*1c90*/  LOP3.LUT R4, R4, R3, RZ, 0x3c, !PT ;  /* 0x0000000304047212 */ /* 0x000fe200078e3cff */
[----:B------:R-:W-:Y:S01]  /*1ca0*/  IMAD R3, R2, c[0x0][0x218], RZ ;  /* 0x0000860002037a24 */ /* 0x000fe200078e02ff */
[----:B------:R-:W-:Y:S01]  /*1cb0*/  SHF.R.S32.HI R2, RZ, 0x1f, R73 ;  /* 0x0000001fff027819 */ /* 0x000fe20000011449 */
[----:B------:R-:W-:Y:S01]  /*1cc0*/  IMAD.IADD R106, R6, 0x1, R106 ;  /* 0x00000001066a7824 */ /* 0x000fe200078e026a */
[----:B------:R-:W-:Y:S01]  /*1cd0*/  LEA R114, R114, 0x1880, 0x1 ;  /* 0x0000188072727811 */ /* 0x000fe200078e08ff */
[----:B------:R-:W-:Y:S01]  /*1ce0*/  IMAD.IADD R104, R104, 0x1, R5 ;  /* 0x0000000168687824 */ /* 0x000fe200078e0205 */
[----:B------:R-:W-:Y:S01]  /*1cf0*/  LOP3.LUT R119, R119, 0xfffffff8, RZ, 0xc0, !PT ;  /* 0xfffffff877777812 */ /* 0x000fe200078ec0ff */
[----:B------:R-:W-:Y:S01]  /*1d00*/  IMAD R81, R2, c[0x0][0x280], RZ ;  /* 0x0000a00002517a24 */ /* 0x000fe200078e02ff */
[----:B------:R-:W-:Y:S01]  /*1d10*/  IADD3 R113, R114, 0x20, RZ ;  /* 0x0000002072717810 */ /* 0x000fe20007ffe0ff */
[----:B------:R-:W-:Y:S01]  /*1d20*/  IMAD R80, R2, c[0x0][0x290], RZ ;  /* 0x0000a40002507a24 */ /* 0x000fe200078e02ff */
[----:B------:R-:W-:Y:S01]  /*1d30*/  @P0 IADD3 R113, R114, -0x20, RZ ;  /* 0xffffffe072710810 */ /* 0x000fe20007ffe0ff */
[C---:B------:R-:W-:Y:S01]  /*1d40*/  IMAD R81, R73.reuse, c[0x0][0x284], R81 ;  /* 0x0000a10049517a24 */ /* 0x040fe200078e0251 */
[----:B------:R-:W-:Y:S01]  /*1d50*/  ISETP.NE.AND P0, PT, RZ, UR4, PT ;  /* 0x00000004ff007c0c */ /* 0x000fe2000bf05270 */
[----:B------:R-:W-:Y:S01]  /*1d60*/  IMAD R80, R73, c[0x0][0x294], R80 ;  /* 0x0000a50049507a24 */ /* 0x000fe200078e0250 */
[----:B------:R-:W-:Y:S01]  /*1d70*/  LOP3.LUT R117, R117, 0xfffffff8, RZ, 0xc0, !PT ;  /* 0xfffffff875757812 */ /* 0x000fe200078ec0ff */
[----:B------:R-:W-:Y:S01]  /*1d80*/  IMAD.IADD R102, R102, 0x1, R4 ;  /* 0x0000000166667824 */ /* 0x000fe200078e0204 */
[----:B------:R-:W-:Y:S01]  /*1d90*/  LOP3.LUT R116, R116, 0xfffffff8, RZ, 0xc0, !PT ;  /* 0xfffffff874747812 */ /* 0x000fe200078ec0ff */
[----:B------:R-:W-:Y:S01]  /*1da0*/  IMAD R84, R84, c[0x0][0x21c], R3 ;  /* 0x0000870054547a24 */ /* 0x000fe200078e0203 */
[----:B------:R-:W-:Y:S01]  /*1db0*/  ISETP.GE.AND P1, PT, R94, 0x1, PT ;  /* 0x000000015e00780c */ /* 0x000fe20003f26270 */
[----:B------:R-:W-:Y:S01]  /*1dc0*/  IMAD.IADD R83, R135, 0x1, R81 ;  /* 0x0000000187537824 */ /* 0x000fe200078e0251 */
[----:B------:R-:W-:Y:S01]  /*1dd0*/  P2R R125, PR, RZ, 0x1 ;  /* 0x00000001ff7d7803 */ /* 0x000fe20000000000 */
[----:B------:R-:W-:Y:S01]  /*1de0*/  IMAD.IADD R82, R133, 0x1, R80 ;  /* 0x0000000185527824 */ /* 0x000fe200078e0250 */
[C---:B------:R-:W-:Y:S01]  /*1df0*/  IADD3 R11, R18.reuse, 0x18, RZ ;  /* 0x00000018120b7810 */ /* 0x040fe20007ffe0ff */
[----:B------:R-:W-:Y:S01]  /*1e00*/  IMAD.IADD R81, R81, 0x1, R131 ;  /* 0x0000000151517824 */ /* 0x000fe200078e0283 */
[----:B------:R-:W-:Y:S01]  /*1e10*/  IADD3 R10, R18, 0x28, RZ ;  /* 0x00000028120a7810 */ /* 0x000fe20007ffe0ff */
[----:B------:R-:W-:Y:S01]  /*1e20*/  IMAD.IADD R80, R80, 0x1, R129 ;  /* 0x0000000150507824 */ /* 0x000fe200078e0281 */
[----:B------:R-:W-:Y:S01]  /*1e30*/  SHF.R.S32.HI R101, RZ, 0x1f, R119 ;  /* 0x0000001fff657819 */ /* 0x000fe20000011477 */
[----:B------:R-:W-:Y:S01]  /*1e40*/  IMAD.IADD R84, R137, 0x1, R84 ;  /* 0x0000000189547824 */ /* 0x000fe200078e0254 */
[----:B------:R-:W-:Y:S01]  /*1e50*/  SHF.R.S32.HI R98, RZ, 0x1f, R115 ;  /* 0x0000001fff627819 */ /* 0x000fe20000011473 */
[----:B------:R-:W-:Y:S01]  /*1e60*/  IMAD.SHL.U32 R107, R107, 0x2, RZ ;  /* 0x000000026b6b7824 */ /* 0x000fe200078e00ff */
[----:B------:R-:W-:Y:S01]  /*1e70*/  SHF.R.S32.HI R100, RZ, 0x1f, R117 ;  /* 0x0000001fff647819 */ /* 0x000fe20000011475 */
[----:B------:R-:W-:Y:S01]  /*1e80*/  IMAD.SHL.U32 R103, R103, 0x2, RZ ;  /* 0x0000000267677824 */ /* 0x000fe200078e00ff */
[----:B------:R-:W-:Y:S01]  /*1e90*/  SHF.R.S32.HI R99, RZ, 0x1f, R116 ;  /* 0x0000001fff637819 */ /* 0x000fe20000011474 */
[----:B------:R-:W-:Y:S01]  /*1ea0*/  IMAD.SHL.U32 R106, R106, 0x2, RZ ;  /* 0x000000026a6a7824 */ /* 0x000fe200078e00ff */
[----:B------:R-:W-:Y:S01]  /*1eb0*/  SHF.R.S32.HI R97, RZ, 0x1f, R112 ;  /* 0x0000001fff617819 */ /* 0x000fe20000011470 */
[----:B------:R-:W-:Y:S01]  /*1ec0*/  IMAD.SHL.U32 R104, R104, 0x2, RZ ;  /* 0x0000000268687824 */ /* 0x000fe200078e00ff */
[----:B------:R-:W-:Y:S01]  /*1ed0*/  SHF.R.S32.HI R96, RZ, 0x1f, R111 ;  /* 0x0000001fff607819 */ /* 0x000fe2000001146f */
[----:B------:R-:W-:-:S02]  /*1ee0*/  IMAD.SHL.U32 R102, R102, 0x2, RZ ;  /* 0x0000000266667824 */ /* 0x000fc400078e00ff */
.L_x_392:
[C---:B------:R-:W-:Y:S01]  /*1ef0*/  IMAD R127, R42.reuse, UR14, RZ ;  /* 0x0000000e2a7f7c24 */ /* 0x040fe2000f8e02ff */
[----:B------:R-:W-:Y:S01]  /*1f00*/  SHF.R.S32.HI R75, RZ, 0x1f, R42 ;  /* 0x0000001fff4b7819 */ /* 0x000fe2000001142a */
[----:B------:R-:W-:Y:S01]  /*1f10*/  IMAD.WIDE.U32 R148, R42, UR16, RZ ;  /* 0x000000102a947c25 */ /* 0x000fe2000f8e00ff */
[----:B------:R-:W-:Y:S04]  /*1f20*/  DEPBAR.LE SB0, 0x0 ;  /* 0x000080000000791a */ /* 0x000fe80000000000 */
[----:B------:R-:W-:Y:S01]  /*1f30*/  BAR.SYNC.DEFER_BLOCKING 0x0 ;  /* 0x0000000000007b1d */ /* 0x000fe20000010000 */
[----:B------:R-:W-:Y:S01]  /*1f40*/  ISETP.GE.AND P1, PT, R94, 0x1, PT ;  /* 0x000000015e00780c */ /* 0x000fe20003f26270 */
[----:B------:R-:W-:Y:S01]  /*1f50*/  IMAD R127, R75, UR16, R127 ;  /* 0x000000104b7f7c24 */ /* 0x000fe2000f8e027f */
[----:B------:R-:W-:Y:S03]  /*1f60*/  IADD3 R3, P0, R79, R148, RZ ;  /* 0x000000944f037210 */ /* 0x000fe60007f1e0ff */
[----:B------:R-:W-:Y:S04]  /*1f70*/  IMAD.IADD R127, R149, 0x1, R127 ;  /* 0x00000001957f7824 */ /* 0x000fe800078e027f */
[----:B------:R-:W-:Y:S01]  /*1f80*/  IMAD.X R2, R127, 0x1, R78, P0 ;  /* 0x000000017f027824 */ /* 0x000fe200000e064e */
[C---:B------:R-:W-:Y:S04]  /*1f90*/  LEA R62, P0, R3.reuse, c[0x0][0x1c8], 0x1 ;  /* 0x00007200033e7a11 */ /* 0x040fe800078008ff */
[----:B------:R-:W-:Y:S01]  /*1fa0*/  LEA.HI.X R63, R3, c[0x0][0x1cc], R2, 0x1, P0 ;  /* 0x00007300033f7a11 */ /* 0x000fe200000f0c02 */
[----:B------:R-:W-:Y:S01]  /*1fb0*/  BSSY B1, `(.L_x_367) ;  /* 0x000038c000017945 */ /* 0x000fe20003800000 */
[----:B-1----:R-:W-:-:S05]  /*1fc0*/  @!P1 BRA `(.L_x_368) ;  /* 0x000036d000009947 */ /* 0x002fca0003800000 */
[C---:B------:R-:W-:Y:S01]  /*1fd0*/  IMAD R3, R42.reuse, UR15, RZ ;  /* 0x0000000f2a037c24 */ /* 0x040fe2000f8e02ff */
[----:B------:R-:W-:Y:S01]  /*1fe0*/  ISETP.NE.AND P1, PT, R125, RZ, PT ;  /* 0x000000ff7d00720c */ /* 0x000fe20003f25270 */
[C---:B------:R-:W-:Y:S02]  /*1ff0*/  IMAD R4, R42.reuse, UR5, RZ ;  /* 0x000000052a047c24 */ /* 0x040fe4000f8e02ff */
[C---:B------:R-:W-:Y:S02]  /*2000*/  IMAD R2, R42.reuse, -0x30, R0 ;  /* 0xffffffd02a027824 */ /* 0x040fe400078e0200 */
[----:B------:R-:W-:Y:S03]  /*2010*/  IMAD.WIDE.U32 R38, R42, UR18, RZ ;  /* 0x000000122a267c25 */ /* 0x000fe6000f8e00ff */
[----:B------:R-:W-:Y:S01]  /*2020*/  IMNMX R126, R2, 0x30, PT ;  /* 0x00000030027e7817 */ /* 0x000fe20003800200 */
[----:B------:R-:W-:Y:S04]  /*2030*/  IMAD.WIDE.U32 R8, R42, UR20, RZ ;  /* 0x000000142a087c25 */ /* 0x000fe8000f8e00ff */
[C---:B------:R-:W-:Y:S02]  /*2040*/  IMAD R3, R75.reuse, UR18, R3 ;  /* 0x000000124b037c24 */ /* 0x040fe4000f8e0203 */
[----:B------:R-:W-:Y:S03]  /*2050*/  IMAD R4, R75, UR20, R4 ;  /* 0x000000144b047c24 */ /* 0x000fe6000f8e0204 */
        /* <DEDUP_REMOVED lines=34> */
[----:B------:R-:W-:Y:S01]  /*2280*/  LEA.HI.X R5, R38, c[0x0][0x274], R3, 0x1, P0 ;  /* 0x00009d0026057a11 */ /* 0x000fe200000f0c03 */
[----:B------:R-:W-:Y:S01]  /*2290*/  CS2R R22, SRZ ;  /* 0x0000000000167805 */ /* 0x000fe2000001ff00 */
[C---:B------:R-:W-:Y:S04]  /*22a0*/  LEA R6, P0, R8.reuse, c[0x0][0x288], 0x1 ;  /* 0x0000a20008067a11 */ /* 0x040fe800078008ff */
[----:B------:R-:W-:Y:S02]  /*22b0*/  LEA.HI.X R7, R8, c[0x0][0x28c], R2, 0x1, P0 ;  /* 0x0000a30008077a11 */ /* 0x000fe400000f0c02 */
[----:B------:R-:W-:Y:S11]  /*22c0*/  ISETP.GE.AND P0, PT, R18, c[0x0][0x27c], PT ;  /* 0x00009f0012007a0c */ /* 0x000ff60003f06270 */
[----:B------:R-:W-:Y:S02]  /*22d0*/  @!UPT UIADD3 URZ, URZ, URZ, URZ ;  /* 0x0000003f3f3ff290 */ /* 0x000fe4000fffe03f */
        /* <DEDUP_REMOVED lines=22> */
.L_x_371:
[----:B------:R-:W-:Y:S05]  /*2440*/  BSYNC B0 ;  /* 0x0000000000007941 */ /* 0x000fea0003800000 */
.L_x_370:
        /* <DEDUP_REMOVED lines=48> */
[----:B------:R-:W-:Y:S02]  /*2750*/  @!P0 HADD2.F32 R41, -RZ, R41.H0_H0 ;  /* 0x20000029ff298230 */ /* 0x000fe40000004100 */
[----:B------:R-:W-:Y:S02]  /*2760*/  @!P0 HADD2.F32 R44, -RZ, R44.H0_H0 ;  /* 0x2000002cff2c8230 */ /* 0x000fe40000004100 */
[----:B------:R-:W-:Y:S01]  /*2770*/  @!P0 HADD2.F32 R5, -RZ, R5.H0_H0 ;  /* 0x20000005ff058230 */ /* 0x000fe20000004100 */
[----:B-1----:R-:W-:Y:S01]  /*2780*/  @!P0 IMAD.MOV.U32 R35, RZ, RZ, R25 ;  /* 0x000000ffff238224 */ /* 0x002fe200078e0019 */
[----:B------:R-:W-:Y:S04]  /*2790*/  @!P0 MOV R34, R24 ;  /* 0x0000001800228202 */ /* 0x000fe80000000f00 */
[--C-:B------:R-:W-:Y:S02]  /*27a0*/  @!P0 HADD2.F32 R40, -RZ, R35.reuse.H1_H1 ;  /* 0x30000023ff288230 */ /* 0x100fe40000004100 */
[--C-:B------:R-:W-:Y:S02]  /*27b0*/  @!P0 HADD2.F32 R38, -RZ, R34.reuse.H1_H1 ;  /* 0x30000022ff268230 */ /* 0x100fe40000004100 */
[----:B------:R-:W-:Y:S01]  /*27c0*/  @!P0 HADD2.F32 R34, -RZ, R34.H0_H0 ;  /* 0x20000022ff228230 */ /* 0x000fe20000004100 */
[----:B------:R-:W-:Y:S02]  /*27d0*/  @!P0 FMUL.FTZ R61, R40, R3 ;  /* 0x00000003283d8220 */ /* 0x000fe40000410000 */
[-C--:B------:R-:W-:Y:S02]  /*27e0*/  @!P0 FMUL.FTZ R60, R38, R2.reuse ;  /* 0x00000002263c8220 */ /* 0x080fe40000410000 */
[C---:B------:R-:W-:Y:S02]  /*27f0*/  @!P0 FMUL.FTZ R2, R34.reuse, R2 ;  /* 0x0000000222028220 */ /* 0x040fe40000410000 */
[-C--:B------:R-:W-:Y:S01]  /*2800*/  @!P0 FFMA.FTZ R60, R34, R39.reuse, -R60 ;  /* 0x00000027223c8223 */ /* 0x080fe2000001083c */
[----:B------:R-:W-:Y:S01]  /*2810*/  @!P0 HADD2.F32 R34, -RZ, R35.H0_H0 ;  /* 0x20000023ff228230 */ /* 0x000fe20000004100 */
[----:B------:R-:W-:Y:S01]  /*2820*/  @!P0 FFMA.FTZ R2, R38, R39, R2 ;  /* 0x0000002726028223 */ /* 0x000fe20000010002 */
[----:B------:R-:W-:Y:S01]  /*2830*/  @!P0 MOV R35, R26 ;  /* 0x0000001a00238202 */ /* 0x000fe20000000f00 */
[----:B------:R-:W-:Y:S02]  /*2840*/  @!P0 HADD2.F32 R39, -RZ, R43.H0_H0 ;  /* 0x2000002bff278230 */ /* 0x000fe40000004100 */
[----:B------:R-:W-:Y:S01]  /*2850*/  @!P0 FMUL.FTZ R3, R34, R3 ;  /* 0x0000000322038220 */ /* 0x000fe20000410000 */
[----:B------:R-:W-:Y:S01]  /*2860*/  @!P0 F2FP.PACK_AB R2, R2, R60 ;  /* 0x0000003c0202823e */ /* 0x000fe200000000ff */
[----:B------:R-:W-:Y:S01]  /*2870*/  @!P0 FFMA.FTZ R61, R34, R41, -R61 ;  /* 0x00000029223d8223 */ /* 0x000fe2000001083d */
[----:B------:R-:W-:Y:S01]  /*2880*/  @!P0 MOV R34, R27 ;  /* 0x0000001b00228202 */ /* 0x000fe20000000f00 */
[----:B------:R-:W-:Y:S01]  /*2890*/  @!P0 FFMA.FTZ R3, R40, R41, R3 ;  /* 0x0000002928038223 */ /* 0x000fe20000010003 */
[--C-:B------:R-:W-:Y:S01]  /*28a0*/  @!P0 HADD2.F32 R38, -RZ, R35.reuse.H1_H1 ;  /* 0x30000023ff268230 */ /* 0x100fe20000004100 */
[----:B------:R-:W-:Y:S01]  /*28b0*/  @!P0 IMAD.MOV.U32 R24, RZ, RZ, R2 ;  /* 0x000000ffff188224 */ /* 0x000fe200078e0002 */
[----:B------:R-:W-:Y:S02]  /*28c0*/  @!P0 HADD2.F32 R35, -RZ, R35.H0_H0 ;  /* 0x20000023ff238230 */ /* 0x000fe40000004100 */
[--C-:B------:R-:W-:Y:S01]  /*28d0*/  @!P0 HADD2.F32 R43, -RZ, R34.reuse.H1_H1 ;  /* 0x30000022ff2b8230 */ /* 0x100fe20000004100 */
[-C--:B------:R-:W-:Y:S01]  /*28e0*/  @!P0 FMUL.FTZ R65, R38, R4.reuse ;  /* 0x0000000426418220 */ /* 0x080fe20000410000 */
[----:B------:R-:W-:Y:S01]  /*28f0*/  @!P0 HADD2.F32 R34, -RZ, R34.H0_H0 ;  /* 0x20000022ff228230 */ /* 0x000fe20000004100 */
[----:B------:R-:W-:Y:S01]  /*2900*/  @!P0 FMUL.FTZ R4, R35, R4 ;  /* 0x0000000423048220 */ /* 0x000fe20000410000 */
[----:B------:R-:W-:Y:S01]  /*2910*/  @!P0 F2FP.PACK_AB R3, R3, R61 ;  /* 0x0000003d0303823e */ /* 0x000fe200000000ff */
[-C--:B------:R-:W-:Y:S02]  /*2920*/  @!P0 FMUL.FTZ R64, R43, R5.reuse ;  /* 0x000000052b408220 */ /* 0x080fe40000410000 */
[----:B------:R-:W-:Y:S01]  /*2930*/  @!P0 FMUL.FTZ R5, R34, R5 ;  /* 0x0000000522058220 */ /* 0x000fe20000410000 */
[----:B------:R-:W-:Y:S01]  /*2940*/  @!P0 MOV R25, R3 ;  /* 0x0000000300198202 */ /* 0x000fe20000000f00 */
[-C--:B------:R-:W-:Y:S02]  /*2950*/  @!P0 FFMA.FTZ R4, R38, R39.reuse, R4 ;  /* 0x0000002726048223 */ /* 0x080fe40000010004 */
[----:B------:R-:W-:Y:S02]  /*2960*/  @!P0 FFMA.FTZ R35, R35, R39, -R65 ;  /* 0x0000002723238223 */ /* 0x000fe40000010841 */
[-C--:B------:R-:W-:Y:S02]  /*2970*/  @!P0 FFMA.FTZ R64, R34, R44.reuse, -R64 ;  /* 0x0000002c22408223 */ /* 0x080fe40000010840 */
[----:B------:R-:W-:Y:S01]  /*2980*/  @!P0 FFMA.FTZ R5, R43, R44, R5 ;  /* 0x0000002c2b058223 */ /* 0x000fe20000010005 */
[----:B------:R-:W-:Y:S04]  /*2990*/  @!P0 F2FP.PACK_AB R4, R4, R35 ;  /* 0x000000230404823e */ /* 0x000fe800000000ff */
[----:B------:R-:W-:Y:S02]  /*29a0*/  @!P0 F2FP.PACK_AB R5, R5, R64 ;  /* 0x000000400505823e */ /* 0x000fe400000000ff */
[----:B------:R-:W-:Y:S02]  /*29b0*/  @!P0 MOV R26, R4 ;  /* 0x00000004001a8202 */ /* 0x000fe40000000f00 */
[----:B------:R-:W-:Y:S05]  /*29c0*/  @!P0 MOV R27, R5 ;  /* 0x00000005001b8202 */ /* 0x000fea0000000f00 */
[----:B------:R1:W-:Y:S02]  /*29d0*/  STG.E.128 [R62.64], R24 ;  /* 0x000000183e007986 */ /* 0x0003e4000c101d0c */
.L_x_374:
[----:B------:R-:W-:Y:S05]  /*29e0*/  BSYNC B0 ;  /* 0x0000000000007941 */ /* 0x000fea0003800000 */
.L_x_373:
[----:B------:R-:W-:Y:S01]  /*29f0*/  ISETP.GE.AND P0, PT, R13, c[0x0][0x1d4], PT ;  /* 0x000075000d007a0c */ /* 0x000fe20003f06270 */
[----:B------:R-:W-:Y:S01]  /*2a00*/  @!UPT UIADD3 URZ, URZ, URZ, URZ ;  /* 0x0000003f3f3ff290 */ /* 0x000fe2000fffe03f */
[----:B------:R-:W-:Y:S11]  /*2a10*/  BSSY B0, `(.L_x_375) ;  /* 0x0000036000007945 */ /* 0x000ff60003800000 */
[----:B------:R-:W-:-:S05]  /*2a20*/  @P0 BRA `(.L_x_376) ;  /* 0x0000034000000947 */ /* 0x000fca0003800000 */
[----:B------:R-:W-:Y:S01]  /*2a30*/  ISETP.GE.AND P0, PT, R12, c[0x0][0x27c], PT ;  /* 0x00009f000c007a0c */ /* 0x000fe20003f06270 */
[----:B-1----:R-:W1:Y:S11]  /*2a40*/  LDS.128 R24, [R113+0x2400] ;  /* 0x0024000071187984 */ /* 0x002e760000000c00 */
[----:B------:R-:W-:Y:S01]  /*2a50*/  @!UPT UIADD3 URZ, URZ, URZ, URZ ;  /* 0x0000003f3f3ff290 */ /* 0x000fe2000fffe03f */
[--C-:B------:R-:W-:Y:S01]  /*2a60*/  @!P0 HADD2.F32 R5, -RZ, R17.reuse.H1_H1 ;  /* 0x30000011ff058230 */ /* 0x100fe20000004100 */
[----:B------:R-:W-:Y:S01]  /*2a70*/  @!P0 SHF.R.U64 R2, R36, 0x10, R37 ;  /* 0x0000001024028819 */ /* 0x000fe20000001225 */
[----:B------:R-:W-:Y:S01]  /*2a80*/  @!P0 HADD2.F32 R17, -RZ, R17.H0_H0 ;  /* 0x20000011ff118230 */ /* 0x000fe20000004100 */
[----:B------:R-:W-:Y:S01]  /*2a90*/  @!P0 SHF.R.U64 R39, R58, 0x10, R59 ;  /* 0x000000103a278819 */ /* 0x000fe2000000123b */
[--C-:B------:R-:W-:Y:S01]  /*2aa0*/  @!P0 HADD2.F32 R40, -RZ, R55.reuse.H0_H0 ;  /* 0x20000037ff288230 */ /* 0x100fe20000004100 */
[----:B------:R-:W-:Y:S01]  /*2ab0*/  @!P0 SHF.R.U32.HI R36, RZ, 0x10, R37 ;  /* 0x00000010ff248819 */ /* 0x000fe20000011625 */
[----:B------:R-:W-:Y:S01]  /*2ac0*/  @!P0 HADD2.F32 R34, -RZ, R2.H0_H0 ;  /* 0x20000002ff228230 */ /* 0x000fe20000004100 */
[----:B------:R-:W-:Y:S01]  /*2ad0*/  @!P0 SHF.R.U32.HI R43, RZ, 0x10, R59 ;  /* 0x00000010ff2b8819 */ /* 0x000fe2000001163b */
[----:B------:R-:W-:Y:S02]  /*2ae0*/  @!P0 HADD2.F32 R37, -RZ, R55.H1_H1 ;  /* 0x30000037ff258230 */ /* 0x000fe40000004100 */
        /* <DEDUP_REMOVED lines=8> */
[-C--:B------:R-:W-:Y:S02]  /*2b70*/  @!P0 FMUL.FTZ R44, R35, R5.reuse ;  /* 0x00000005232c8220 */ /* 0x080fe40000410000 */
[C---:B------:R-:W-:Y:S01]  /*2b80*/  @!P0 FMUL.FTZ R2, R3.reuse, R5 ;  /* 0x0000000503028220 */ /* 0x040fe20000410000 */
[----:B------:R-:W-:Y:S01]  /*2b90*/  @!P0 HADD2.F32 R5, -RZ, R4.H0_H0 ;  /* 0x20000004ff058230 */ /* 0x000fe20000004100 */
[C---:B------:R-:W-:Y:S01]  /*2ba0*/  @!P0 FMUL.FTZ R58, R38.reuse, R34 ;  /* 0x00000022263a8220 */ /* 0x040fe20000410000 */
[----:B------:R-:W-:Y:S01]  /*2bb0*/  @!P0 MOV R4, R26 ;  /* 0x0000001a00048202 */ /* 0x000fe20000000f00 */
[----:B------:R-:W-:Y:S02]  /*2bc0*/  @!P0 FFMA.FTZ R44, R3, R37, -R44 ;  /* 0x00000025032c8223 */ /* 0x000fe4000001082c */
[C---:B------:R-:W-:Y:S02]  /*2bd0*/  @!P0 FMUL.FTZ R3, R5.reuse, R34 ;  /* 0x0000002205038220 */ /* 0x040fe40000410000 */
[----:B------:R-:W-:Y:S01]  /*2be0*/  @!P0 FFMA.FTZ R58, R5, R39, -R58 ;  /* 0x00000027053a8223 */ /* 0x000fe2000001083a */
[----:B------:R-:W-:Y:S01]  /*2bf0*/  @!P0 MOV R5, R27 ;  /* 0x0000001b00058202 */ /* 0x000fe20000000f00 */
[----:B------:R-:W-:Y:S01]  /*2c00*/  @!P0 FFMA.FTZ R2, R35, R37, R2 ;  /* 0x0000002523028223 */ /* 0x000fe20000010002 */
[--C-:B------:R-:W-:Y:S01]  /*2c10*/  @!P0 HADD2.F32 R37, -RZ, R4.reuse.H1_H1 ;  /* 0x30000004ff258230 */ /* 0x100fe20000004100 */
[----:B------:R-:W-:Y:S01]  /*2c20*/  @!P0 FFMA.FTZ R3, R38, R39, R3 ;  /* 0x0000002726038223 */ /* 0x000fe20000010003 */
[----:B------:R-:W-:Y:S02]  /*2c30*/  @!P0 HADD2.F32 R35, -RZ, R4.H0_H0 ;  /* 0x20000004ff238230 */ /* 0x000fe40000004100 */
[----:B------:R-:W-:Y:S01]  /*2c40*/  @!P0 F2FP.PACK_AB R2, R2, R44 ;  /* 0x0000002c0202823e */ /* 0x000fe200000000ff */
[--C-:B------:R-:W-:Y:S01]  /*2c50*/  @!P0 HADD2.F32 R41, -RZ, R5.reuse.H1_H1 ;  /* 0x30000005ff298230 */ /* 0x100fe20000004100 */
[----:B------:R-:W-:Y:S01]  /*2c60*/  @!P0 F2FP.PACK_AB R3, R3, R58 ;  /* 0x0000003a0303823e */ /* 0x000fe200000000ff */
[-C--:B------:R-:W-:Y:S01]  /*2c70*/  @!P0 FMUL.FTZ R4, R35, R17.reuse ;  /* 0x0000001123048220 */ /* 0x080fe20000410000 */
[----:B------:R-:W-:Y:S01]  /*2c80*/  @!P0 HADD2.F32 R34, -RZ, R5.H0_H0 ;  /* 0x20000005ff228230 */ /* 0x000fe20000004100 */
[----:B------:R-:W-:Y:S01]  /*2c90*/  @!P0 FMUL.FTZ R5, R37, R17 ;  /* 0x0000001125058220 */ /* 0x000fe20000410000 */
[----:B------:R-:W-:Y:S01]  /*2ca0*/  @!P0 MOV R24, R2 ;  /* 0x0000000200188202 */ /* 0x000fe20000000f00 */
[----:B------:R-:W-:Y:S01]  /*2cb0*/  @!P0 FMUL.FTZ R55, R41, R36 ;  /* 0x0000002429378220 */ /* 0x000fe20000410000 */
[----:B------:R-:W-:Y:S01]  /*2cc0*/  @!P0 MOV R25, R3 ;  /* 0x0000000300198202 */ /* 0x000fe20000000f00 */
        /* <DEDUP_REMOVED lines=10> */
.L_x_376:
[----:B------:R-:W-:Y:S05]  /*2d70*/  BSYNC B0 ;  /* 0x0000000000007941 */ /* 0x000fea0003800000 */
.L_x_375:
        /* <DEDUP_REMOVED lines=8> */
[--C-:B------:R-:W-:Y:S01]  /*2e00*/  @!P0 SHF.R.U64 R2, R32, 0x10, R33.reuse ;  /* 0x0000001020028819 */ /* 0x100fe20000001221 */
[----:B------:R-:W-:Y:S01]  /*2e10*/  @!P0 HADD2.F32 R34, -RZ, R54.H1_H1 ;  /* 0x30000036ff228230 */ /* 0x000fe20000004100 */
        /* <DEDUP_REMOVED lines=15> */
[----:B------:R-:W-:Y:S01]  /*2f10*/  @!P0 FMUL.FTZ R2, R3, R5 ;  /* 0x0000000503028220 */ /* 0x000fe20000410000 */
[----:B------:R-:W-:Y:S01]  /*2f20*/  @!P0 HADD2.F32 R5, -RZ, R4.H0_H0 ;  /* 0x20000004ff058230 */ /* 0x000fe20000004100 */
[-C--:B------:R-:W-:Y:S01]  /*2f30*/  @!P0 FMUL.FTZ R41, R35, R17.reuse ;  /* 0x0000001123298220 */ /* 0x080fe20000410000 */
        /* <DEDUP_REMOVED lines=12> */
[CC--:B------:R-:W-:Y:S01]  /*3000*/  @!P0 FMUL.FTZ R4, R33.reuse, R9.reuse ;  /* 0x0000000921048220 */ /* 0x0c0fe20000410000 */
[----:B------:R-:W-:Y:S01]  /*3010*/  @!P0 HADD2.F32 R17, -RZ, R5.H0_H0 ;  /* 0x20000005ff118230 */ /* 0x000fe20000004100 */
[----:B------:R-:W-:Y:S01]  /*3020*/  @!P0 FMUL.FTZ R5, R34, R9 ;  /* 0x0000000922058220 */ /* 0x000fe20000410000 */
[----:B------:R-:W-:Y:S01]  /*3030*/  @!P0 MOV R24, R2 ;  /* 0x0000000200188202 */ /* 0x000fe20000000f00 */
[-C--:B------:R-:W-:Y:S01]  /*3040*/  @!P0 FMUL.FTZ R43, R38, R32.reuse ;  /* 0x00000020262b8220 */ /* 0x080fe20000410000 */
[----:B------:R-:W-:Y:S01]  /*3050*/  @!P0 MOV R25, R3 ;  /* 0x0000000300198202 */ /* 0x000fe20000000f00 */
[-C--:B------:R-:W-:Y:S02]  /*3060*/  @!P0 FFMA.FTZ R33, R33, R37.reuse, -R5 ;  /* 0x0000002521218223 */ /* 0x080fe40000010805 */
        /* <DEDUP_REMOVED lines=9> */
.L_x_378:
[----:B------:R-:W-:Y:S05]  /*3100*/  BSYNC B0 ;  /* 0x0000000000007941 */ /* 0x000fea0003800000 */
.L_x_377:
        /* <DEDUP_REMOVED lines=47> */
[----:B------:R-:W-:Y:S02]  /*3400*/  @!P0 FMUL.FTZ R5, R9, R30 ;  /* 0x0000001e09058220 */ /* 0x000fe40000410000 */
        /* <DEDUP_REMOVED lines=8> */
.L_x_380:
[----:B------:R-:W-:Y:S05]  /*3490*/  BSYNC B0 ;  /* 0x0000000000007941 */ /* 0x000fea0003800000 */
.L_x_379:
        /* <DEDUP_REMOVED lines=9> */
[----:B------:R-:W-:Y:S01]  /*3530*/  @!P0 HADD2.F32 R17, -RZ, R46.H1_H1 ;  /* 0x3000002eff118230 */ /* 0x000fe20000004100 */
[----:B------:R-:W-:Y:S01]  /*3540*/  @!P0 SHF.R.U64 R30, R50, 0x10, R51 ;  /* 0x00000010321e8819 */ /* 0x000fe20000001233 */
[----:B------:R-:W-:Y:S01]  /*3550*/  @!P0 HADD2.F32 R7, -RZ, R7.H0_H0 ;  /* 0x20000007ff078230 */ /* 0x000fe20000004100 */
[----:B------:R-:W-:Y:S01]  /*3560*/  @!P0 SHF.R.U32.HI R28, RZ, 0x10, R29 ;  /* 0x00000010ff1c8819 */ /* 0x000fe2000001161d */
        /* <DEDUP_REMOVED lines=14> */
[----:B------:R-:W-:Y:S01]  /*3650*/  @!P0 FMUL.FTZ R35, R29, R8 ;  /* 0x000000081d238220 */ /* 0x000fe20000410000 */
[----:B------:R-:W-:Y:S01]  /*3660*/  @!P0 MOV R4, R26 ;  /* 0x0000001a00048202 */ /* 0x000fe20000000f00 */
[----:B------:R-:W-:Y:S02]  /*3670*/  @!P0 FFMA.FTZ R34, R3, R17, -R34 ;  /* 0x0000001103228223 */ /* 0x000fe40000010822 */
[C---:B------:R-:W-:Y:S02]  /*3680*/  @!P0 FMUL.FTZ R3, R5.reuse, R8 ;  /* 0x0000000805038220 */ /* 0x040fe40000410000 */
[-C--:B------:R-:W-:Y:S01]  /*3690*/  @!P0 FFMA.FTZ R35, R5, R30.reuse, -R35 ;  /* 0x0000001e05238223 */ /* 0x080fe20000010823 */
        /* <DEDUP_REMOVED lines=24> */
.L_x_382:
[----:B------:R-:W-:Y:S05]  /*3820*/  BSYNC B0 ;  /* 0x0000000000007941 */ /* 0x000fea0003800000 */
.L_x_381:
[----:B------:R-:W-:Y:S11]  /*3830*/  ISETP.GE.AND P0, PT, R108, c[0x0][0x1d4], PT ;  /* 0x000075006c007a0c */ /* 0x000ff60003f06270 */
[----:B------:R-:W-:Y:S02]  /*3840*/  @!UPT UIADD3 URZ, URZ, URZ, URZ ;  /* 0x0000003f3f3ff290 */ /* 0x000fe4000fffe03f */
[----:B------:R-:W-:-:S05]  /*3850*/  @P0 BRA `(.L_x_372) ;  /* 0x0000201000000947 */ /* 0x000fca0003800000 */
[----:B------:R-:W-:Y:S01]  /*3860*/  ISETP.GE.AND P0, PT, R10, c[0x0][0x27c], PT ;  /* 0x00009f000a007a0c */ /* 0x000fe20003f06270 */
[----:B-1----:R-:W1:Y:S11]  /*3870*/  LDS.128 R24, [R113+0x3c00] ;  /* 0x003c000071187984 */ /* 0x002e760000000c00 */
[----:B------:R-:W-:Y:S01]  /*3880*/  @!UPT UIADD3 URZ, URZ, URZ, URZ ;  /* 0x0000003f3f3ff290 */ /* 0x000fe2000fffe03f */
[--C-:B------:R-:W-:Y:S01]  /*3890*/  @!P0 HADD2.F32 R5, -RZ, R6.reuse.H1_H1 ;  /* 0x30000006ff058230 */ /* 0x100fe20000004100 */
[--C-:B------:R-:W-:Y:S01]  /*38a0*/  @!P0 SHF.R.U64 R2, R22, 0x10, R23.reuse ;  /* 0x0000001016028819 */ /* 0x100fe20000001217 */
[--C-:B------:R-:W-:Y:S01]  /*38b0*/  @!P0 HADD2.F32 R9, -RZ, R45.reuse.H1_H1 ;  /* 0x3000002dff098230 */ /* 0x100fe20000004100 */
        /* <DEDUP_REMOVED lines=14> */
[CC--:B------:R-:W-:Y:S02]  /*39a0*/  @!P0 FMUL.FTZ R31, R8.reuse, R5.reuse ;  /* 0x00000005081f8220 */ /* 0x0c0fe40000410000 */
[----:B------:R-:W-:Y:S01]  /*39b0*/  @!P0 FMUL.FTZ R2, R3, R5 ;  /* 0x0000000503028220 */ /* 0x000fe20000410000 */
[----:B------:R-:W-:Y:S01]  /*39c0*/  @!P0 HADD2.F32 R5, -RZ, R4.H0_H0 ;  /* 0x20000004ff058230 */ /* 0x000fe20000004100 */
[----:B------:R-:W-:Y:S01]  /*39d0*/  @!P0 FMUL.FTZ R32, R17, R7 ;  /* 0x0000000711208220 */ /* 0x000fe20000410000 */
        /* <DEDUP_REMOVED lines=29> */
.L_x_369:
        /* <DEDUP_REMOVED lines=47> */
.L_x_384:
[----:B------:R-:W-:Y:S05]  /*3ea0*/  BSYNC B0 ;  /* 0x0000000000007941 */ /* 0x000fea0003800000 */
.L_x_383:
[----:B------:R-:W-:Y:S04]  /*3eb0*/  IADD3 R148, P0, R144, R148, RZ ;  /* 0x0000009490947210 */ /* 0x000fe80007f1e0ff */
[----:B------:R-:W-:Y:S01]  /*3ec0*/  IADD3.X R127, R95, R127, RZ, P0, !PT ;  /* 0x0000007f5f7f7210 */ /* 0x000fe200007fe4ff */
[----:B------:R-:W-:-:S05]  /*3ed0*/  @P1 BRA `(.L_x_372) ;  /* 0x0000199000001947 */ /* 0x000fca0003800000 */
[----:B-----5:R-:W-:Y:S01]  /*3ee0*/  MOV R2, R57 ;  /* 0x0000003900027202 */ /* 0x020fe20000000f00 */
[----:B------:R-:W-:Y:S01]  /*3ef0*/  IMAD.MOV.U32 R9, RZ, RZ, R58 ;  /* 0x000000ffff097224 */ /* 0x000fe200078e003a */
        /* <DEDUP_REMOVED lines=18> */
[----:B-1----:R-:W-:Y:S01]  /*4020*/  PRMT R22, R2, 0x5410, R3 ;  /* 0x0000541002167816 */ /* 0x002fe20000000003 */
        /* <DEDUP_REMOVED lines=11> */
[----:B------:R-:W-:Y:S02]  /*40e0*/  MOV R38, R4 ;  /* 0x0000000400267202 */ /* 0x000fe40000000f00 */
[-C--:B------:R-:W-:Y:S02]  /*40f0*/  IADD3.X R8, R90, R127.reuse, R101, P1, P0 ;  /* 0x0000007f5a087210 */ /* 0x080fe40000fe0465 */
[----:B------:R-:W-:Y:S01]  /*4100*/  MOV R72, R44 ;  /* 0x0000002c00487202 */ /* 0x000fe20000000f00 */
[----:B------:R-:W1:Y:S01]  /*4110*/  LDS.128 R28, [R107+0x3c80] ;  /* 0x003c80006b1c7984 */ /* 0x000e620000000c00 */
[----:B------:R-:W-:Y:S03]  /*4120*/  MOV R48, R46 ;  /* 0x0000002e00307202 */ /* 0x000fe60000000f00 */
[----:B------:R-:W-:Y:S04]  /*4130*/  @!P2 IADD3 R3, P1, P0, R142, R148, R115 ;  /* 0x000000948e03a210 */ /* 0x000fe8000783e073 */
[----:B------:R-:W-:Y:S02]  /*4140*/  @!P2 IADD3.X R2, R90, R127, R98, P1, P0 ;  /* 0x0000007f5a02a210 */ /* 0x000fe40000fe0462 */
[C---:B------:R-:W-:Y:S04]  /*4150*/  LEA R152, P0, R9.reuse, c[0x0][0x1c8], 0x1 ;  /* 0x0000720009987a11 */ /* 0x040fe800078008ff */
[----:B------:R-:W-:Y:S01]  /*4160*/  LEA.HI.X R153, R9, c[0x0][0x1cc], R8, 0x1, P0 ;  /* 0x0000730009997a11 */ /* 0x000fe200000f0c08 */
[----:B------:R-:W-:Y:S01]  /*4170*/  IMAD.MOV.U32 R8, RZ, RZ, R7 ;  /* 0x000000ffff087224 */ /* 0x000fe200078e0007 */
[C---:B------:R-:W-:Y:S02]  /*4180*/  @!P2 LEA R150, P0, R3.reuse, c[0x0][0x1c8], 0x1 ;  /* 0x000072000396aa11 */ /* 0x040fe400078008ff */
[----:B------:R-:W-:Y:S02]  /*4190*/  MOV R9, R6 ;  /* 0x0000000600097202 */ /* 0x000fe40000000f00 */
[----:B------:R-:W-:Y:S01]  /*41a0*/  @!P2 LEA.HI.X R151, R3, c[0x0][0x1cc], R2, 0x1, P0 ;  /* 0x000073000397aa11 */ /* 0x000fe200000f0c02 */
[----:B------:R-:W-:Y:S01]  /*41b0*/  IMAD.MOV.U32 R2, RZ, RZ, R5 ;  /* 0x000000ffff027224 */ /* 0x000fe200078e0005 */
[----:B------:R-:W-:Y:S11]  /*41c0*/  ISETP.GE.AND P0, PT, R20, c[0x0][0x27c], PT ;  /* 0x00009f0014007a0c */ /* 0x000ff60003f06270 */
[----:B------:R-:W-:Y:S02]  /*41d0*/  @!UPT UIADD3 URZ, URZ, URZ, URZ ;  /* 0x0000003f3f3ff290 */ /* 0x000fe4000fffe03f */
[--C-:B------:R-:W-:Y:S01]  /*41e0*/  @!P0 SHF.R.U64 R6, R6, 0x10, R7.reuse ;  /* 0x0000001006068819 */ /* 0x100fe20000001207 */
[----:B------:R-:W-:Y:S01]  /*41f0*/  @!P0 HADD2.F32 R40, -RZ, R38.H0_H0 ;  /* 0x20000026ff288230 */ /* 0x000fe20000004100 */
[----:B------:R-:W-:Y:S01]  /*4200*/  @!P0 SHF.R.U32.HI R37, RZ, 0x10, R7 ;  /* 0x00000010ff258819 */ /* 0x000fe20000011607 */
[----:B------:R-:W-:Y:S01]  /*4210*/  @!P0 HADD2.F32 R48, -RZ, R48.H0_H0 ;  /* 0x20000030ff308230 */ /* 0x000fe20000004100 */
[--C-:B------:R-:W-:Y:S01]  /*4220*/  @!P0 SHF.R.U64 R50, R46, 0x10, R47.reuse ;  /* 0x000000102e328819 */ /* 0x100fe2000000122f */
[----:B-1----:R-:W-:Y:S01]  /*4230*/  @!P0 IMAD.MOV.U32 R7, RZ, RZ, R28 ;  /* 0x000000ffff078224 */ /* 0x002fe200078e001c */
[----:B------:R-:W-:Y:S01]  /*4240*/  @!P0 MOV R71, R65 ;  /* 0x0000004100478202 */ /* 0x000fe20000000f00 */
[----:B------:R-:W-:Y:S01]  /*4250*/  @!P0 HADD2.F32 R46, -RZ, R53.H0_H0 ;  /* 0x20000035ff2e8230 */ /* 0x000fe20000004100 */
[----:B------:R-:W-:Y:S01]  /*4260*/  @!P0 MOV R39, R29 ;  /* 0x0000001d00278202 */ /* 0x000fe20000000f00 */
[----:B------:R-:W-:Y:S01]  /*4270*/  @!P0 HADD2.F32 R50, -RZ, R50.H0_H0 ;  /* 0x20000032ff328230 */ /* 0x000fe20000004100 */
[----:B------:R-:W-:Y:S01]  /*4280*/  @!P0 SHF.R.U32.HI R70, RZ, 0x10, R47 ;  /* 0x00000010ff468819 */ /* 0x000fe2000001162f */
[----:B------:R-:W-:Y:S01]  /*4290*/  @!P0 HADD2.F32 R41, -RZ, R7.H0_H0 ;  /* 0x20000007ff298230 */ /* 0x000fe20000004100 */
[----:B------:R-:W-:Y:S01]  /*42a0*/  @!P0 MOV R47, R64 ;  /* 0x00000040002f8202 */ /* 0x000fe20000000f00 */
[----:B------:R-:W-:Y:S01]  /*42b0*/  @!P0 HADD2.F32 R38, -RZ, R39.H0_H0 ;  /* 0x20000027ff268230 */ /* 0x000fe20000004100 */
[--C-:B------:R-:W-:Y:S01]  /*42c0*/  @!P0 SHF.R.U32.HI R3, RZ, 0x10, R5.reuse ;  /* 0x00000010ff038819 */ /* 0x100fe20000011605 */
[----:B------:R-:W-:Y:S01]  /*42d0*/  @!P0 HADD2.F32 R7, -RZ, R7.H1_H1 ;  /* 0x30000007ff078230 */ /* 0x000fe20000004100 */
[----:B------:R-:W-:Y:S01]  /*42e0*/  @!P0 SHF.R.U64 R5, R4, 0x10, R5 ;  /* 0x0000001004058819 */ /* 0x000fe20000001205 */
[----:B------:R-:W-:Y:S01]  /*42f0*/  @!P0 HADD2.F32 R4, -RZ, R2.H0_H0 ;  /* 0x20000002ff048230 */ /* 0x000fe20000004100 */
[-C--:B------:R-:W-:Y:S01]  /*4300*/  @!P0 FMUL.FTZ R2, R41, R40.reuse ;  /* 0x0000002829028220 */ /* 0x080fe20000410000 */
[--C-:B------:R-:W-:Y:S01]  /*4310*/  @!P0 SHF.R.U32.HI R51, RZ, 0x10, R45.reuse ;  /* 0x00000010ff338819 */ /* 0x100fe2000001162d */
[----:B------:R-:W-:Y:S01]  /*4320*/  @!P0 HADD2.F32 R43, -RZ, R47.H0_H0 ;  /* 0x2000002fff2b8230 */ /* 0x000fe20000004100 */
[----:B------:R-:W-:Y:S01]  /*4330*/  @!P0 SHF.R.U64 R49, R44, 0x10, R45 ;  /* 0x000000102c318819 */ /* 0x000fe2000000122d */
[----:B------:R-:W-:Y:S01]  /*4340*/  @!P0 HADD2.F32 R45, -RZ, R71.H0_H0 ;  /* 0x20000047ff2d8230 */ /* 0x000fe20000004100 */
[----:B------:R-:W-:Y:S01]  /*4350*/  @!P0 MOV R53, R67 ;  /* 0x0000004300358202 */ /* 0x000fe20000000f00 */
[----:B------:R-:W-:Y:S01]  /*4360*/  @!P0 HADD2.F32 R44, -RZ, R72.H0_H0 ;  /* 0x20000048ff2c8230 */ /* 0x000fe20000004100 */
[----:B------:R-:W-:Y:S01]  /*4370*/  @!P0 FMUL.FTZ R72, R43, R40 ;  /* 0x000000282b488220 */ /* 0x000fe20000410000 */
[----:B------:R-:W-:Y:S01]  /*4380*/  @!P0 HADD2.F32 R40, -RZ, R47.H1_H1 ;  /* 0x3000002fff288230 */ /* 0x000fe20000004100 */
[-C--:B------:R-:W-:Y:S01]  /*4390*/  @!P0 FMUL.FTZ R149, R45, R4.reuse ;  /* 0x000000042d958220 */ /* 0x080fe20000410000 */
[----:B------:R-:W-:Y:S01]  /*43a0*/  @!P0 HADD2.F32 R3, -RZ, R3.H0_H0 ;  /* 0x20000003ff038230 */ /* 0x000fe20000004100 */
[C---:B------:R-:W-:Y:S01]  /*43b0*/  @!P0 FMUL.FTZ R4, R38.reuse, R4 ;  /* 0x0000000426048220 */ /* 0x040fe20000410000 */
[----:B------:R-:W-:Y:S01]  /*43c0*/  @!P0 HADD2.F32 R39, -RZ, R39.H1_H1 ;  /* 0x30000027ff278230 */ /* 0x000fe20000004100 */
[----:B------:R-:W-:Y:S01]  /*43d0*/  @!P0 FFMA.FTZ R149, R38, R46, -R149 ;  /* 0x0000002e26958223 */ /* 0x000fe20000010895 */
[----:B------:R-:W-:Y:S01]  /*43e0*/  @!P0 HADD2.F32 R38, -RZ, R5.H0_H0 ;  /* 0x20000005ff268230 */ /* 0x000fe20000004100 */
[-C--:B------:R-:W-:Y:S01]  /*43f0*/  @!P0 FFMA.FTZ R2, R43, R44.reuse, R2 ;  /* 0x0000002c2b028223 */ /* 0x080fe20000010002 */
[----:B------:R-:W-:Y:S01]  /*4400*/  @!P0 HADD2.F32 R43, -RZ, R71.H1_H1 ;  /* 0x30000047ff2b8230 */ /* 0x000fe20000004100 */
[----:B------:R-:W-:Y:S01]  /*4410*/  @!P0 FFMA.FTZ R72, R41, R44, -R72 ;  /* 0x0000002c29488223 */ /* 0x000fe20000010848 */
[----:B------:R-:W-:Y:S01]  /*4420*/  @!P0 HADD2.F32 R41, -RZ, R49.H0_H0 ;  /* 0x20000031ff298230 */ /* 0x000fe20000004100 */
[CC--:B------:R-:W-:Y:S01]  /*4430*/  @!P0 FMUL.FTZ R154, R40.reuse, R38.reuse ;  /* 0x00000026289a8220 */ /* 0x0c0fe20000410000 */
[----:B------:R-:W-:Y:S01]  /*4440*/  @!P0 HADD2.F32 R44, -RZ, R51.H0_H0 ;  /* 0x20000033ff2c8230 */ /* 0x000fe20000004100 */
[----:B------:R-:W-:Y:S01]  /*4450*/  @!P0 IMAD.MOV.U32 R47, RZ, RZ, R66 ;  /* 0x000000ffff2f8224 */ /* 0x000fe200078e0042 */
[--C-:B------:R-:W-:Y:S01]  /*4460*/  @!P0 HADD2.F32 R51, -RZ, R53.reuse.H0_H0 ;  /* 0x20000035ff338230 */ /* 0x100fe20000004100 */
[-C--:B------:R-:W-:Y:S01]  /*4470*/  @!P0 FMUL.FTZ R71, R43, R3.reuse ;  /* 0x000000032b478220 */ /* 0x080fe20000410000 */
[----:B------:R-:W-:Y:S01]  /*4480*/  @!P0 HADD2.F32 R53, -RZ, R53.H1_H1 ;  /* 0x30000035ff358230 */ /* 0x000fe20000004100 */
[----:B------:R-:W-:Y:S01]  /*4490*/  @!P0 FMUL.FTZ R5, R39, R3 ;  /* 0x0000000327058220 */ /* 0x000fe20000410000 */
[--C-:B------:R-:W-:Y:S01]  /*44a0*/  @!P0 HADD2.F32 R49, -RZ, R47.reuse.H1_H1 ;  /* 0x3000002fff318230 */ /* 0x100fe20000004100 */
[C---:B------:R-:W-:Y:S01]  /*44b0*/  @!P0 FMUL.FTZ R3, R7.reuse, R38 ;  /* 0x0000002607038220 */ /* 0x040fe20000410000 */
[----:B------:R-:W-:Y:S01]  /*44c0*/  @!P0 HADD2.F32 R47, -RZ, R47.H0_H0 ;  /* 0x2000002fff2f8230 */ /* 0x000fe20000004100 */
[-C--:B------:R-:W-:Y:S01]  /*44d0*/  @!P0 FFMA.FTZ R154, R7, R41.reuse, -R154 ;  /* 0x00000029079a8223 */ /* 0x080fe2000001089a */
[----:B------:R-:W-:Y:S01]  /*44e0*/  @!P0 MOV R7, R30 ;  /* 0x0000001e00078202 */ /* 0x000fe20000000f00 */
[----:B------:R-:W-:Y:S01]  /*44f0*/  @!P0 FFMA.FTZ R71, R39, R44, -R71 ;  /* 0x0000002c27478223 */ /* 0x000fe20000010847 */
[----:B------:R-:W-:Y:S01]  /*4500*/  @!P0 HADD2.F32 R39, -RZ, R6.H0_H0 ;  /* 0x20000006ff278230 */ /* 0x000fe20000004100 */
[----:B------:R-:W-:Y:S01]  /*4510*/  @!P0 FFMA.FTZ R3, R40, R41, R3 ;  /* 0x0000002928038223 */ /* 0x000fe20000010003 */
[----:B------:R-:W-:Y:S01]  /*4520*/  @!P0 HADD2.F32 R9, -RZ, R9.H0_H0 ;  /* 0x20000009ff098230 */ /* 0x000fe20000004100 */
[----:B------:R-:W-:Y:S01]  /*4530*/  @!P0 FFMA.FTZ R4, R45, R46, R4 ;  /* 0x0000002e2d048223 */ /* 0x000fe20000010004 */
[--C-:B------:R-:W-:Y:S01]  /*4540*/  @!P0 HADD2.F32 R6, -RZ, R7.reuse.H1_H1 ;  /* 0x30000007ff068230 */ /* 0x100fe20000004100 */
[----:B------:R-:W-:Y:S01]  /*4550*/  @!P0 FMUL.FTZ R155, R49, R39 ;  /* 0x00000027319b8220 */ /* 0x000fe20000410000 */
[----:B------:R-:W-:Y:S01]  /*4560*/  @!P0 HADD2.F32 R38, -RZ, R7.H0_H0 ;  /* 0x20000007ff268230 */ /* 0x000fe20000004100 */
[----:B------:R-:W-:Y:S01]  /*4570*/  @!P0 FMUL.FTZ R156, R47, R9 ;  /* 0x000000092f9c8220 */ /* 0x000fe20000410000 */
[----:B------:R-:W-:Y:S01]  /*4580*/  @!P0 F2FP.PACK_AB R71, R71, R149 ;  /* 0x000000954747823e */ /* 0x000fe200000000ff */
[----:B------:R-:W-:Y:S01]  /*4590*/  @!P0 FMUL.FTZ R7, R6, R39 ;  /* 0x0000002706078220 */ /* 0x000fe20000410000 */
[----:B------:R-:W-:Y:S01]  /*45a0*/  @!P0 F2FP.PACK_AB R72, R154, R72 ;  /* 0x000000489a48823e */ /* 0x000fe200000000ff */
[----:B------:R-:W-:Y:S01]  /*45b0*/  @!P0 IMAD.MOV.U32 R39, RZ, RZ, R31 ;  /* 0x000000ffff278224 */ /* 0x000fe200078e001f */
[----:B------:R-:W-:Y:S01]  /*45c0*/  @!P0 MOV R29, R71 ;  /* 0x00000047001d8202 */ /* 0x000fe20000000f00 */
[----:B------:R-:W-:Y:S01]  /*45d0*/  @!P0 FFMA.FTZ R155, R6, R50, -R155 ;  /* 0x00000032069b8223 */ /* 0x000fe2000001089b */
[----:B------:R-:W-:Y:S01]  /*45e0*/  @!P0 MOV R28, R72 ;  /* 0x00000048001c8202 */ /* 0x000fe20000000f00 */
[C---:B------:R-:W-:Y:S01]  /*45f0*/  @!P0 FMUL.FTZ R6, R38.reuse, R9 ;  /* 0x0000000926068220 */ /* 0x040fe20000410000 */
[----:B------:R-:W-:Y:S01]  /*4600*/  @!P0 HADD2.F32 R8, -RZ, R8.H0_H0 ;  /* 0x20000008ff088230 */ /* 0x000fe20000004100 */
[----:B------:R-:W-:Y:S01]  /*4610*/  @!P0 FFMA.FTZ R156, R38, R48, -R156 ;  /* 0x00000030269c8223 */ /* 0x000fe2000001089c */
[----:B------:R-:W-:Y:S01]  /*4620*/  @!P0 HADD2.F32 R9, -RZ, R37.H0_H0 ;  /* 0x20000025ff098230 */ /* 0x000fe20000004100 */
[----:B------:R-:W-:Y:S01]  /*4630*/  @!P0 FFMA.FTZ R5, R43, R44, R5 ;  /* 0x0000002c2b058223 */ /* 0x000fe20000010005 */
[----:B------:R-:W-:Y:S01]  /*4640*/  @!P0 HADD2.F32 R52, -RZ, R52.H0_H0 ;  /* 0x20000034ff348230 */ /* 0x000fe20000004100 */
[----:B------:R-:W-:Y:S01]  /*4650*/  @!P0 FMUL.FTZ R157, R51, R8 ;  /* 0x00000008339d8220 */ /* 0x000fe20000410000 */
[--C-:B------:R-:W-:Y:S01]  /*4660*/  @!P0 HADD2.F32 R38, -RZ, R39.reuse.H0_H0 ;  /* 0x20000027ff268230 */ /* 0x100fe20000004100 */
[----:B------:R-:W-:Y:S01]  /*4670*/  @!P0 FFMA.FTZ R6, R47, R48, R6 ;  /* 0x000000302f068223 */ /* 0x000fe20000010006 */
[----:B------:R-:W-:Y:S01]  /*4680*/  @!P0 F2FP.PACK_AB R155, R155, R156 ;  /* 0x0000009c9b9b823e */ /* 0x000fe200000000ff */
[----:B------:R-:W-:Y:S01]  /*4690*/  @!P0 FFMA.FTZ R7, R49, R50, R7 ;  /* 0x0000003231078223 */ /* 0x000fe20000010007 */
[----:B------:R-:W-:Y:S01]  /*46a0*/  @!P0 F2FP.PACK_AB R4, R5, R4 ;  /* 0x000000040504823e */ /* 0x000fe200000000ff */
[C---:B------:R-:W-:Y:S01]  /*46b0*/  @!P0 FMUL.FTZ R8, R38.reuse, R8 ;  /* 0x0000000826088220 */ /* 0x040fe20000410000 */
[----:B------:R-:W-:Y:S01]  /*46c0*/  @!P0 HADD2.F32 R37, -RZ, R39.H1_H1 ;  /* 0x30000027ff258230 */ /* 0x000fe20000004100 */
[----:B------:R-:W-:Y:S01]  /*46d0*/  @!P0 FFMA.FTZ R38, R38, R52, -R157 ;  /* 0x0000003426268223 */ /* 0x000fe2000001089d */
[----:B------:R-:W-:Y:S01]  /*46e0*/  @!P0 HADD2.F32 R39, -RZ, R70.H0_H0 ;  /* 0x20000046ff278230 */ /* 0x000fe20000004100 */
[-C--:B------:R-:W-:Y:S01]  /*46f0*/  @!P0 FMUL.FTZ R70, R53, R9.reuse ;  /* 0x0000000935468220 */ /* 0x080fe20000410000 */
[----:B------:R-:W-:Y:S01]  /*4700*/  @!P0 F2FP.PACK_AB R2, R3, R2 ;  /* 0x000000020302823e */ /* 0x000fe200000000ff */
[----:B------:R-:W-:Y:S01]  /*4710*/  @!P0 FMUL.FTZ R9, R37, R9 ;  /* 0x0000000925098220 */ /* 0x000fe20000410000 */
[----:B------:R-:W-:Y:S01]  /*4720*/  @!P0 F2FP.PACK_AB R6, R7, R6 ;  /* 0x000000060706823e */ /* 0x000fe200000000ff */
[-C--:B------:R-:W-:Y:S01]  /*4730*/  @!P0 FFMA.FTZ R37, R37, R39.reuse, -R70 ;  /* 0x0000002725258223 */ /* 0x080fe20000010846 */
[----:B------:R-:W-:Y:S01]  /*4740*/  @!P0 MOV R64, R2 ;  /* 0x0000000200408202 */ /* 0x000fe20000000f00 */
[----:B------:R-:W-:Y:S01]  /*4750*/  @!P0 FFMA.FTZ R8, R51, R52, R8 ;  /* 0x0000003433088223 */ /* 0x000fe20000010008 */
[----:B------:R-:W-:Y:S01]  /*4760*/  @!P0 MOV R66, R6 ;  /* 0x0000000600428202 */ /* 0x000fe20000000f00 */
[----:B------:R-:W-:Y:S01]  /*4770*/  @!P0 FFMA.FTZ R9, R53, R39, R9 ;  /* 0x0000002735098223 */ /* 0x000fe20000010009 */
[----:B------:R-:W-:Y:S01]  /*4780*/  @!P0 F2FP.PACK_AB R37, R37, R38 ;  /* 0x000000262525823e */ /* 0x000fe200000000ff */
[----:B------:R-:W-:Y:S02]  /*4790*/  @!P0 IMAD.MOV.U32 R30, RZ, RZ, R155 ;  /* 0x000000ffff1e8224 */ /* 0x000fe400078e009b */
[----:B------:R-:W-:Y:S01]  /*47a0*/  @!P0 IMAD.MOV.U32 R65, RZ, RZ, R4 ;  /* 0x000000ffff418224 */ /* 0x000fe200078e0004 */
[----:B------:R-:W-:Y:S02]  /*47b0*/  @!P0 MOV R31, R37 ;  /* 0x00000025001f8202 */ /* 0x000fe40000000f00 */
[----:B------:R-:W-:Y:S03]  /*47c0*/  @!P0 F2FP.PACK_AB R8, R9, R8 ;  /* 0x000000080908823e */ /* 0x000fe600000000ff */
[----:B------:R1:W-:Y:S01]  /*47d0*/  STG.E.128 [R152.64], R28 ;  /* 0x0000001c98007986 */ /* 0x0003e2000c101d0c */
[----:B------:R-:W-:Y:S07]  /*47e0*/  @!P0 MOV R67, R8 ;  /* 0x0000000800438202 */ /* 0x000fee0000000f00 */
[----:B------:R1:W-:Y:S02]  /*47f0*/  @!P2 STG.E.128 [R150.64], R64 ;  /* 0x000000409600a986 */ /* 0x0003e4000c101d0c */
.L_x_386:
[----:B------:R-:W-:Y:S05]  /*4800*/  BSYNC B0 ;  /* 0x0000000000007941 */ /* 0x000fea0003800000 */
.L_x_385:
[----:B------:R-:W-:Y:S01]  /*4810*/  ISETP.GE.AND P0, PT, R13, c[0x0][0x1d4], PT ;  /* 0x000075000d007a0c */ /* 0x000fe20003f06270 */
[----:B------:R-:W-:Y:S01]  /*4820*/  @!UPT UIADD3 URZ, URZ, URZ, URZ ;  /* 0x0000003f3f3ff290 */ /* 0x000fe2000fffe03f */
[----:B------:R-:W-:Y:S11]  /*4830*/  BSSY B0, `(.L_x_387) ;  /* 0x0000071000007945 */ /* 0x000ff60003800000 */
[----:B------:R-:W-:-:S05]  /*4840*/  @P0 BRA `(.L_x_388) ;  /* 0x000006f000000947 */ /* 0x000fca0003800000 */
[----:B-1----:R-:W1:Y:S01]  /*4850*/  LDS.128 R64, [R104+0x3c80] ;  /* 0x003c800068407984 */ /* 0x002e620000000c00 */
[----:B------:R-:W-:Y:S02]  /*4860*/  ISETP.GE.AND P2, PT, R112, c[0x0][0x1d4], PT ;  /* 0x0000750070007a0c */ /* 0x000fe40003f46270 */
[-C--:B------:R-:W-:Y:S04]  /*4870*/  IADD3 R5, P1, P0, R142, R148.reuse, R117 ;  /* 0x000000948e057210 */ /* 0x080fe8000783e075 */
[-C--:B------:R-:W-:Y:S01]  /*4880*/  IADD3.X R4, R90, R127.reuse, R100, P1, P0 ;  /* 0x0000007f5a047210 */ /* 0x080fe20000fe0464 */
[----:B------:R-:W2:Y:S06]  /*4890*/  LDS.128 R28, [R105+0x3c80] ;  /* 0x003c8000691c7984 */ /* 0x000eac0000000c00 */
        /* <DEDUP_REMOVED lines=8> */
[----:B-1----:R-:W-:Y:S01]  /*4920*/  @!P0 IMAD.MOV.U32 R40, RZ, RZ, R67 ;  /* 0x000000ffff288224 */ /* 0x002fe200078e0043 */
[----:B------:R-:W-:Y:S01]  /*4930*/  @!P0 MOV R38, R64 ;  /* 0x0000004000268202 */ /* 0x000fe20000000f00 */
[----:B------:R-:W-:Y:S01]  /*4940*/  @!P0 HADD2.F32 R9, -RZ, R36.H1_H1 ;  /* 0x30000024ff098230 */ /* 0x000fe20000004100 */
[----:B--2---:R-:W-:Y:S01]  /*4950*/  @!P0 MOV R3, R28 ;  /* 0x0000001c00038202 */ /* 0x004fe20000000f00 */
[----:B------:R-:W-:Y:S01]  /*4960*/  @!P0 HADD2.F32 R46, -RZ, R68.H1_H1 ;  /* 0x30000044ff2e8230 */ /* 0x000fe20000004100 */
[--C-:B------:R-:W-:Y:S01]  /*4970*/  @!P0 SHF.R.U64 R2, R32, 0x10, R33.reuse ;  /* 0x0000001020028819 */ /* 0x100fe20000001221 */
[----:B------:R-:W-:Y:S01]  /*4980*/  @!P0 HADD2.F32 R32, -RZ, R38.H0_H0 ;  /* 0x20000026ff208230 */ /* 0x000fe20000004100 */
[----:B------:R-:W-:Y:S01]  /*4990*/  @!P0 SHF.R.U32.HI R4, RZ, 0x10, R33 ;  /* 0x00000010ff048819 */ /* 0x000fe20000011621 */
[----:B------:R-:W-:Y:S01]  /*49a0*/  @!P0 HADD2.F32 R5, -RZ, R3.H0_H0 ;  /* 0x20000003ff058230 */ /* 0x000fe20000004100 */
[----:B------:R-:W-:Y:S01]  /*49b0*/  @!P0 SHF.R.U64 R37, R60, 0x10, R61 ;  /* 0x000000103c258819 */ /* 0x000fe2000000123d */
[----:B------:R-:W-:Y:S01]  /*49c0*/  @!P0 HADD2.F32 R33, -RZ, R69.H1_H1 ;  /* 0x30000045ff218230 */ /* 0x000fe20000004100 */
[-C--:B------:R-:W-:Y:S01]  /*49d0*/  @!P0 FMUL.FTZ R49, R32, R9.reuse ;  /* 0x0000000920318220 */ /* 0x080fe20000410000 */
[----:B------:R-:W-:Y:S01]  /*49e0*/  @!P0 HADD2.F32 R8, -RZ, R2.H0_H0 ;  /* 0x20000002ff088230 */ /* 0x000fe20000004100 */
[C---:B------:R-:W-:Y:S01]  /*49f0*/  @!P0 FMUL.FTZ R2, R5.reuse, R9 ;  /* 0x0000000905028220 */ /* 0x040fe20000410000 */
[----:B------:R-:W-:Y:S01]  /*4a00*/  @!P0 SHF.R.U64 R6, R34, 0x10, R35 ;  /* 0x0000001022068819 */ /* 0x000fe20000001223 */
[-C--:B------:R-:W-:Y:S01]  /*4a10*/  @!P0 FFMA.FTZ R49, R5, R33.reuse, -R49 ;  /* 0x0000002105318223 */ /* 0x080fe20000010831 */
[----:B------:R-:W-:Y:S01]  /*4a20*/  @!P0 HADD2.F32 R34, -RZ, R38.H1_H1 ;  /* 0x30000026ff228230 */ /* 0x000fe20000004100 */
[----:B------:R-:W-:Y:S01]  /*4a30*/  @!P0 FFMA.FTZ R2, R32, R33, R2 ;  /* 0x0000002120028223 */ /* 0x000fe20000010002 */
[----:B------:R-:W-:Y:S01]  /*4a40*/  @!P0 HADD2.F32 R5, -RZ, R3.H1_H1 ;  /* 0x30000003ff058230 */ /* 0x000fe20000004100 */
[----:B------:R-:W-:Y:S01]  /*4a50*/  @!P0 IMAD.MOV.U32 R33, RZ, RZ, R65 ;  /* 0x000000ffff218224 */ /* 0x000fe200078e0041 */
[----:B------:R-:W-:Y:S01]  /*4a60*/  @!P0 SHF.R.U32.HI R7, RZ, 0x10, R35 ;  /* 0x00000010ff078819 */ /* 0x000fe20000011623 */
[CC--:B------:R-:W-:Y:S01]  /*4a70*/  @!P0 FMUL.FTZ R60, R34.reuse, R8.reuse ;  /* 0x00000008223c8220 */ /* 0x0c0fe20000410000 */
[----:B------:R-:W-:Y:S01]  /*4a80*/  @!P0 HADD2.F32 R35, -RZ, R37.H0_H0 ;  /* 0x20000025ff238230 */ /* 0x000fe20000004100 */
[C---:B------:R-:W-:Y:S01]  /*4a90*/  @!P0 FMUL.FTZ R3, R5.reuse, R8 ;  /* 0x0000000805038220 */ /* 0x040fe20000410000 */
[----:B------:R-:W-:Y:S01]  /*4aa0*/  @!P0 MOV R8, R29 ;  /* 0x0000001d00088202 */ /* 0x000fe20000000f00 */
[--C-:B------:R-:W-:Y:S01]  /*4ab0*/  @!P0 HADD2.F32 R38, -RZ, R33.reuse.H1_H1 ;  /* 0x30000021ff268230 */ /* 0x100fe20000004100 */
[----:B------:R-:W-:Y:S01]  /*4ac0*/  @!P0 SHF.R.U32.HI R39, RZ, 0x10, R61 ;  /* 0x00000010ff278819 */ /* 0x000fe2000001163d */
[-C--:B------:R-:W-:Y:S01]  /*4ad0*/  @!P0 FFMA.FTZ R60, R5, R35.reuse, -R60 ;  /* 0x00000023053c8223 */ /* 0x080fe2000001083c */
[----:B------:R-:W-:Y:S01]  /*4ae0*/  @!P0 HADD2.F32 R5, -RZ, R4.H0_H0 ;  /* 0x20000004ff058230 */ /* 0x000fe20000004100 */
[----:B------:R-:W-:Y:S01]  /*4af0*/  @!P0 FFMA.FTZ R3, R34, R35, R3 ;  /* 0x0000002322038223 */ /* 0x000fe20000010003 */
[----:B------:R-:W-:Y:S01]  /*4b00*/  @!P0 HADD2.F32 R9, -RZ, R36.H0_H0 ;  /* 0x20000024ff098230 */ /* 0x000fe20000004100 */
[----:B------:R-:W-:Y:S01]  /*4b10*/  @!P0 SHF.R.U64 R44, R62, 0x10, R63 ;  /* 0x000000103e2c8819 */ /* 0x000fe2000000123f */
[----:B------:R-:W-:Y:S01]  /*4b20*/  @!P0 HADD2.F32 R36, -RZ, R33.H0_H0 ;  /* 0x20000021ff248230 */ /* 0x000fe20000004100 */
[----:B------:R-:W-:Y:S01]  /*4b30*/  @!P0 FMUL.FTZ R62, R38, R5 ;  /* 0x00000005263e8220 */ /* 0x000fe20000410000 */
[--C-:B------:R-:W-:Y:S01]  /*4b40*/  @!P0 HADD2.F32 R32, -RZ, R8.reuse.H0_H0 ;  /* 0x20000008ff208230 */ /* 0x100fe20000004100 */
[----:B------:R-:W-:Y:S01]  /*4b50*/  @!P0 MOV R33, R31 ;  /* 0x0000001f00218202 */ /* 0x000fe20000000f00 */
[----:B------:R-:W-:Y:S01]  /*4b60*/  @!P0 HADD2.F32 R39, -RZ, R39.H0_H0 ;  /* 0x20000027ff278230 */ /* 0x000fe20000004100 */
[-C--:B------:R-:W-:Y:S01]  /*4b70*/  @!P0 FMUL.FTZ R61, R36, R9.reuse ;  /* 0x00000009243d8220 */ /* 0x080fe20000410000 */
[----:B------:R-:W-:Y:S01]  /*4b80*/  @!P0 HADD2.F32 R8, -RZ, R8.H1_H1 ;  /* 0x30000008ff088230 */ /* 0x000fe20000004100 */
[----:B------:R-:W-:Y:S01]  /*4b90*/  @!P0 FMUL.FTZ R4, R32, R9 ;  /* 0x0000000920048220 */ /* 0x000fe20000410000 */
[----:B------:R-:W-:Y:S01]  /*4ba0*/  @!P0 HADD2.F32 R37, -RZ, R69.H0_H0 ;  /* 0x20000045ff258230 */ /* 0x000fe20000004100 */
[----:B------:R-:W-:Y:S01]  /*4bb0*/  @!P0 F2FP.PACK_AB R49, R60, R49 ;  /* 0x000000313c31823e */ /* 0x000fe200000000ff */
[--C-:B------:R-:W-:Y:S01]  /*4bc0*/  @!P0 HADD2.F32 R45, -RZ, R40.reuse.H0_H0 ;  /* 0x20000028ff2d8230 */ /* 0x100fe20000004100 */
[C---:B------:R-:W-:Y:S01]  /*4bd0*/  @!P0 FMUL.FTZ R5, R8.reuse, R5 ;  /* 0x0000000508058220 */ /* 0x040fe20000410000 */
[----:B------:R-:W-:Y:S01]  /*4be0*/  @!P0 F2FP.PACK_AB R2, R3, R2 ;  /* 0x000000020302823e */ /* 0x000fe200000000ff */
[----:B------:R-:W-:Y:S01]  /*4bf0*/  @!P0 FFMA.FTZ R62, R8, R39, -R62 ;  /* 0x00000027083e8223 */ /* 0x000fe2000001083e */
[----:B------:R-:W-:Y:S01]  /*4c00*/  @!P0 HADD2.F32 R8, -RZ, R23.H1_H1 ;  /* 0x30000017ff088230 */ /* 0x000fe20000004100 */
[-C--:B------:R-:W-:Y:S01]  /*4c10*/  @!P0 FFMA.FTZ R61, R32, R37.reuse, -R61 ;  /* 0x00000025203d8223 */ /* 0x080fe2000001083d */
[----:B------:R-:W-:Y:S01]  /*4c20*/  @!P0 SHF.R.U32.HI R48, RZ, 0x10, R63 ;  /* 0x00000010ff308819 */ /* 0x000fe2000001163f */
[----:B------:R-:W-:Y:S01]  /*4c30*/  @!P0 FFMA.FTZ R4, R36, R37, R4 ;  /* 0x0000002524048223 */ /* 0x000fe20000010004 */
[----:B------:R-:W-:Y:S01]  /*4c40*/  @!P0 HADD2.F32 R9, -RZ, R7.H0_H0 ;  /* 0x20000007ff098230 */ /* 0x000fe20000004100 */
[----:B------:R-:W-:Y:S01]  /*4c50*/  @!P0 FMUL.FTZ R63, R45, R8 ;  /* 0x000000082d3f8220 */ /* 0x000fe20000410000 */
[----:B------:R-:W-:Y:S01]  /*4c60*/  @!P0 HADD2.F32 R47, -RZ, R40.H1_H1 ;  /* 0x30000028ff2f8230 */ /* 0x000fe20000004100 */
[----:B------:R-:W-:Y:S01]  /*4c70*/  @!P0 FFMA.FTZ R5, R38, R39, R5 ;  /* 0x0000002726058223 */ /* 0x000fe20000010005 */
[--C-:B------:R-:W-:Y:S01]  /*4c80*/  @!P0 HADD2.F32 R32, -RZ, R33.reuse.H0_H0 ;  /* 0x20000021ff208230 */ /* 0x100fe20000004100 */
[----:B------:R-:W-:Y:S01]  /*4c90*/  @!P0 MOV R28, R49 ;  /* 0x00000031001c8202 */ /* 0x000fe20000000f00 */
[----:B------:R-:W-:Y:S01]  /*4ca0*/  @!P0 HADD2.F32 R7, -RZ, R33.H1_H1 ;  /* 0x30000021ff078230 */ /* 0x000fe20000004100 */
[-C--:B------:R-:W-:Y:S01]  /*4cb0*/  @!P0 FMUL.FTZ R69, R47, R9.reuse ;  /* 0x000000092f458220 */ /* 0x080fe20000410000 */
[----:B------:R-:W-:Y:S01]  /*4cc0*/  @!P0 MOV R33, R66 ;  /* 0x0000004200218202 */ /* 0x000fe20000000f00 */
[C---:B------:R-:W-:Y:S01]  /*4cd0*/  @!P0 FMUL.FTZ R8, R32.reuse, R8 ;  /* 0x0000000820088220 */ /* 0x040fe20000410000 */
[----:B------:R-:W-:Y:S01]  /*4ce0*/  @!P0 HADD2.F32 R48, -RZ, R48.H0_H0 ;  /* 0x20000030ff308230 */ /* 0x000fe20000004100 */
[----:B------:R-:W-:Y:S01]  /*4cf0*/  @!P0 FFMA.FTZ R63, R32, R46, -R63 ;  /* 0x0000002e203f8223 */ /* 0x000fe2000001083f */
[----:B------:R-:W-:Y:S01]  /*4d00*/  @!P0 HADD2.F32 R32, -RZ, R23.H0_H0 ;  /* 0x20000017ff208230 */ /* 0x000fe20000004100 */
[----:B------:R-:W-:Y:S01]  /*4d10*/  @!P0 IMAD.MOV.U32 R23, RZ, RZ, R30 ;  /* 0x000000ffff178224 */ /* 0x000fe200078e001e */
[----:B------:R-:W-:Y:S01]  /*4d20*/  @!P0 MOV R64, R2 ;  /* 0x0000000200408202 */ /* 0x000fe20000000f00 */
[C---:B------:R-:W-:Y:S01]  /*4d30*/  @!P0 FMUL.FTZ R9, R7.reuse, R9 ;  /* 0x0000000907098220 */ /* 0x040fe20000410000 */
[----:B------:R-:W-:Y:S01]  /*4d40*/  @!P0 F2FP.PACK_AB R61, R62, R61 ;  /* 0x0000003d3e3d823e */ /* 0x000fe200000000ff */
[----:B------:R-:W-:Y:S01]  /*4d50*/  @!P0 FFMA.FTZ R69, R7, R48, -R69 ;  /* 0x0000003007458223 */ /* 0x000fe20000010845 */
[--C-:B------:R-:W-:Y:S01]  /*4d60*/  @!P0 HADD2.F32 R40, -RZ, R33.reuse.H0_H0 ;  /* 0x20000021ff288230 */ /* 0x100fe20000004100 */
[----:B------:R-:W-:Y:S01]  /*4d70*/  @!P0 F2FP.PACK_AB R4, R5, R4 ;  /* 0x000000040504823e */ /* 0x000fe200000000ff */
[----:B------:R-:W-:Y:S01]  /*4d80*/  @!P0 HADD2.F32 R43, -RZ, R33.H1_H1 ;  /* 0x30000021ff2b8230 */ /* 0x000fe20000004100 */
[----:B------:R-:W-:Y:S01]  /*4d90*/  @!P0 MOV R29, R61 ;  /* 0x0000003d001d8202 */ /* 0x000fe20000000f00 */
[----:B------:R-:W-:Y:S01]  /*4da0*/  @!P0 HADD2.F32 R7, -RZ, R6.H0_H0 ;  /* 0x20000006ff078230 */ /* 0x000fe20000004100 */
[CC--:B------:R-:W-:Y:S01]  /*4db0*/  @!P0 FMUL.FTZ R70, R40.reuse, R32.reuse ;  /* 0x0000002028468220 */ /* 0x0c0fe20000410000 */
[--C-:B------:R-:W-:Y:S01]  /*4dc0*/  @!P0 HADD2.F32 R33, -RZ, R23.reuse.H0_H0 ;  /* 0x20000017ff218230 */ /* 0x100fe20000004100 */
[----:B------:R-:W-:Y:S01]  /*4dd0*/  @!P0 IMAD.MOV.U32 R65, RZ, RZ, R4 ;  /* 0x000000ffff418224 */ /* 0x000fe200078e0004 */
[----:B------:R-:W-:Y:S01]  /*4de0*/  @!P0 HADD2.F32 R41, -RZ, R68.H0_H0 ;  /* 0x20000044ff298230 */ /* 0x000fe20000004100 */
[----:B------:R-:W-:Y:S01]  /*4df0*/  @!P0 FMUL.FTZ R68, R43, R7 ;  /* 0x000000072b448220 */ /* 0x000fe20000410000 */
[----:B------:R-:W-:Y:S01]  /*4e00*/  @!P0 HADD2.F32 R23, -RZ, R23.H1_H1 ;  /* 0x30000017ff178230 */ /* 0x000fe20000004100 */
[C---:B------:R-:W-:Y:S01]  /*4e10*/  @!P0 FMUL.FTZ R6, R33.reuse, R32 ;  /* 0x0000002021068220 */ /* 0x040fe20000410000 */
[----:B------:R-:W-:Y:S01]  /*4e20*/  @!P0 HADD2.F32 R44, -RZ, R44.H0_H0 ;  /* 0x2000002cff2c8230 */ /* 0x000fe20000004100 */
[----:B------:R-:W-:Y:S01]  /*4e30*/  @!P0 FFMA.FTZ R33, R33, R41, -R70 ;  /* 0x0000002921218223 */ /* 0x000fe20000010846 */
[----:B------:R-:W-:Y:S01]  /*4e40*/  @!P0 F2FP.PACK_AB R63, R69, R63 ;  /* 0x0000003f453f823e */ /* 0x000fe200000000ff */
[C---:B------:R-:W-:Y:S02]  /*4e50*/  @!P0 FMUL.FTZ R7, R23.reuse, R7 ;  /* 0x0000000717078220 */ /* 0x040fe40000410000 */
[-C--:B------:R-:W-:Y:S01]  /*4e60*/  @!P0 FFMA.FTZ R23, R23, R44.reuse, -R68 ;  /* 0x0000002c17178223 */ /* 0x080fe20000010844 */
[----:B------:R-:W-:Y:S01]  /*4e70*/  @!P0 MOV R31, R63 ;  /* 0x0000003f001f8202 */ /* 0x000fe20000000f00 */
[----:B------:R-:W-:Y:S02]  /*4e80*/  @!P0 FFMA.FTZ R6, R40, R41, R6 ;  /* 0x0000002928068223 */ /* 0x000fe40000010006 */
[----:B------:R-:W-:Y:S01]  /*4e90*/  @!P0 FFMA.FTZ R7, R43, R44, R7 ;  /* 0x0000002c2b078223 */ /* 0x000fe20000010007 */
[----:B------:R-:W-:Y:S01]  /*4ea0*/  @!P0 F2FP.PACK_AB R23, R23, R33 ;  /* 0x000000211717823e */ /* 0x000fe200000000ff */
[----:B------:R-:W-:Y:S02]  /*4eb0*/  @!P0 FFMA.FTZ R8, R45, R46, R8 ;  /* 0x0000002e2d088223 */ /* 0x000fe40000010008 */
        /* <DEDUP_REMOVED lines=8> */
.L_x_388:
[----:B------:R-:W-:Y:S05]  /*4f40*/  BSYNC B0 ;  /* 0x0000000000007941 */ /* 0x000fea0003800000 */
.L_x_387:
[----:B------:R-:W-:Y:S11]  /*4f50*/  ISETP.GE.AND P0, PT, R14, c[0x0][0x1d4], PT ;  /* 0x000075000e007a0c */ /* 0x000ff60003f06270 */
[----:B------:R-:W-:Y:S02]  /*4f60*/  @!UPT UIADD3 URZ, URZ, URZ, URZ ;  /* 0x0000003f3f3ff290 */ /* 0x000fe4000fffe03f */
[----:B------:R-:W-:-:S05]  /*4f70*/  @P0 BRA `(.L_x_372) ;  /* 0x000008f000000947 */ /* 0x000fca0003800000 */
[----:B------:R-:W-:Y:S01]  /*4f80*/  LDS.128 R44, [R102+0x3c80] ;  /* 0x003c8000662c7984 */ /* 0x000fe20000000c00 */
[----:B------:R-:W-:Y:S04]  /*4f90*/  IADD3 R3, P1, P0, R142, R148, R116 ;  /* 0x000000948e037210 */ /* 0x000fe8000783e074 */
[----:B------:R-:W-:Y:S02]  /*4fa0*/  IADD3.X R2, R90, R127, R99, P1, P0 ;  /* 0x0000007f5a027210 */ /* 0x000fe40000fe0463 */
[C---:B------:R-:W-:Y:S01]  /*4fb0*/  LEA R48, P0, R3.reuse, c[0x0][0x1c8], 0x1 ;  /* 0x0000720003307a11 */ /* 0x040fe200078008ff */
[----:B-1----:R-:W1:Y:S03]  /*4fc0*/  LDS.128 R28, [R103+0x3c80] ;  /* 0x003c8000671c7984 */ /* 0x002e660000000c00 */
[----:B------:R-:W-:Y:S02]  /*4fd0*/  LEA.HI.X R49, R3, c[0x0][0x1cc], R2, 0x1, P0 ;  /* 0x0000730003317a11 */ /* 0x000fe400000f0c02 */
[----:B------:R-:W-:Y:S11]  /*4fe0*/  ISETP.GE.AND P0, PT, R14, c[0x0][0x27c], PT ;  /* 0x00009f000e007a0c */ /* 0x000ff60003f06270 */
[----:B------:R-:W-:Y:S02]  /*4ff0*/  @!UPT UIADD3 URZ, URZ, URZ, URZ ;  /* 0x0000003f3f3ff290 */ /* 0x000fe4000fffe03f */
[--C-:B------:R-:W-:Y:S01]  /*5000*/  @!P0 HADD2.F32 R2, -RZ, R22.reuse.H1_H1 ;  /* 0x30000016ff028230 */ /* 0x100fe20000004100 */
[----:B------:R-:W-:Y:S01]  /*5010*/  @!P0 SHF.R.U64 R5, R24, 0x10, R25 ;  /* 0x0000001018058819 */ /* 0x000fe20000001219 */
[----:B------:R-:W-:Y:S01]  /*5020*/  @!P0 HADD2.F32 R4, -RZ, R22.H0_H0 ;  /* 0x20000016ff048230 */ /* 0x000fe20000004100 */
[----:B------:R-:W-:Y:S01]  /*5030*/  @!P0 SHF.R.U64 R6, R26, 0x10, R27 ;  /* 0x000000101a068819 */ /* 0x000fe2000000121b */
[--C-:B------:R-:W-:Y:S01]  /*5040*/  @!P0 HADD2.F32 R39, -RZ, R54.reuse.H1_H1 ;  /* 0x30000036ff278230 */ /* 0x100fe20000004100 */
[----:B------:R-:W-:Y:S01]  /*5050*/  @!P0 SHF.R.U32.HI R3, RZ, 0x10, R25 ;  /* 0x00000010ff038819 */ /* 0x000fe20000011619 */
[--C-:B------:R-:W-:Y:S01]  /*5060*/  @!P0 HADD2.F32 R25, -RZ, R55.reuse.H1_H1 ;  /* 0x30000037ff198230 */ /* 0x100fe20000004100 */
[----:B------:R-:W-:Y:S01]  /*5070*/  @!P0 SHF.R.U32.HI R7, RZ, 0x10, R27 ;  /* 0x00000010ff078819 */ /* 0x000fe2000001161b */
[----:B------:R-:W-:Y:S01]  /*5080*/  @!P0 HADD2.F32 R27, -RZ, R55.H0_H0 ;  /* 0x20000037ff1b8230 */ /* 0x000fe20000004100 */
[--C-:B------:R-:W-:Y:S01]  /*5090*/  @!P0 SHF.R.U64 R56, R56, 0x10, R57.reuse ;  /* 0x0000001038388819 */ /* 0x100fe20000001239 */
[----:B------:R-:W-:Y:S01]  /*50a0*/  @!P0 HADD2.F32 R35, -RZ, R54.H0_H0 ;  /* 0x20000036ff238230 */ /* 0x000fe20000004100 */
[----:B------:R-:W-:Y:S01]  /*50b0*/  @!P0 SHF.R.U32.HI R33, RZ, 0x10, R57 ;  /* 0x00000010ff218819 */ /* 0x000fe20000011639 */
[----:B------:R-:W-:Y:S01]  /*50c0*/  @!P0 HADD2.F32 R3, -RZ, R3.H0_H0 ;  /* 0x20000003ff038230 */ /* 0x000fe20000004100 */
[--C-:B------:R-:W-:Y:S02]  /*50d0*/  @!P0 SHF.R.U32.HI R41, RZ, 0x10, R59.reuse ;  /* 0x00000010ff298819 */ /* 0x100fe4000001163b */
[----:B------:R-:W-:Y:S01]  /*50e0*/  @!P0 SHF.R.U64 R37, R58, 0x10, R59 ;  /* 0x000000103a258819 */ /* 0x000fe2000000123b */
[----:B------:R-:W-:Y:S02]  /*50f0*/  @!P0 HADD2.F32 R33, -RZ, R33.H0_H0 ;  /* 0x20000021ff218230 */ /* 0x000fe40000004100 */
[----:B------:R-:W-:Y:S02]  /*5100*/  @!P0 HADD2.F32 R41, -RZ, R41.H0_H0 ;  /* 0x20000029ff298230 */ /* 0x000fe40000004100 */
[----:B------:R-:W-:Y:S01]  /*5110*/  @!P0 HADD2.F32 R37, -RZ, R37.H0_H0 ;  /* 0x20000025ff258230 */ /* 0x000fe20000004100 */
[----:B-1----:R-:W-:Y:S02]  /*5120*/  @!P0 MOV R8, R28 ;  /* 0x0000001c00088202 */ /* 0x002fe40000000f00 */
[----:B------:R-:W-:Y:S02]  /*5130*/  @!P0 MOV R34, R44 ;  /* 0x0000002c00228202 */ /* 0x000fe40000000f00 */
[----:B------:R-:W-:Y:S01]  /*5140*/  @!P0 MOV R32, R45 ;  /* 0x0000002d00208202 */ /* 0x000fe20000000f00 */
[----:B------:R-:W-:Y:S01]  /*5150*/  @!P0 HADD2.F32 R23, -RZ, R8.H0_H0 ;  /* 0x20000008ff178230 */ /* 0x000fe20000004100 */
[----:B------:R-:W-:Y:S01]  /*5160*/  @!P0 MOV R22, R29 ;  /* 0x0000001d00168202 */ /* 0x000fe20000000f00 */
[----:B------:R-:W-:Y:S02]  /*5170*/  @!P0 HADD2.F32 R24, -RZ, R34.H0_H0 ;  /* 0x20000022ff188230 */ /* 0x000fe40000004100 */
[----:B------:R-:W-:Y:S02]  /*5180*/  @!P0 HADD2.F32 R26, -RZ, R32.H0_H0 ;  /* 0x20000020ff1a8230 */ /* 0x000fe40000004100 */
[--C-:B------:R-:W-:Y:S01]  /*5190*/  @!P0 HADD2.F32 R9, -RZ, R22.reuse.H0_H0 ;  /* 0x20000016ff098230 */ /* 0x100fe20000004100 */
[-C--:B------:R-:W-:Y:S01]  /*51a0*/  @!P0 FMUL.FTZ R43, R24, R2.reuse ;  /* 0x00000002182b8220 */ /* 0x080fe20000410000 */
[----:B------:R-:W-:Y:S01]  /*51b0*/  @!P0 HADD2.F32 R22, -RZ, R22.H1_H1 ;  /* 0x30000016ff168230 */ /* 0x000fe20000004100 */
[----:B------:R-:W-:Y:S01]  /*51c0*/  @!P0 FMUL.FTZ R2, R23, R2 ;  /* 0x0000000217028220 */ /* 0x000fe20000410000 */
[----:B------:R-:W-:Y:S01]  /*51d0*/  @!P0 HADD2.F32 R8, -RZ, R8.H1_H1 ;  /* 0x30000008ff088230 */ /* 0x000fe20000004100 */
[-C--:B------:R-:W-:Y:S01]  /*51e0*/  @!P0 FMUL.FTZ R50, R26, R4.reuse ;  /* 0x000000041a328220 */ /* 0x080fe20000410000 */
[----:B------:R-:W-:Y:S01]  /*51f0*/  @!P0 HADD2.F32 R32, -RZ, R32.H1_H1 ;  /* 0x30000020ff208230 */ /* 0x000fe20000004100 */
[----:B------:R-:W-:Y:S01]  /*5200*/  @!P0 FFMA.FTZ R2, R24, R25, R2 ;  /* 0x0000001918028223 */ /* 0x000fe20000010002 */
[----:B------:R-:W-:Y:S01]  /*5210*/  @!P0 HADD2.F32 R24, -RZ, R34.H1_H1 ;  /* 0x30000022ff188230 */ /* 0x000fe20000004100 */
[C---:B------:R-:W-:Y:S02]  /*5220*/  @!P0 FMUL.FTZ R4, R9.reuse, R4 ;  /* 0x0000000409048220 */ /* 0x040fe40000410000 */
[----:B------:R-:W-:Y:S01]  /*5230*/  @!P0 FFMA.FTZ R50, R9, R27, -R50 ;  /* 0x0000001b09328223 */ /* 0x000fe20000010832 */
[----:B------:R-:W-:Y:S01]  /*5240*/  @!P0 HADD2.F32 R9, -RZ, R5.H0_H0 ;  /* 0x20000005ff098230 */ /* 0x000fe20000004100 */
[----:B------:R-:W-:Y:S01]  /*5250*/  @!P0 FFMA.FTZ R43, R23, R25, -R43 ;  /* 0x00000019172b8223 */ /* 0x000fe2000001082b */
[----:B------:R-:W-:Y:S01]  /*5260*/  @!P0 MOV R23, R31 ;  /* 0x0000001f00178202 */ /* 0x000fe20000000f00 */
[----:B------:R-:W-:Y:S01]  /*5270*/  @!P0 IMAD.MOV.U32 R34, RZ, RZ, R47 ;  /* 0x000000ffff228224 */ /* 0x000fe200078e002f */
[----:B------:R-:W-:Y:S01]  /*5280*/  @!P0 HADD2.F32 R25, -RZ, R56.H0_H0 ;  /* 0x20000038ff198230 */ /* 0x000fe20000004100 */
[----:B------:R-:W-:Y:S02]  /*5290*/  @!P0 FMUL.FTZ R52, R24, R9 ;  /* 0x0000000918348220 */ /* 0x000fe40000410000 */
[-C--:B------:R-:W-:Y:S01]  /*52a0*/  @!P0 FMUL.FTZ R51, R32, R3.reuse ;  /* 0x0000000320338220 */ /* 0x080fe20000410000 */
[--C-:B------:R-:W-:Y:S01]  /*52b0*/  @!P0 HADD2.F32 R38, -RZ, R34.reuse.H0_H0 ;  /* 0x20000022ff268230 */ /* 0x100fe20000004100 */
[----:B------:R-:W-:Y:S01]  /*52c0*/  @!P0 FMUL.FTZ R5, R22, R3 ;  /* 0x0000000316058220 */ /* 0x000fe20000410000 */
[----:B------:R-:W-:Y:S01]  /*52d0*/  @!P0 HADD2.F32 R40, -RZ, R34.H1_H1 ;  /* 0x30000022ff288230 */ /* 0x000fe20000004100 */
[C---:B------:R-:W-:Y:S01]  /*52e0*/  @!P0 FMUL.FTZ R3, R8.reuse, R9 ;  /* 0x0000000908038220 */ /* 0x040fe20000410000 */
[----:B------:R-:W-:Y:S01]  /*52f0*/  @!P0 HADD2.F32 R9, -RZ, R7.H0_H0 ;  /* 0x20000007ff098230 */ /* 0x000fe20000004100 */
[----:B------:R-:W-:Y:S01]  /*5300*/  @!P0 FFMA.FTZ R52, R8, R25, -R52 ;  /* 0x0000001908348223 */ /* 0x000fe20000010834 */
[----:B------:R-:W-:Y:S01]  /*5310*/  @!P0 HADD2.F32 R8, -RZ, R17.H1_H1 ;  /* 0x30000011ff088230 */ /* 0x000fe20000004100 */
[----:B------:R-:W-:Y:S01]  /*5320*/  @!P0 FFMA.FTZ R51, R22, R33, -R51 ;  /* 0x0000002116338223 */ /* 0x000fe20000010833 */
[--C-:B------:R-:W-:Y:S01]  /*5330*/  @!P0 HADD2.F32 R22, -RZ, R23.reuse.H0_H0 ;  /* 0x20000017ff168230 */ /* 0x100fe20000004100 */
[----:B------:R-:W-:Y:S01]  /*5340*/  @!P0 FMUL.FTZ R55, R40, R9 ;  /* 0x0000000928378220 */ /* 0x000fe20000410000 */
[----:B------:R-:W-:Y:S01]  /*5350*/  @!P0 F2FP.PACK_AB R43, R52, R43 ;  /* 0x0000002b342b823e */ /* 0x000fe200000000ff */
[-C--:B------:R-:W-:Y:S01]  /*5360*/  @!P0 FMUL.FTZ R53, R38, R8.reuse ;  /* 0x0000000826358220 */ /* 0x080fe20000410000 */
[----:B------:R-:W-:Y:S01]  /*5370*/  @!P0 HADD2.F32 R7, -RZ, R23.H1_H1 ;  /* 0x30000017ff078230 */ /* 0x000fe20000004100 */
[C---:B------:R-:W-:Y:S01]  /*5380*/  @!P0 FMUL.FTZ R8, R22.reuse, R8 ;  /* 0x0000000816088220 */ /* 0x040fe20000410000 */
[----:B------:R-:W-:Y:S01]  /*5390*/  @!P0 MOV R23, R46 ;  /* 0x0000002e00178202 */ /* 0x000fe20000000f00 */
[----:B------:R-:W-:Y:S01]  /*53a0*/  @!P0 FFMA.FTZ R53, R22, R39, -R53 ;  /* 0x0000002716358223 */ /* 0x000fe20000010835 */
[----:B------:R-:W-:Y:S01]  /*53b0*/  @!P0 HADD2.F32 R22, -RZ, R17.H0_H0 ;  /* 0x20000011ff168230 */ /* 0x000fe20000004100 */
[C---:B------:R-:W-:Y:S01]  /*53c0*/  @!P0 FMUL.FTZ R9, R7.reuse, R9 ;  /* 0x0000000907098220 */ /* 0x040fe20000410000 */
[----:B------:R-:W-:Y:S01]  /*53d0*/  @!P0 MOV R17, R30 ;  /* 0x0000001e00118202 */ /* 0x000fe20000000f00 */
[----:B------:R-:W-:Y:S01]  /*53e0*/  @!P0 FFMA.FTZ R55, R7, R41, -R55 ;  /* 0x0000002907378223 */ /* 0x000fe20000010837 */
[--C-:B------:R-:W-:Y:S01]  /*53f0*/  @!P0 HADD2.F32 R34, -RZ, R23.reuse.H0_H0 ;  /* 0x20000017ff228230 */ /* 0x100fe20000004100 */
[----:B------:R-:W-:Y:S01]  /*5400*/  @!P0 FFMA.FTZ R3, R24, R25, R3 ;  /* 0x0000001918038223 */ /* 0x000fe20000010003 */
[----:B------:R-:W-:Y:S01]  /*5410*/  @!P0 F2FP.PACK_AB R50, R51, R50 ;  /* 0x000000323332823e */ /* 0x000fe200000000ff */
[----:B------:R-:W-:Y:S01]  /*5420*/  @!P0 FFMA.FTZ R4, R26, R27, R4 ;  /* 0x0000001b1a048223 */ /* 0x000fe20000010004 */
[----:B------:R-:W-:Y:S01]  /*5430*/  @!P0 F2FP.PACK_AB R53, R55, R53 ;  /* 0x000000353735823e */ /* 0x000fe200000000ff */
[----:B------:R-:W-:Y:S01]  /*5440*/  @!P0 FMUL.FTZ R56, R34, R22 ;  /* 0x0000001622388220 */ /* 0x000fe20000410000 */
[----:B------:R-:W-:Y:S01]  /*5450*/  @!P0 MOV R29, R50 ;  /* 0x00000032001d8202 */ /* 0x000fe20000000f00 */
[----:B------:R-:W-:Y:S01]  /*5460*/  @!P0 FFMA.FTZ R5, R32, R33, R5 ;  /* 0x0000002120058223 */ /* 0x000fe20000010005 */
[----:B------:R-:W-:Y:S01]  /*5470*/  @!P0 MOV R31, R53 ;  /* 0x00000035001f8202 */ /* 0x000fe20000000f00 */
[----:B------:R-:W-:Y:S01]  /*5480*/  @!P0 IMAD.MOV.U32 R28, RZ, RZ, R43 ;  /* 0x000000ffff1c8224 */ /* 0x000fe200078e002b */
[----:B------:R-:W-:Y:S01]  /*5490*/  @!P0 F2FP.PACK_AB R2, R3, R2 ;  /* 0x000000020302823e */ /* 0x000fe200000000ff */
[----:B------:R-:W-:Y:S01]  /*54a0*/  @!P0 HADD2.F32 R7, -RZ, R6.H0_H0 ;  /* 0x20000006ff078230 */ /* 0x000fe20000004100 */
[----:B------:R-:W-:Y:S01]  /*54b0*/  @!P0 F2FP.PACK_AB R4, R5, R4 ;  /* 0x000000040504823e */ /* 0x000fe200000000ff */
[----:B------:R-:W-:Y:S02]  /*54c0*/  @!P0 HADD2.F32 R36, -RZ, R23.H1_H1 ;  /* 0x30000017ff248230 */ /* 0x000fe40000004100 */
[----:B------:R-:W-:Y:S01]  /*54d0*/  @!P0 IMAD.MOV.U32 R44, RZ, RZ, R2 ;  /* 0x000000ffff2c8224 */ /* 0x000fe200078e0002 */
[--C-:B------:R-:W-:Y:S01]  /*54e0*/  @!P0 HADD2.F32 R23, -RZ, R17.reuse.H0_H0 ;  /* 0x20000011ff178230 */ /* 0x100fe20000004100 */
[----:B------:R-:W-:Y:S01]  /*54f0*/  @!P0 MOV R45, R4 ;  /* 0x00000004002d8202 */ /* 0x000fe20000000f00 */
[----:B------:R-:W-:Y:S01]  /*5500*/  @!P0 FMUL.FTZ R54, R36, R7 ;  /* 0x0000000724368220 */ /* 0x000fe20000410000 */
[----:B------:R-:W-:Y:S02]  /*5510*/  @!P0 HADD2.F32 R17, -RZ, R17.H1_H1 ;  /* 0x30000011ff118230 */ /* 0x000fe40000004100 */
[C---:B------:R-:W-:Y:S02]  /*5520*/  @!P0 FMUL.FTZ R6, R23.reuse, R22 ;  /* 0x0000001617068220 */ /* 0x040fe40000410000 */
[----:B------:R-:W-:Y:S02]  /*5530*/  @!P0 FFMA.FTZ R23, R23, R35, -R56 ;  /* 0x0000002317178223 */ /* 0x000fe40000010838 */
[C---:B------:R-:W-:Y:S02]  /*5540*/  @!P0 FMUL.FTZ R7, R17.reuse, R7 ;  /* 0x0000000711078220 */ /* 0x040fe40000410000 */
[----:B------:R-:W-:Y:S02]  /*5550*/  @!P0 FFMA.FTZ R17, R17, R37, -R54 ;  /* 0x0000002511118223 */ /* 0x000fe40000010836 */
[----:B------:R-:W-:Y:S02]  /*5560*/  @!P0 FFMA.FTZ R6, R34, R35, R6 ;  /* 0x0000002322068223 */ /* 0x000fe40000010006 */
[----:B------:R-:W-:Y:S01]  /*5570*/  @!P0 FFMA.FTZ R7, R36, R37, R7 ;  /* 0x0000002524078223 */ /* 0x000fe20000010007 */
[----:B------:R-:W-:Y:S01]  /*5580*/  @!P0 F2FP.PACK_AB R17, R17, R23 ;  /* 0x000000171111823e */ /* 0x000fe200000000ff */
[----:B------:R-:W-:Y:S02]  /*5590*/  @!P0 FFMA.FTZ R8, R38, R39, R8 ;  /* 0x0000002726088223 */ /* 0x000fe40000010008 */
[----:B------:R-:W-:Y:S01]  /*55a0*/  @!P0 FFMA.FTZ R9, R40, R41, R9 ;  /* 0x0000002928098223 */ /* 0x000fe20000010009 */
[----:B------:R-:W-:Y:S02]  /*55b0*/  @!P0 MOV R30, R17 ;  /* 0x00000011001e8202 */ /* 0x000fe40000000f00 */
[----:B------:R-:W-:Y:S02]  /*55c0*/  @!P0 F2FP.PACK_AB R6, R7, R6 ;  /* 0x000000060706823e */ /* 0x000fe400000000ff */
[----:B------:R-:W-:Y:S01]  /*55d0*/  @!P0 F2FP.PACK_AB R8, R9, R8 ;  /* 0x000000080908823e */ /* 0x000fe200000000ff */
[----:B------:R1:W-:Y:S01]  /*55e0*/  STG.E.128 [R48.64], R28 ;  /* 0x0000001c30007986 */ /* 0x0003e2000c101d0c */
[----:B------:R-:W-:Y:S02]  /*55f0*/  @!P0 MOV R46, R6 ;  /* 0x00000006002e8202 */ /* 0x000fe40000000f00 */
[----:B------:R-:W-:Y:S02]  /*5600*/  @!P0 MOV R47, R8 ;  /* 0x00000008002f8202 */ /* 0x000fe40000000f00 */
[----:B------:R-:W-:Y:S11]  /*5610*/  ISETP.GE.AND P0, PT, R111, c[0x0][0x1d4], PT ;  /* 0x000075006f007a0c */ /* 0x000ff60003f06270 */
[----:B------:R-:W-:Y:S02]  /*5620*/  @!UPT UIADD3 URZ, URZ, URZ, URZ ;  /* 0x0000003f3f3ff290 */ /* 0x000fe4000fffe03f */
[----:B------:R-:W-:-:S05]  /*5630*/  @P0 BRA `(.L_x_372) ;  /* 0x0000023000000947 */ /* 0x000fca0003800000 */
[----:B------:R-:W-:Y:S04]  /*5640*/  IADD3 R148, P1, P0, R142, R148, R111 ;  /* 0x000000948e947210 */ /* 0x000fe8000783e06f */
[----:B------:R-:W-:Y:S02]  /*5650*/  IADD3.X R127, R90, R127, R96, P1, P0 ;  /* 0x0000007f5a7f7210 */ /* 0x000fe40000fe0460 */
[C---:B------:R-:W-:Y:S04]  /*5660*/  LEA R2, P0, R148.reuse, c[0x0][0x1c8], 0x1 ;  /* 0x0000720094027a11 */ /* 0x040fe800078008ff */
[----:B------:R-:W-:Y:S05]  /*5670*/  LEA.HI.X R3, R148, c[0x0][0x1cc], R127, 0x1, P0 ;  /* 0x0000730094037a11 */ /* 0x000fea00000f0c7f */
[----:B------:R2:W-:Y:S01]  /*5680*/  STG.E.128 [R2.64], R44 ;  /* 0x0000002c02007986 */ /* 0x0005e2000c101d0c */
[----:B------:R-:W-:-:S05]  /*5690*/  BRA `(.L_x_372) ;  /* 0x000001d000007947 */ /* 0x000fca0003800000 */
.L_x_368:
[----:B------:R-:W-:Y:S05]  /*56a0*/  IMAD R2, R42, -0x30, R0 ;  /* 0xffffffd02a027824 */ /* 0x000fea00078e0200 */
[----:B------:R-:W-:Y:S04]  /*56b0*/  IMNMX R126, R2, 0x30, PT ;  /* 0x00000030027e7817 */ /* 0x000fe80003800200 */
[----:B------:R-:W-:Y:S11]  /*56c0*/  ISETP.GE.AND P0, PT, R122, R126, PT ;  /* 0x0000007e7a00720c */ /* 0x000ff60003f06270 */
[----:B------:R-:W-:Y:S02]  /*56d0*/  @!UPT UIADD3 URZ, URZ, URZ, URZ ;  /* 0x0000003f3f3ff290 */ /* 0x000fe4000fffe03f */
[----:B------:R-:W-:-:S05]  /*56e0*/  @P0 BRA `(.L_x_372) ;  /* 0x0000018000000947 */ /* 0x000fca0003800000 */
[----:B------:R-:W-:Y:S11]  /*56f0*/  ISETP.GE.AND P0, PT, R20, c[0x0][0x1d4], PT ;  /* 0x0000750014007a0c */ /* 0x000ff60003f06270 */
[----:B------:R-:W-:Y:S02]  /*5700*/  @!UPT UIADD3 URZ, URZ, URZ, URZ ;  /* 0x0000003f3f3ff290 */ /* 0x000fe4000fffe03f */
[----:B------:R-:W1:Y:S04]  /*5710*/  @!P0 LDS.128 R4, [R114+0x2400] ;  /* 0x0024000072048984 */ /* 0x000e680000000c00 */
[----:B-1----:R-:W-:Y:S01]  /*5720*/  @!P0 STG.E.128 [R62.64], R4 ;  /* 0x000000043e008986 */ /* 0x002fe2000c101d0c */
[----:B------:R-:W-:Y:S11]  /*5730*/  ISETP.GE.AND P0, PT, R13, c[0x0][0x1d4], PT ;  /* 0x000075000d007a0c */ /* 0x000ff60003f06270 */
[----:B------:R-:W-:Y:S02]  /*5740*/  @!UPT UIADD3 URZ, URZ, URZ, URZ ;  /* 0x0000003f3f3ff290 */ /* 0x000fe4000fffe03f */
[----:B------:R-:W1:Y:S04]  /*5750*/  @!P0 LDS.128 R4, [R113+0x2400] ;  /* 0x0024000071048984 */ /* 0x000e680000000c00 */
[----:B-1----:R-:W-:Y:S01]  /*5760*/  @!P0 STG.E.128 [R62.64+0x20], R4 ;  /* 0x000020043e008986 */ /* 0x002fe2000c101d0c */
        /* <DEDUP_REMOVED lines=15> */
[----:B-1----:R1:W-:Y:S02]  /*5860*/  @!P0 STG.E.128 [R62.64+0xa0], R4 ;  /* 0x0000a0043e008986 */ /* 0x0023e4000c101d0c */
.L_x_372:
[----:B------:R-:W-:Y:S05]  /*5870*/  BSYNC B1 ;  /* 0x0000000000017941 */ /* 0x000fea0003800000 */
.L_x_367:
[----:B------:R-:W-:Y:S01]  /*5880*/  IMAD.WIDE.U32 R8, R42, 0x30, RZ ;  /* 0x000000302a087825 */ /* 0x000fe200078e00ff */
[----:B-1---5:R-:W-:Y:S01]  /*5890*/  IADD3 R5, -R121, R126, RZ ;  /* 0x0000007e79057210 */ /* 0x022fe20007ffe1ff */
[----:B------:R-:W-:Y:S02]  /*58a0*/  BSSY B0, `(.L_x_389) ;  /* 0x000004a000007945 */ /* 0x000fe40003800000 */
[----:B------:R-:W-:Y:S01]  /*58b0*/  IMAD R4, R75, 0x30, RZ ;  /* 0x000000304b047824 */ /* 0x000fe200078e02ff */
[----:B--2---:R-:W-:Y:S03]  /*58c0*/  IADD3 R3, P0, R89, R8, RZ ;  /* 0x0000000859037210 */ /* 0x004fe60007f1e0ff */
[----:B------:R-:W-:Y:S04]  /*58d0*/  IMAD.IADD R4, R9, 0x1, R4 ;  /* 0x0000000109047824 */ /* 0x000fe800078e0204 */
[----:B------:R-:W-:Y:S01]  /*58e0*/  IMAD.X R2, R4, 0x1, R88, P0 ;  /* 0x0000000104027824 */ /* 0x000fe200000e0658 */
[----:B------:R-:W-:Y:S11]  /*58f0*/  ISETP.GE.AND P0, PT, R5, 0x21, PT ;  /* 0x000000210500780c */ /* 0x000ff60003f06270 */
[----:B------:R-:W-:Y:S02]  /*5900*/  @!UPT UIADD3 URZ, URZ, URZ, URZ ;  /* 0x0000003f3f3ff290 */ /* 0x000fe4000fffe03f */
[----:B------:R-:W-:Y:S05]  /*5910*/  @P0 IADD3 R7, P1, R3, 0x20, RZ ;  /* 0x0000002003070810 */ /* 0x000fea0007f3e0ff */
[----:B------:R-:W-:Y:S01]  /*5920*/  @P0 IMAD.X R6, RZ, RZ, R2, P1 ;  /* 0x000000ffff060224 */ /* 0x000fe200008e0602 */
[----:B------:R-:W-:Y:S03]  /*5930*/  ISETP.GE.AND P1, PT, R5, 0x1, PT ;  /* 0x000000010500780c */ /* 0x000fe60003f26270 */
[----:B------:R-:W-:Y:S04]  /*5940*/  @P0 IMAD R6, R6, c[0x0][0x258], RZ ;  /* 0x0000960006060a24 */ /* 0x000fe800078e02ff */
[----:B------:R-:W-:Y:S06]  /*5950*/  @P0 IMAD R6, R7, c[0x0][0x25c], R6 ;  /* 0x0000970007060a24 */ /* 0x000fec00078e0206 */
[----:B------:R-:W-:Y:S01]  /*5960*/  @P1 MOV R22, R138 ;  /* 0x0000008a00161202 */ /* 0x000fe20000000f00 */
[----:B------:R-:W-:Y:S02]  /*5970*/  @P1 IMAD.MOV.U32 R23, RZ, RZ, R87 ;  /* 0x000000ffff171224 */ /* 0x000fe400078e0057 */
[----:B------:R-:W-:Y:S02]  /*5980*/  @P1 IMAD R2, R2, c[0x0][0x258], RZ ;  /* 0x0000960002021a24 */ /* 0x000fe400078e02ff */
[C---:B------:R-:W-:Y:S04]  /*5990*/  @P1 IMAD.WIDE.U32 R22, R3.reuse, c[0x0][0x258], R22 ;  /* 0x0000960003161a25 */ /* 0x040fe800078e0016 */
[----:B------:R-:W-:Y:S01]  /*59a0*/  @P1 IMAD R2, R3, c[0x0][0x25c], R2 ;  /* 0x0000970003021a24 */ /* 0x000fe200078e0202 */
[C---:B------:R-:W-:Y:S02]  /*59b0*/  @P1 LEA R24, P2, R22.reuse, c[0x0][0x250], 0x1 ;  /* 0x0000940016181a11 */ /* 0x040fe400078408ff */
[----:B------:R-:W-:Y:S02]  /*59c0*/  @P0 MOV R3, R87 ;  /* 0x0000005700030202 */ /* 0x000fe40000000f00 */
[----:B------:R-:W-:Y:S04]  /*59d0*/  @P1 IADD3 R2, R23, R2, RZ ;  /* 0x0000000217021210 */ /* 0x000fe80007ffe0ff */
[----:B------:R-:W-:Y:S01]  /*59e0*/  @P1 LEA.HI.X R25, R22, c[0x0][0x254], R2, 0x1, P2 ;  /* 0x0000950016191a11 */ /* 0x000fe200010f0c02 */
[----:B------:R-:W-:Y:S04]  /*59f0*/  @P0 IMAD.MOV.U32 R2, RZ, RZ, R138 ;  /* 0x000000ffff020224 */ /* 0x000fe800078e008a */
[----:B------:R-:W-:Y:S01]  /*5a00*/  @!PT LDS RZ, [RZ] ;  /* 0x00000000fffff984 */ /* 0x000fe20000000800 */
[----:B------:R-:W-:Y:S01]  /*5a10*/  @!PT LDS RZ, [RZ] ;  /* 0x00000000fffff984 */ /* 0x000fe20000000800 */
[----:B------:R-:W-:Y:S01]  /*5a20*/  @!PT LDS RZ, [RZ] ;  /* 0x00000000fffff984 */ /* 0x000fe20000000800 */
[----:B------:R1:W-:Y:S01]  /*5a30*/  @P1 LDGSTS.E.BYPASS.LTC128B.128 [R120+0x1880], [R24.64], !P6 ;  /* 0x0188000018781fae */ /* 0x0003e2000f101d4c */
[----:B------:R-:W-:Y:S03]  /*5a40*/  @P0 IMAD.WIDE.U32 R2, R7, c[0x0][0x258], R2 ;  /* 0x0000960007020a25 */ /* 0x000fe600078e0002 */
[----:B------:R1:W-:Y:S02]  /*5a50*/  @P1 LDGSTS.E.BYPASS.LTC128B.128 [R120+0x2480], [R24.64+0x40], !P5 ;  /* 0x0248004018781fae */ /* 0x0003e4000e901d4c */
[C---:B------:R-:W-:Y:S02]  /*5a60*/  @P0 LEA R22, P2, R2.reuse, c[0x0][0x250], 0x1 ;  /* 0x0000940002160a11 */ /* 0x040fe400078408ff */
[----:B------:R1:W-:Y:S01]  /*5a70*/  @P1 LDGSTS.E.BYPASS.LTC128B.128 [R120+0x3080], [R24.64+0x80], !P4 ;  /* 0x0308008018781fae */ /* 0x0003e2000e101d4c */
[----:B------:R-:W-:Y:S04]  /*5a80*/  @P0 IADD3 R6, R3, R6, RZ ;  /* 0x0000000603060210 */ /* 0x000fe80007ffe0ff */
[----:B------:R-:W-:Y:S05]  /*5a90*/  @P0 LEA.HI.X R23, R2, c[0x0][0x254], R6, 0x1, P2 ;  /* 0x0000950002170a11 */ /* 0x000fea00010f0c06 */
[----:B------:R1:W-:Y:S04]  /*5aa0*/  @P0 LDGSTS.E.BYPASS.LTC128B.128 [R120+0x2080], [R22.64], !P6 ;  /* 0x0208000016780fae */ /* 0x0003e8000f101d4c */
        /* <DEDUP_REMOVED lines=8> */
[----:B------:R-:W-:Y:S04]  /*5b30*/  IMAD.MOV.U32 R5, RZ, RZ, R84 ;  /* 0x000000ffff057224 */ /* 0x000fe800078e0054 */
[----:B------:R-:W-:Y:S02]  /*5b40*/  IMAD.X R2, R4, 0x1, R85, P0 ;  /* 0x0000000104027824 */ /* 0x000fe400000e0655 */
[----:B------:R-:W-:Y:S02]  /*5b50*/  IMAD.MOV.U32 R4, RZ, RZ, R136 ;  /* 0x000000ffff047224 */ /* 0x000fe400078e0088 */
[----:B------:R-:W-:Y:S02]  /*5b60*/  IMAD R2, R2, c[0x0][0x208], RZ ;  /* 0x0000820002027a24 */ /* 0x000fe400078e02ff */
[C---:B------:R-:W-:Y:S04]  /*5b70*/  IMAD.WIDE.U32 R4, R8.reuse, c[0x0][0x208], R4 ;  /* 0x0000820008047a25 */ /* 0x040fe800078e0004 */
[----:B------:R-:W-:Y:S01]  /*5b80*/  IMAD R2, R8, c[0x0][0x20c], R2 ;  /* 0x0000830008027a24 */ /* 0x000fe200078e0202 */
[C---:B------:R-:W-:Y:S03]  /*5b90*/  LEA R8, P0, R4.reuse, c[0x0][0x1f8], 0x1 ;  /* 0x00007e0004087a11 */ /* 0x040fe600078008ff */
[----:B------:R-:W-:Y:S05]  /*5ba0*/  IMAD.IADD R2, R5, 0x1, R2 ;  /* 0x0000000105027824 */ /* 0x000fea00078e0202 */
[----:B------:R-:W-:Y:S02]  /*5bb0*/  LEA.HI.X R9, R4, c[0x0][0x1fc], R2, 0x1, P0 ;  /* 0x00007f0004097a11 */ /* 0x000fe400000f0c02 */
[----:B------:R-:W-:Y:S11]  /*5bc0*/  ISETP.GE.AND P0, PT, R20, c[0x0][0x1d4], PT ;  /* 0x0000750014007a0c */ /* 0x000ff60003f06270 */
[----:B------:R-:W-:Y:S02]  /*5bd0*/  @!UPT UIADD3 URZ, URZ, URZ, URZ ;  /* 0x0000003f3f3ff290 */ /* 0x000fe4000fffe03f */
[----:B------:R-:W1:Y:S04]  /*5be0*/  @!P0 LDS.128 R4, [R114] ;  /* 0x0000000072048984 */ /* 0x000e680000000c00 */
[----:B-1----:R-:W-:Y:S01]  /*5bf0*/  @!P0 STG.E.128 [R8.64], R4 ;  /* 0x0000000408008986 */ /* 0x002fe2000c101d0c */
[----:B------:R-:W-:Y:S11]  /*5c00*/  ISETP.GE.AND P0, PT, R13, c[0x0][0x1d4], PT ;  /* 0x000075000d007a0c */ /* 0x000ff60003f06270 */
[----:B------:R-:W-:Y:S02]  /*5c10*/  @!UPT UIADD3 URZ, URZ, URZ, URZ ;  /* 0x0000003f3f3ff290 */ /* 0x000fe4000fffe03f */
[----:B------:R-:W1:Y:S04]  /*5c20*/  @!P0 LDS.128 R4, [R113] ;  /* 0x0000000071048984 */ /* 0x000e680000000c00 */
        /* <DEDUP_REMOVED lines=17> */
.L_x_390:
[----:B-1----:R-:W-:Y:S05]  /*5d40*/  BSYNC B0 ;  /* 0x0000000000007941 */ /* 0x002fea0003800000 */
.L_x_389:
[----:B------:R-:W-:Y:S11]  /*5d50*/  ISETP.GT.AND P3, PT, R42, R91, PT ;  /* 0x0000005b2a00720c */ /* 0x000ff60003f64270 */
[----:B------:R-:W-:Y:S02]  /*5d60*/  @!UPT UIADD3 URZ, URZ, URZ, URZ ;  /* 0x0000003f3f3ff290 */ /* 0x000fe4000fffe03f */
[----:B------:R-:W-:-:S05]  /*5d70*/  @!P3 BRA `(.L_x_391) ;  /* 0x000001900000b947 */ /* 0x000fca0003800000 */
[----:B------:R-:W-:Y:S01]  /*5d80*/  IADD3 R4, R42, -0x1, RZ ;  /* 0xffffffff2a047810 */ /* 0x000fe20007ffe0ff */
[----:B------:R-:W-:Y:S01]  /*5d90*/  IMAD.MOV.U32 R6, RZ, RZ, R140 ;  /* 0x000000ffff067224 */ /* 0x000fe200078e008c */
[----:B------:R-:W-:Y:S01]  /*5da0*/  ISETP.GE.AND P1, PT, R118, 0x1, PT ;  /* 0x000000017600780c */ /* 0x000fe20003f26270 */
[----:B------:R-:W-:Y:S01]  /*5db0*/  IMAD.MOV.U32 R7, RZ, RZ, R147 ;  /* 0x000000ffff077224 */ /* 0x000fe200078e0093 */
[----:B------:R-:W-:Y:S01]  /*5dc0*/  SHF.R.S32.HI R3, RZ, 0x1f, R4 ;  /* 0x0000001fff037819 */ /* 0x000fe20000011404 */
[C---:B------:R-:W-:Y:S02]  /*5dd0*/  IMAD R2, R4.reuse, UR7, RZ ;  /* 0x0000000704027c24 */ /* 0x040fe4000f8e02ff */
[----:B------:R-:W-:Y:S04]  /*5de0*/  IMAD.WIDE.U32 R4, R4, UR8, R6 ;  /* 0x0000000804047c25 */ /* 0x000fe8000f8e0006 */
[----:B------:R-:W-:Y:S04]  /*5df0*/  IMAD R2, R3, UR8, R2 ;  /* 0x0000000803027c24 */ /* 0x000fe8000f8e0202 */
[----:B------:R-:W-:Y:S01]  /*5e00*/  IMAD.IADD R2, R5, 0x1, R2 ;  /* 0x0000000105027824 */ /* 0x000fe200078e0202 */
[C---:B------:R-:W-:Y:S04]  /*5e10*/  @P1 LEA R6, P0, R4.reuse, c[0x0][0x220], 0x1 ;  /* 0x0000880004061a11 */ /* 0x040fe800078008ff */
[----:B------:R-:W-:Y:S02]  /*5e20*/  @P1 LEA.HI.X R7, R4, c[0x0][0x224], R2, 0x1, P0 ;  /* 0x0000890004071a11 */ /* 0x000fe400000f0c02 */
[----:B------:R-:W-:Y:S03]  /*5e30*/  ISETP.GE.AND P0, PT, R118, 0x21, PT ;  /* 0x000000217600780c */ /* 0x000fe60003f06270 */
[----:B------:R-:W-:Y:S01]  /*5e40*/  @!PT LDS RZ, [RZ] ;  /* 0x00000000fffff984 */ /* 0x000fe20000000800 */
[----:B------:R-:W-:Y:S01]  /*5e50*/  @!PT LDS RZ, [RZ] ;  /* 0x00000000fffff984 */ /* 0x000fe20000000800 */
[----:B------:R-:W-:Y:S01]  /*5e60*/  @!PT LDS RZ, [RZ] ;  /* 0x00000000fffff984 */ /* 0x000fe20000000800 */
[----:B------:R1:W-:Y:S04]  /*5e70*/  @P1 LDGSTS.E.BYPASS.LTC128B.128 [R120+0x3c80], [R6.64], !P6 ;  /* 0x03c8000006781fae */ /* 0x0003e8000f101d4c */
[----:B------:R1:W-:Y:S04]  /*5e80*/  @P1 LDGSTS.E.BYPASS.LTC128B.128 [R120+0x4880], [R6.64+0x40], !P5 ;  /* 0x0488004006781fae */ /* 0x0003e8000e901d4c */
[----:B------:R1:W-:Y:S02]  /*5e90*/  @P1 LDGSTS.E.BYPASS.LTC128B.128 [R120+0x5480], [R6.64+0x80], !P4 ;  /* 0x0548008006781fae */ /* 0x0003e4000e101d4c */
[----:B------:R-:W-:Y:S04]  /*5ea0*/  @P0 IADD3 R3, P2, R4, UR11, RZ ;  /* 0x0000000b04030c10 */ /* 0x000fe8000ff5e0ff */
[----:B------:R-:W-:Y:S02]  /*5eb0*/  @P0 IADD3.X R2, R2, UR10, RZ, P2, !PT ;  /* 0x0000000a02020c10 */ /* 0x000fe400097fe4ff */
[C---:B------:R-:W-:Y:S04]  /*5ec0*/  @P0 LEA R4, P2, R3.reuse, c[0x0][0x220], 0x1 ;  /* 0x0000880003040a11 */ /* 0x040fe800078408ff */
[----:B------:R-:W-:Y:S05]  /*5ed0*/  @P0 LEA.HI.X R5, R3, c[0x0][0x224], R2, 0x1, P2 ;  /* 0x0000890003050a11 */ /* 0x000fea00010f0c02 */
[----:B------:R1:W-:Y:S04]  /*5ee0*/  @P0 LDGSTS.E.BYPASS.LTC128B.128 [R120+0x4480], [R4.64], !P6 ;  /* 0x0448000004780fae */ /* 0x0003e8000f101d4c */
[----:B------:R1:W-:Y:S04]  /*5ef0*/  @P0 LDGSTS.E.BYPASS.LTC128B.128 [R120+0x5080], [R4.64+0x40], !P5 ;  /* 0x0508004004780fae */ /* 0x0003e8000e901d4c */
[----:B------:R1:W-:Y:S02]  /*5f00*/  @P0 LDGSTS.E.BYPASS.LTC128B.128 [R120+0x5c80], [R4.64+0x80], !P4 ;  /* 0x05c8008004780fae */ /* 0x0003e4000e101d4c */
.L_x_391:
[----:B------:R-:W0:Y:S01]  /*5f10*/  LDGDEPBAR ;  /* 0x00000000000079af */ /* 0x000e220000000000 */
[----:B------:R-:W-:Y:S01]  /*5f20*/  IADD3 R42, R42, -0x1, RZ ;  /* 0xffffffff2a2a7810 */ /* 0x000fe20007ffe0ff */
[----:B------:R-:W-:-:S05]  /*5f30*/  @P3 BRA `(.L_x_392) ;  /* 0xffffbfb000003947 */ /* 0x000fca000383ffff */
[----:B------:R-:W-:Y:S06]  /*5f40*/  BAR.SYNC.DEFER_BLOCKING 0x0 ;  /* 0x0000000000007b1d */ /* 0x000fec0000010000 */
.L_x_366:
[----:B------:R-:W-:Y:S02]  /*5f50*/  ISETP.NE.AND P6, PT, R220, 0x1, PT ;  /* 0x00000001dc00780c */ /* 0x000fe40003fc5270 */
[----:B------:R-:W-:-:S02]  /*5f60*/  IADD3 R2, R77, 0x7f, RZ ;  /* 0x0000007f4d027810 */ /* 0x000fc40007ffe0ff */
[----:B------:R-:W-:-:S09]  /*5f70*/  ISETP.GE.AND P5, PT, R219, 0x1, PT ;  /* 0x00000001db00780c */ /* 0x000fd20003fa6270 */
[----:B------:R-:W-:-:S05]  /*5f80*/  @P6 IMAD.HI.U32 R0, R2, c[0x0][0x2c8], RZ ;  /* 0x0000b20002006a27 */ /* 0x000fca00078e00ff */
[----:B------:R-:W-:Y:S01]  /*5f90*/  @P6 SHF.R.U32.HI R2, RZ, c[0x0][0x2cc], R0 ;  /* 0x0000b300ff026a19 */ /* 0x000fe20000011600 */
[----:B------:R-:W-:-:S04]  /*5fa0*/  IMAD.IADD R0, R123, 0x1, R124 ;  /* 0x000000017b007824 */ /* 0x000fc800078e027c */
[----:B------:R-:W-:-:S05]  /*5fb0*/  IMAD.IADD R93, R93, 0x1, R2 ;  /* 0x000000015d5d7824 */ /* 0x000fca00078e0202 */
[----:B------:R-:W-:Y:S01]  /*5fc0*/  IADD3 R3, R93, c[0x0][0x328], RZ ;  /* 0x0000ca005d037a10 */ /* 0x000fe20007ffe0ff */
[----:B------:R-:W-:Y:S05]  /*5fd0*/  @!P5 BRA `(.L_x_393) ;  /* 0x000000f00000d947 */ /* 0x000fea0003800000 */
[C---:B------:R-:W-:Y:S01]  /*5fe0*/  ISETP.GT.AND P0, PT, R93.reuse, RZ, PT ;  /* 0x000000ff5d00720c */ /* 0x040fe20003f04270 */
[----:B------:R-:W-:Y:S01]  /*5ff0*/  IMAD.MOV.U32 R2, RZ, RZ, c[0x0][0x32c] ;  /* 0x0000cb00ff027624 */ /* 0x000fe200078e00ff */
[----:B-1----:R-:W-:-:S11]  /*6000*/  IADD3 R4, R93, -0x1, RZ ;  /* 0xffffffff5d047810 */ /* 0x002fd60007ffe0ff */
[----:B------:R-:W-:Y:S05]  /*6010*/  @P0 BRA `(.L_x_394) ;  /* 0x0000006000000947 */ /* 0x000fea0003800000 */
[----:B------:R-:W-:Y:S01]  /*6020*/  ISETP.NE.AND P0, PT, R2, 0x1, PT ;  /* 0x000000010200780c */ /* 0x000fe20003f05270 */
[----:B------:R-:W-:-:S12]  /*6030*/  IMAD.MOV R93, RZ, RZ, -R93 ;  /* 0x000000ffff5d7224 */ /* 0x000fd800078e0a5d */
[----:B------:R-:W-:-:S05]  /*6040*/  @P0 IMAD.HI.U32 R4, R93, c[0x0][0x330], RZ ;  /* 0x0000cc005d040a27 */ /* 0x000fca00078e00ff */
[----:B------:R-:W-:-:S04]  /*6050*/  @P0 SHF.R.U32.HI R93, RZ, c[0x0][0x334], R4 ;  /* 0x0000cd00ff5d0a19 */ /* 0x000fc80000011604 */
[----:B------:R-:W-:Y:S01]  /*6060*/  LOP3.LUT R4, RZ, R93, RZ, 0x33, !PT ;  /* 0x0000005dff047212 */ /* 0x000fe200078e33ff */
[----:B------:R-:W-:Y:S05]  /*6070*/  BRA `(.L_x_395) ;  /* 0x0000003000007947 */ /* 0x000fea0003800000 */
.L_x_394:
[----:B------:R-:W-:-:S13]  /*6080*/  ISETP.NE.AND P0, PT, R2, 0x1, PT ;  /* 0x000000010200780c */ /* 0x000fda0003f05270 */
[----:B------:R-:W-:-:S05]  /*6090*/  @P0 IMAD.HI.U32 R5, R4, c[0x0][0x330], RZ ;  /* 0x0000cc0004050a27 */ /* 0x000fca00078e00ff */
[----:B------:R-:W-:-:S05]  /*60a0*/  @P0 SHF.R.U32.HI R4, RZ, c[0x0][0x334], R5 ;  /* 0x0000cd00ff040a19 */ /* 0x000fca0000011605 */
.L_x_395:
[----:B------:R-:W-:-:S05]  /*60b0*/  IMAD R2, R4, R2, c[0x0][0x32c] ;  /* 0x0000cb0004027624 */ /* 0x000fca00078e0202 */
[----:B------:R-:W-:-:S04]  /*60c0*/  IMNMX R3, R3, R2, PT ;  /* 0x0000000203037217 */ /* 0x000fc80003800200 */
.L_x_393:
[----:B------:R-:W-:Y:S01]  /*60d0*/  IADD3 R3, R3, 0x2f, RZ ;  /* 0x0000002f03037810 */ /* 0x000fe20007ffe0ff */
[----:B------:R-:W-:-:S04]  /*60e0*/  @P6 IMAD.HI.U32 R2, R77, c[0x0][0x2c8], RZ ;  /* 0x0000b2004d026a27 */ /* 0x000fc800078e00ff */
[----:B------:R-:W-:-:S04]  /*60f0*/  IMAD.HI R3, R3, 0x2aaaaaab, RZ ;  /* 0x2aaaaaab03037827 */ /* 0x000fc800078e02ff */
[----:B-1----:R-:W-:Y:S01]  /*6100*/  IMAD.MOV.U32 R4, RZ, RZ, R77 ;  /* 0x000000ffff047224 */ /* 0x002fe200078e004d */
[----:B------:R-:W-:Y:S02]  /*6110*/  @P6 SHF.R.U32.HI R4, RZ, c[0x0][0x2cc], R2 ;  /* 0x0000b300ff046a19 */ /* 0x000fe40000011602 */
[----:B------:R-:W-:-:S03]  /*6120*/  SHF.R.U32.HI R2, RZ, 0x1f, R3 ;  /* 0x0000001fff027819 */ /* 0x000fc60000011603 */
[----:B------:R-:W-:Y:S01]  /*6130*/  IMAD.IADD R4, R76, 0x1, R4 ;  /* 0x000000014c047824 */ /* 0x000fe200078e0204 */
[----:B------:R-:W-:-:S04]  /*6140*/  LEA.HI.SX32 R152, R3, R2, 0x1d ;  /* 0x0000000203987211 */ /* 0x000fc800078feaff */
[----:B------:R-:W-:Y:S02]  /*6150*/  IADD3 R2, R4, -c[0x0][0x324], RZ ;  /* 0x8000c90004027a10 */ /* 0x000fe40007ffe0ff */
[----:B------:R-:W-:Y:S01]  /*6160*/  IMNMX R152, R152, R92, PT ;  /* 0x0000005c98987217 */ /* 0x000fe20003800200 */
        /* <DEDUP_REMOVED lines=10> */
.L_x_397:
[----:B------:R-:W-:-:S04]  /*6210*/  MOV R3, c[0x0][0x32c] ;  /* 0x0000cb0000037a02 */ /* 0x000fc80000000f00 */
[----:B------:R-:W-:-:S13]  /*6220*/  ISETP.NE.AND P0, PT, R3, 0x1, PT ;  /* 0x000000010300780c */ /* 0x000fda0003f05270 */
[----:B------:R-:W-:-:S05]  /*6230*/  @P0 IMAD.HI.U32 R3, R4, c[0x0][0x330], RZ ;  /* 0x0000cc0004030a27 */ /* 0x000fca00078e00ff */
[----:B------:R-:W-:-:S05]  /*6240*/  @P0 SHF.R.U32.HI R4, RZ, c[0x0][0x334], R3 ;  /* 0x0000cd00ff040a19 */ /* 0x000fca0000011603 */
.L_x_398:
[----:B------:R-:W-:-:S05]  /*6250*/  IMAD R4, R4, c[0x0][0x32c], RZ ;  /* 0x0000cb0004047a24 */ /* 0x000fca00078e02ff */
[----:B------:R-:W-:-:S05]  /*6260*/  IMNMX R2, R2, R4, !PT ;  /* 0x0000000402027217 */ /* 0x000fca0007800200 */
.L_x_396:
[----:B------:R-:W-:Y:S01]  /*6270*/  IMAD.HI R2, R2, 0x2aaaaaab, RZ ;  /* 0x2aaaaaab02027827 */ /* 0x000fe200078e02ff */
[----:B------:R-:W-:Y:S01]  /*6280*/  PLOP3.LUT P4, PT, PT, PT, PT, 0x80, 0x0 ;  /* 0x000000000000781c */ /* 0x000fe20003f8f070 */
[----:B------:R-:W-:Y:S01]  /*6290*/  CS2R R10, SRZ ;  /* 0x00000000000a7805 */ /* 0x000fe2000001ff00 */
[----:B------:R-:W-:Y:S01]  /*62a0*/  CS2R R6, SRZ ;  /* 0x0000000000067805 */ /* 0x000fe2000001ff00 */
[----:B------:R-:W-:Y:S01]  /*62b0*/  IMAD.MOV.U32 R94, RZ, RZ, RZ ;  /* 0x000000ffff5e7224 */ /* 0x000fe200078e00ff */
[----:B------:R-:W-:Y:S01]  /*62c0*/  SHF.R.U32.HI R227, RZ, 0x1f, R2 ;  /* 0x0000001fffe37819 */ /* 0x000fe20000011602 */
[----:B------:R-:W-:Y:S01]  /*62d0*/  IMAD.MOV.U32 R92, RZ, RZ, RZ ;  /* 0x000000ffff5c7224 */ /* 0x000fe200078e00ff */
[----:B------:R-:W-:Y:S01]  /*62e0*/  MOV R98, RZ ;  /* 0x000000ff00627202 */ /* 0x000fe20000000f00 */
[----:B------:R-:W-:Y:S01]  /*62f0*/  IMAD.MOV.U32 R96, RZ, RZ, RZ ;  /* 0x000000ffff607224 */ /* 0x000fe200078e00ff */
        /* <DEDUP_REMOVED lines=12> */
[----:B------:R-:W-:Y:S01]  /*63c0*/  IMAD.MOV.U32 R75, RZ, RZ, RZ ;  /* 0x000000ffff4b7224 */ /* 0x000fe200078e00ff */
[----:B------:R-:W-:Y:S01]  /*63d0*/  MOV R8, RZ ;  /* 0x000000ff00087202 */ /* 0x000fe20000000f00 */
[----:B------:R-:W-:Y:S01]  /*63e0*/  IMAD.MOV.U32 R72, RZ, RZ, RZ ;  /* 0x000000ffff487224 */ /* 0x000fe200078e00ff */
        /* <DEDUP_REMOVED lines=36> */
[----:B------:R-:W-:Y:S05]  /*6630*/  @!P0 BRA `(.L_x_399) ;  /* 0x0001694000008947 */ /* 0x000fea0003800000 */
[----:B------:R-:W-:-:S04]  /*6640*/  ISETP.NE.U32.AND P0, PT, RZ, c[0x0][0x340], PT ;  /* 0x0000d000ff007a0c */ /* 0x000fc80003f05070 */
[----:B------:R-:W-:-:S13]  /*6650*/  ISETP.NE.AND.EX P1, PT, RZ, c[0x0][0x344], PT, P0 ;  /* 0x0000d100ff007a0c */ /* 0x000fda0003f25300 */
[----:B------:R-:W-:-:S04]  /*6660*/  @P1 IMAD.MOV.U32 R2, RZ, RZ, 0x4 ;  /* 0x00000004ff021424 */ /* 0x000fc800078e00ff */
[----:B------:R-:W-:-:S06]  /*6670*/  @P1 IMAD.WIDE R2, R225, R2, c[0x0][0x340] ;  /* 0x0000d000e1021625 */ /* 0x000fcc00078e0202 */
[----:B------:R1:W2:Y:S01]  /*6680*/  @P1 LDG.E R2, [R2.64] ;  /* 0x0000000c02021981 */ /* 0x0002a2000c1e1900 */
[----:B------:R-:W-:Y:S01]  /*6690*/  SHF.R.S32.HI R96, RZ, 0x1f, R223 ;  /* 0x0000001fff607819 */ /* 0x000fe200000114df */
[----:B------:R-:W-:Y:S01]  /*66a0*/  IMAD.WIDE.U32 R20, R74, c[0x0][0x178], RZ ;  /* 0x00005e004a147a25 */ /* 0x000fe200078e00ff */
[----:B------:R-:W-:Y:S01]  /*66b0*/  SHF.R.S32.HI R5, RZ, 0x1f, R0 ;  /* 0x0000001fff057819 */ /* 0x000fe20000011400 */
[----:B------:R-:W-:Y:S01]  /*66c0*/  BSSY B0, `(.L_x_400) ;  /* 0x000008e000007945 */ /* 0x000fe20003800000 */
[CC--:B------:R-:W-:Y:S01]  /*66d0*/  LEA.HI R11, R96.reuse, R223.reuse, RZ, 0x2 ;  /* 0x000000df600b7211 */ /* 0x0c0fe200078f10ff */
[----:B------:R-:W-:Y:S01]  /*66e0*/  IMAD R6, R221, c[0x0][0x1b8], RZ ;  /* 0x00006e00dd067a24 */ /* 0x000fe200078e02ff */
[----:B------:R-:W-:Y:S02]  /*66f0*/  LEA.HI R47, R96, R223, RZ, 0x3 ;  /* 0x000000df602f7211 */ /* 0x000fe400078f18ff */
[----:B------:R-:W-:Y:S01]  /*6700*/  LOP3.LUT R78, R11, 0xfffffffc, RZ, 0xc0, !PT ;  /* 0xfffffffc0b4e7812 */ /* 0x000fe200078ec0ff */
[----:B------:R-:W-:Y:S01]  /*6710*/  IMAD R6, R222, c[0x0][0x1bc], R6 ;  /* 0x00006f00de067a24 */ /* 0x000fe200078e0206 */
[----:B------:R-:W-:-:S02]  /*6720*/  SHF.R.S32.HI R244, RZ, 0x2, R11 ;  /* 0x00000002fff47819 */ /* 0x000fc4000001140b */
[----:B------:R-:W-:Y:S01]  /*6730*/  SHF.R.S32.HI R46, RZ, 0x3, R47 ;  /* 0x00000003ff2e7819 */ /* 0x000fe2000001142f */
[----:B------:R-:W-:Y:S01]  /*6740*/  IMAD.IADD R78, R223, 0x1, -R78 ;  /* 0x00000001df4e7824 */ /* 0x000fe200078e0a4e */
[----:B------:R-:W-:Y:S02]  /*6750*/  IADD3 R14, P0, R244, R0, RZ ;  /* 0x00000000f40e7210 */ /* 0x000fe40007f1e0ff */
[----:B------:R-:W-:Y:S01]  /*6760*/  LEA.HI R51, R96, R223, RZ, 0x4 ;  /* 0x000000df60337211 */ /* 0x000fe200078f20ff */
[----:B------:R-:W-:Y:S01]  /*6770*/  IMAD.SHL.U32 R44, R46, 0x40, RZ ;  /* 0x000000402e2c7824 */ /* 0x000fe200078e00ff */
[----:B------:R-:W-:Y:S01]  /*6780*/  LEA.HI.X.SX32 R5, R244, R5, 0x1, P0 ;  /* 0x00000005f4057211 */ /* 0x000fe200000f0eff */
[----:B------:R-:W-:Y:S01]  /*6790*/  IMAD.SHL.U32 R12, R78, 0x8, RZ ;  /* 0x000000084e0c7824 */ /* 0x000fe200078e00ff */
[----:B------:R-:W-:Y:S02]  /*67a0*/  ISETP.NE.U32.AND P0, PT, RZ, c[0x0][0x348], PT ;  /* 0x0000d200ff007a0c */ /* 0x000fe40003f05070 */
[----:B------:R-:W-:-:S02]  /*67b0*/  LOP3.LUT R44, R44, 0xc0, RZ, 0xc0, !PT ;  /* 0x000000c02c2c7812 */ /* 0x000fc400078ec0ff */
[----:B-1----:R-:W-:Y:S02]  /*67c0*/  SHF.R.S32.HI R3, RZ, 0x1f, R74 ;  /* 0x0000001fff037819 */ /* 0x002fe4000001144a */
[----:B------:R-:W-:Y:S02]  /*67d0*/  LOP3.LUT R4, R44, 0x18, R12, 0xf8, !PT ;  /* 0x000000182c047812 */ /* 0x000fe400078ef80c */
[----:B------:R-:W-:Y:S01]  /*67e0*/  ISETP.NE.AND.EX P0, PT, RZ, c[0x0][0x34c], PT, P0 ;  /* 0x0000d300ff007a0c */ /* 0x000fe20003f05300 */
[----:B------:R-:W-:Y:S01]  /*67f0*/  IMAD R3, R3, c[0x0][0x178], RZ ;  /* 0x00005e0003037a24 */ /* 0x000fe200078e02ff */
[----:B------:R-:W-:Y:S02]  /*6800*/  SHF.R.U32.HI R44, RZ, 0x3, R44 ;  /* 0x00000003ff2c7819 */ /* 0x000fe4000001162c */
[----:B------:R-:W-:Y:S01]  /*6810*/  LOP3.LUT R51, R51, 0xfffffff0, RZ, 0xc0, !PT ;  /* 0xfffffff033337812 */ /* 0x000fe200078ec0ff */
[----:B------:R-:W-:Y:S01]  /*6820*/  IMAD R3, R74, c[0x0][0x17c], R3 ;  /* 0x00005f004a037a24 */ /* 0x000fe200078e0203 */
[----:B------:R-:W-:-:S02]  /*6830*/  LOP3.LUT R44, R4, R44, RZ, 0x3c, !PT ;  /* 0x0000002c042c7212 */ /* 0x000fc400078e3cff */
[----:B------:R-:W-:Y:S01]  /*6840*/  IADD3 R4, R12, 0x40, RZ ;  /* 0x000000400c047810 */ /* 0x000fe20007ffe0ff */
[----:B------:R-:W-:Y:S01]  /*6850*/  IMAD.IADD R21, R21, 0x1, R3 ;  /* 0x0000000115157824 */ /* 0x000fe200078e0203 */
[----:B------:R-:W-:Y:S01]  /*6860*/  SEL R18, R225, RZ, !P0 ;  /* 0x000000ffe1127207 */ /* 0x000fe20004000000 */
[----:B------:R-:W-:Y:S01]  /*6870*/  IMAD R3, R78, 0x20, R244 ;  /* 0x000000204e037824 */ /* 0x000fe200078e02f4 */
[----:B------:R-:W-:Y:S01]  /*6880*/  ISETP.GE.AND P2, PT, R4, c[0x0][0x1d4], PT ;  /* 0x0000750004007a0c */ /* 0x000fe20003f46270 */
[----:B------:R-:W-:Y:S01]  /*6890*/  IMAD.WIDE.U32 R20, R222, c[0x0][0x1b8], R20 ;  /* 0x00006e00de147a25 */ /* 0x000fe200078e0014 */
[----:B------:R-:W-:Y:S02]  /*68a0*/  SHF.R.S32.HI R13, RZ, 0x1f, R12 ;  /* 0x0000001fff0d7819 */ /* 0x000fe4000001140c */
[----:B------:R-:W-:Y:S01]  /*68b0*/  IADD3 R3, R77, R3, RZ ;  /* 0x000000034d037210 */ /* 0x000fe20007ffe0ff */
[----:B------:R-:W-:Y:S01]  /*68c0*/  IMAD.IADD R51, R223, 0x1, -R51 ;  /* 0x00000001df337824 */ /* 0x000fe200078e0a33 */
[----:B------:R-:W-:Y:S01]  /*68d0*/  LOP3.LUT R226, R226, 0xfffffdff, RZ, 0xc0, !PT ;  /* 0xfffffdffe2e27812 */ /* 0x000fe200078ec0ff */
[----:B------:R-:W-:Y:S01]  /*68e0*/  IMAD.IADD R21, R21, 0x1, R6 ;  /* 0x0000000115157824 */ /* 0x000fe200078e0206 */
[----:B------:R-:W-:Y:S01]  /*68f0*/  LEA.HI R11, R11, R244, RZ, 0x1 ;  /* 0x000000f40b0b7211 */ /* 0x000fe200078f08ff */
[----:B------:R-:W-:Y:S01]  /*6900*/  @P6 IMAD.HI.U32 R0, R3, c[0x0][0x2c8], RZ ;  /* 0x0000b20003006a27 */ /* 0x000fe200078e00ff */
[----:B------:R-:W-:-:S02]  /*6910*/  LEA.HI R52, R51, R51, RZ, 0x1 ;  /* 0x0000003333347211 */ /* 0x000fc400078f08ff */
[----:B------:R-:W-:Y:S01]  /*6920*/  LEA.HI R96, R96, R223, RZ, 0x5 ;  /* 0x000000df60607211 */ /* 0x000fe200078f28ff */
[----:B------:R-:W-:Y:S01]  /*6930*/  IMAD.MOV.U32 R8, RZ, RZ, R3 ;  /* 0x000000ffff087224 */ /* 0x000fe200078e0003 */
[----:B------:R-:W-:Y:S01]  /*6940*/  @P6 SHF.R.U32.HI R8, RZ, c[0x0][0x2cc], R0 ;  /* 0x0000b300ff086a19 */ /* 0x000fe20000011600 */
[C---:B------:R-:W-:Y:S01]  /*6950*/  IMAD R6, R5.reuse, c[0x0][0x1e0], RZ ;  /* 0x0000780005067a24 */ /* 0x040fe200078e02ff */
[----:B------:R-:W-:Y:S01]  /*6960*/  SHF.R.S32.HI R0, RZ, 0x1f, R225 ;  /* 0x0000001fff007819 */ /* 0x000fe200000114e1 */
[----:B------:R-:W-:Y:S01]  /*6970*/  IMAD R5, R5, c[0x0][0x208], RZ ;  /* 0x0000820005057a24 */ /* 0x000fe200078e02ff */
[----:B------:R-:W-:Y:S01]  /*6980*/  IADD3 R4, -R8, RZ, RZ ;  /* 0x000000ff08047210 */ /* 0x000fe20007ffe1ff */
[----:B------:R-:W-:Y:S01]  /*6990*/  IMAD R6, R14, c[0x0][0x1e4], R6 ;  /* 0x000079000e067a24 */ /* 0x000fe200078e0206 */
[----:B------:R-:W-:Y:S01]  /*69a0*/  SEL R10, R0, RZ, !P0 ;  /* 0x000000ff000a7207 */ /* 0x000fe20004000000 */
[----:B------:R-:W-:Y:S01]  /*69b0*/  IMAD R5, R14, c[0x0][0x20c], R5 ;  /* 0x000083000e057a24 */ /* 0x000fe200078e0205 */
[----:B------:R-:W-:Y:S01]  /*69c0*/  SHF.R.S32.HI R7, RZ, 0x1f, R8 ;  /* 0x0000001fff077819 */ /* 0x000fe20000011408 */
[----:B------:R-:W-:Y:S01]  /*69d0*/  IMAD R4, R4, c[0x0][0x2c4], R3 ;  /* 0x0000b10004047a24 */ /* 0x000fe200078e0203 */
[--C-:B------:R-:W-:Y:S01]  /*69e0*/  SHF.R.S32.HI R50, RZ, 0x1, R52.reuse ;  /* 0x00000001ff327819 */ /* 0x100fe20000011434 */
[----:B------:R-:W-:Y:S01]  /*69f0*/  IMAD R10, R10, c[0x0][0x1c0], RZ ;  /* 0x000070000a0a7a24 */ /* 0x000fe200078e02ff */
[----:B------:R-:W-:Y:S01]  /*6a00*/  SHF.R.S32.HI R9, RZ, 0x1f, R52 ;  /* 0x0000001fff097819 */ /* 0x000fe20000011434 */
[----:B------:R-:W-:Y:S01]  /*6a10*/  IMAD R7, R7, c[0x0][0x1b0], RZ ;  /* 0x00006c0007077a24 */ /* 0x000fe200078e02ff */
[----:B------:R-:W-:Y:S01]  /*6a20*/  SHF.R.S32.HI R3, RZ, 0x1f, R4 ;  /* 0x0000001fff037819 */ /* 0x000fe20000011404 */
[C---:B------:R-:W-:Y:S01]  /*6a30*/  IMAD R10, R18.reuse, c[0x0][0x1c4], R10 ;  /* 0x00007100120a7a24 */ /* 0x040fe200078e020a */
[----:B------:R-:W-:Y:S01]  /*6a40*/  LEA.HI R9, R9, R50, RZ, 0x2 ;  /* 0x0000003209097211 */ /* 0x000fe200078f10ff */
[----:B------:R-:W-:Y:S01]  /*6a50*/  IMAD.WIDE.U32 R18, R18, c[0x0][0x1c0], R20 ;  /* 0x0000700012127a25 */ /* 0x000fe200078e0014 */
[----:B------:R-:W-:-:S02]  /*6a60*/  ISETP.NE.U32.AND P0, PT, RZ, c[0x0][0x350], PT ;  /* 0x0000d400ff007a0c */ /* 0x000fc40003f05070 */
[----:B------:R-:W-:Y:S01]  /*6a70*/  LOP3.LUT R9, R9, 0xfffffffc, RZ, 0xc0, !PT ;  /* 0xfffffffc09097812 */ /* 0x000fe200078ec0ff */
[----:B------:R-:W-:Y:S01]  /*6a80*/  IMAD.IADD R19, R19, 0x1, R10 ;  /* 0x0000000113137824 */ /* 0x000fe200078e020a */
[----:B------:R-:W-:Y:S01]  /*6a90*/  IADD3 R10, R12, 0x20, RZ ;  /* 0x000000200c0a7810 */ /* 0x000fe20007ffe0ff */
[----:B------:R-:W-:Y:S01]  /*6aa0*/  IMAD R7, R8, c[0x0][0x1b4], R7 ;  /* 0x00006d0008077a24 */ /* 0x000fe200078e0207 */
[----:B------:R-:W-:Y:S01]  /*6ab0*/  IADD3 R50, R50, -R9, RZ ;  /* 0x8000000932327210 */ /* 0x000fe20007ffe0ff */
[----:B------:R-:W-:Y:S01]  /*6ac0*/  IMAD.WIDE.U32 R18, R8, c[0x0][0x1b0], R18 ;  /* 0x00006c0008127a25 */ /* 0x000fe200078e0012 */
[----:B------:R-:W-:Y:S02]  /*6ad0*/  @P2 LOP3.LUT R226, R226, 0x200, RZ, 0xfc, !PT ;  /* 0x00000200e2e22812 */ /* 0x000fe400078efcff */
[----:B------:R-:W-:Y:S01]  /*6ae0*/  LOP3.LUT R11, R11, 0x7fffffe, RZ, 0xc0, !PT ;  /* 0x07fffffe0b0b7812 */ /* 0x000fe200078ec0ff */
[----:B------:R-:W-:Y:S01]  /*6af0*/  IMAD.WIDE.U32 R16, R14, c[0x0][0x1e0], R12 ;  /* 0x000078000e107a25 */ /* 0x000fe200078e000c */
[----:B------:R-:W-:-:S02]  /*6b00*/  LOP3.LUT R226, R226, 0xfffffeff, RZ, 0xc0, !PT ;  /* 0xfffffeffe2e27812 */ /* 0x000fc400078ec0ff */
[----:B------:R-:W-:Y:S01]  /*6b10*/  SHF.R.S32.HI R97, RZ, 0x5, R96 ;  /* 0x00000005ff617819 */ /* 0x000fe20000011460 */
[----:B------:R-:W-:Y:S01]  /*6b20*/  IMAD.IADD R19, R19, 0x1, R7 ;  /* 0x0000000113137824 */ /* 0x000fe200078e0207 */
[----:B------:R-:W-:Y:S01]  /*6b30*/  ISETP.GE.AND P2, PT, R10, c[0x0][0x198], PT ;  /* 0x000066000a007a0c */ /* 0x000fe20003f46270 */
[----:B------:R-:W-:Y:S02]  /*6b40*/  IMAD R3, R3, c[0x0][0x1a8], RZ ;  /* 0x00006a0003037a24 */ /* 0x000fe400078e02ff */
[----:B------:R-:W-:-:S04]  /*6b50*/  IMAD.WIDE.U32 R14, R14, c[0x0][0x208], R12 ;  /* 0x000082000e0e7a25 */ /* 0x000fc800078e000c */
[----:B------:R-:W-:Y:S02]  /*6b60*/  IMAD.IADD R17, R17, 0x1, R6 ;  /* 0x0000000111117824 */ /* 0x000fe400078e0206 */
[C---:B------:R-:W-:Y:S02]  /*6b70*/  IMAD R3, R4.reuse, c[0x0][0x1ac], R3 ;  /* 0x00006b0004037a24 */ /* 0x040fe400078e0203 */
[----:B------:R-:W-:-:S04]  /*6b80*/  IMAD.WIDE.U32 R8, R4, c[0x0][0x1a8], R18 ;  /* 0x00006a0004087a25 */ /* 0x000fc800078e0012 */
[----:B------:R-:W-:Y:S02]  /*6b90*/  IMAD.IADD R15, R15, 0x1, R5 ;  /* 0x000000010f0f7824 */ /* 0x000fe400078e0205 */
[----:B------:R-:W-:Y:S02]  /*6ba0*/  IMAD R4, R221, c[0x0][0x210], RZ ;  /* 0x00008400dd047a24 */ /* 0x000fe400078e02ff */
[----:B------:R-:W-:-:S04]  /*6bb0*/  IMAD.WIDE.U32 R14, R222, c[0x0][0x210], R14 ;  /* 0x00008400de0e7a25 */ /* 0x000fc800078e000e */
[----:B------:R-:W-:Y:S02]  /*6bc0*/  IMAD R4, R222, c[0x0][0x214], R4 ;  /* 0x00008500de047a24 */ /* 0x000fe400078e0204 */
[----:B------:R-:W-:Y:S02]  /*6bd0*/  IMAD.IADD R3, R9, 0x1, R3 ;  /* 0x0000000109037824 */ /* 0x000fe400078e0203 */
[----:B------:R-:W-:Y:S01]  /*6be0*/  IMAD R5, R221, c[0x0][0x1e8], RZ ;  /* 0x00007a00dd057a24 */ /* 0x000fe200078e02ff */
[----:B------:R-:W-:Y:S01]  /*6bf0*/  IADD3 R229, R4, R15, RZ ;  /* 0x0000000f04e57210 */ /* 0x000fe20007ffe0ff */
[----:B------:R-:W-:Y:S02]  /*6c00*/  IMAD R4, R224, c[0x0][0x2c4], RZ ;  /* 0x0000b100e0047a24 */ /* 0x000fe400078e02ff */
[C---:B------:R-:W-:Y:S02]  /*6c10*/  IMAD R5, R222.reuse, c[0x0][0x1ec], R5 ;  /* 0x00007b00de057a24 */ /* 0x040fe400078e0205 */
[----:B------:R-:W-:-:S04]  /*6c20*/  IMAD.WIDE.U32 R16, R222, c[0x0][0x1e8], R16 ;  /* 0x00007a00de107a25 */ /* 0x000fc800078e0010 */
[----:B------:R-:W-:Y:S02]  /*6c30*/  IMAD.IADD R233, R5, 0x1, R17 ;  /* 0x0000000105e97824 */ /* 0x000fe400078e0211 */
[----:B------:R-:W-:Y:S02]  /*6c40*/  IMAD.MOV.U32 R232, RZ, RZ, R16 ;  /* 0x000000ffffe87224 */ /* 0x000fe400078e0010 */
[----:B------:R-:W-:Y:S02]  /*6c50*/  IMAD.MOV.U32 R228, RZ, RZ, R14 ;  /* 0x000000ffffe47224 */ /* 0x000fe400078e000e */
[----:B------:R-:W-:-:S04]  /*6c60*/  IMAD.IADD R11, R244, 0x1, -R11 ;  /* 0x00000001f40b7824 */ /* 0x000fc800078e0a0b */
[----:B------:R-:W-:-:S04]  /*6c70*/  IMAD R11, R97, 0x8, R11 ;  /* 0x00000008610b7824 */ /* 0x000fc800078e020b */
[----:B------:R-:W-:Y:S01]  /*6c80*/  IMAD.U32 R44, R11, 0x20, R44 ;  /* 0x000000200b2c7824 */ /* 0x000fe200078e002c */
[--C-:B--2---:R-:W-:Y:S01]  /*6c90*/  @P1 SHF.R.S32.HI R7, RZ, 0x1f, R2.reuse ;  /* 0x0000001fff071819 */ /* 0x104fe20000011402 */
[----:B------:R-:W-:Y:S02]  /*6ca0*/  @P1 IMAD.MOV.U32 R6, RZ, RZ, R2 ;  /* 0x000000ffff061224 */ /* 0x000fe400078e0002 */
[----:B------:R-:W-:Y:S02]  /*6cb0*/  @!P1 IMAD.MOV.U32 R6, RZ, RZ, R225 ;  /* 0x000000ffff069224 */ /* 0x000fe400078e00e1 */
[----:B------:R-:W-:Y:S01]  /*6cc0*/  @!P1 IMAD.MOV.U32 R7, RZ, RZ, R0 ;  /* 0x000000ffff079224 */ /* 0x000fe200078e0000 */
[----:B------:R-:W-:Y:S02]  /*6cd0*/  ISETP.NE.AND.EX P1, PT, RZ, c[0x0][0x354], PT, P0 ;  /* 0x0000d500ff007a0c */ /* 0x000fe40003f25300 */
[----:B------:R-:W-:Y:S02]  /*6ce0*/  LEA R9, P0, R8, c[0x0][0x160], 0x1 ;  /* 0x0000580008097a11 */ /* 0x000fe400078008ff */
[----:B------:R-:W-:Y:S01]  /*6cf0*/  SEL R0, R7, RZ, !P1 ;  /* 0x000000ff07007207 */ /* 0x000fe20004800000 */
[----:B------:R-:W-:Y:S01]  /*6d00*/  IMAD.IADD R7, R77, 0x1, R244 ;  /* 0x000000014d077824 */ /* 0x000fe200078e02f4 */
[----:B------:R-:W-:Y:S01]  /*6d10*/  SEL R6, R6, RZ, !P1 ;  /* 0x000000ff06067207 */ /* 0x000fe20004800000 */
[----:B------:R1:W2:Y:S01]  /*6d20*/  SHFL.IDX PT, R14, R9, RZ, 0x1c1f ;  /* 0x001c1fff090e7589 */ /* 0x0002a200000e0000 */
[----:B------:R-:W-:Y:S01]  /*6d30*/  ISETP.GE.AND P1, PT, R12, c[0x0][0x1d4], PT ;  /* 0x000075000c007a0c */ /* 0x000fe20003f26270 */
[----:B------:R-:W-:Y:S01]  /*6d40*/  IMAD R238, R0, c[0x0][0x1f0], RZ ;  /* 0x00007c0000ee7a24 */ /* 0x000fe200078e02ff */
[----:B------:R-:W-:Y:S01]  /*6d50*/  LEA.HI.X R8, R8, c[0x0][0x164], R3, 0x1, P0 ;  /* 0x0000590008087a11 */ /* 0x000fe200000f0c03 */
[----:B------:R-:W-:Y:S01]  /*6d60*/  IMAD R236, R0, c[0x0][0x218], RZ ;  /* 0x0000860000ec7a24 */ /* 0x000fe200078e02ff */
[----:B------:R-:W-:Y:S01]  /*6d70*/  MOV R0, 0x10 ;  /* 0x0000001000007802 */ /* 0x000fe20000000f00 */
[----:B------:R-:W-:Y:S01]  /*6d80*/  IMAD R238, R6, c[0x0][0x1f4], R238 ;  /* 0x00007d0006ee7a24 */ /* 0x000fe200078e02ee */
[----:B------:R-:W-:Y:S01]  /*6d90*/  LOP3.LUT P0, RZ, R50, 0x2, RZ, 0xc0, !PT ;  /* 0x0000000232ff7812 */ /* 0x000fe2000780c0ff */
[C---:B------:R-:W-:Y:S01]  /*6da0*/  IMAD R236, R6.reuse, c[0x0][0x21c], R236 ;  /* 0x0000870006ec7a24 */ /* 0x040fe200078e02ec */
[----:B------:R-:W-:Y:S01]  /*6db0*/  ISETP.GE.AND P4, PT, R7, R4, PT ;  /* 0x000000040700720c */ /* 0x000fe20003f86270 */
[----:B------:R-:W-:Y:S01]  /*6dc0*/  IMAD.WIDE.U32 R232, R6, c[0x0][0x1f0], R232 ;  /* 0x00007c0006e87a25 */ /* 0x000fe200078e00e8 */
[----:B------:R-:W-:Y:S01]  /*6dd0*/  SEL R0, R0, 0xfffffff0, !P0 ;  /* 0xfffffff000007807 */ /* 0x000fe20004000000 */
[----:B------:R1:W3:Y:S01]  /*6de0*/  SHFL.IDX PT, R15, R8, RZ, 0x1c1f ;  /* 0x001c1fff080f7589 */ /* 0x0002e200000e0000 */
[----:B------:R-:W-:Y:S01]  /*6df0*/  ISETP.GE.AND P0, PT, R10, c[0x0][0x1d4], PT ;  /* 0x000075000a007a0c */ /* 0x000fe20003f06270 */
[----:B------:R-:W-:Y:S01]  /*6e00*/  IMAD.WIDE.U32 R228, R6, c[0x0][0x218], R228 ;  /* 0x0000860006e47a25 */ /* 0x000fe200078e00e4 */
[----:B------:R-:W-:-:S03]  /*6e10*/  @P1 LOP3.LUT R226, R226, 0x100, RZ, 0xfc, !PT ;  /* 0x00000100e2e21812 */ /* 0x000fc600078efcff */
[----:B------:R-:W-:Y:S01]  /*6e20*/  IMAD.SHL.U32 R6, R78, 0x8, RZ ;  /* 0x000000084e067824 */ /* 0x000fe200078e00ff */
[----:B------:R-:W-:Y:S01]  /*6e30*/  LOP3.LUT R226, R226, 0xffffff7f, RZ, 0xc0, !PT ;  /* 0xffffff7fe2e27812 */ /* 0x000fe200078ec0ff */
[----:B------:R-:W-:Y:S02]  /*6e40*/  IMAD.IADD R239, R233, 0x1, R238 ;  /* 0x00000001e9ef7824 */ /* 0x000fe400078e02ee */
[----:B------:R-:W-:Y:S01]  /*6e50*/  IMAD.IADD R237, R229, 0x1, R236 ;  /* 0x00000001e5ed7824 */ /* 0x000fe200078e02ec */
[C---:B------:R-:W-:Y:S02]  /*6e60*/  IADD3 R2, R6.reuse, 0x40, RZ ;  /* 0x0000004006027810 */ /* 0x040fe40007ffe0ff */
[----:B------:R-:W-:Y:S02]  /*6e70*/  ISETP.GE.AND P3, PT, R6, c[0x0][0x198], PT ;  /* 0x0000660006007a0c */ /* 0x000fe40003f66270 */
[----:B------:R-:W-:Y:S02]  /*6e80*/  @P0 LOP3.LUT R226, R226, 0x80, RZ, 0xfc, !PT ;  /* 0x00000080e2e20812 */ /* 0x000fe400078efcff */
[----:B------:R-:W-:Y:S01]  /*6e90*/  ISETP.GE.AND P1, PT, R2, c[0x0][0x198], PT ;  /* 0x0000660002007a0c */ /* 0x000fe20003f26270 */
[----:B------:R-:W-:Y:S07]  /*6ea0*/  @P4 BRA `(.L_x_401) ;  /* 0x000000f000004947 */ /* 0x000fee0003800000 */
[----:B--2---:R-:W-:Y:S02]  /*6eb0*/  SHF.R.S32.HI R5, RZ, 0x1f, R10 ;  /* 0x0000001fff057819 */ /* 0x004fe4000001140a */
[----:B------:R-:W-:-:S02]  /*6ec0*/  SHF.R.S32.HI R3, RZ, 0x1f, R2 ;  /* 0x0000001fff037819 */ /* 0x000fc40000011402 */
[----:B------:R-:W-:Y:S02]  /*6ed0*/  LEA.HI R5, R5, R10, RZ, 0x3 ;  /* 0x0000000a05057211 */ /* 0x000fe400078f18ff */
[----:B------:R-:W-:Y:S01]  /*6ee0*/  LEA.HI R3, R3, R2, RZ, 0x3 ;  /* 0x0000000203037211 */ /* 0x000fe200078f18ff */
[----:B------:R-:W-:Y:S01]  /*6ef0*/  IMAD.SHL.U32 R2, R44, 0x2, RZ ;  /* 0x000000022c027824 */ /* 0x000fe200078e00ff */
[C---:B------:R-:W-:Y:S02]  /*6f00*/  LEA R16, P0, R6.reuse, R14, 0x1 ;  /* 0x0000000e06107211 */ /* 0x040fe400078008ff */
        /* <DEDUP_REMOVED lines=9> */
.L_x_401:
[----:B--2---:R-:W-:Y:S05]  /*6fa0*/  BSYNC B0 ;  /* 0x0000000000007941 */ /* 0x004fea0003800000 */
.L_x_400:
        /* <DEDUP_REMOVED lines=22> */
.L_x_403:
[----:B------:R-:W-:Y:S05]  /*7110*/  BSYNC B0 ;  /* 0x0000000000007941 */ /* 0x000fea0003800000 */
.L_x_402:
[----:B------:R-:W-:Y:S01]  /*7120*/  IADD3 R2, R7, 0x40, RZ ;  /* 0x0000004007027810 */ /* 0x000fe20007ffe0ff */
[----:B---3--:R3:W1:Y:S01]  /*7130*/  SHFL.IDX PT, R15, R8, 0x2, 0x1c1f ;  /* 0x005c1f00080f7f89 */ /* 0x00866200000e0000 */
        /* <DEDUP_REMOVED lines=20> */
.L_x_405:
[----:B------:R-:W-:Y:S05]  /*7280*/  BSYNC B0 ;  /* 0x0000000000007941 */ /* 0x000fea0003800000 */
.L_x_404:
[----:B-1--4-:R-:W1:Y:S01]  /*7290*/  SHFL.IDX PT, R14, R9, 0x3, 0x1c1f ;  /* 0x007c1f00090e7f89 */ /* 0x012e6200000e0000 */
[----:B------:R-:W-:Y:S01]  /*72a0*/  IADD3 R7, R7, 0x60, RZ ;  /* 0x0000006007077810 */ /* 0x000fe20007ffe0ff */
[----:B------:R-:W-:Y:S01]  /*72b0*/  IMAD.MOV.U32 R98, RZ, RZ, 0x30 ;  /* 0x00000030ff627424 */ /* 0x000fe200078e00ff */
[----:B------:R-:W-:Y:S01]  /*72c0*/  IADD3 R100, R152, -0x1, RZ ;  /* 0xffffffff98647810 */ /* 0x000fe20007ffe0ff */
[----:B------:R-:W4:Y:S01]  /*72d0*/  SHFL.IDX PT, R15, R8, 0x3, 0x1c1f ;  /* 0x007c1f00080f7f89 */ /* 0x000f2200000e0000 */
[----:B------:R-:W-:Y:S01]  /*72e0*/  ISETP.GE.AND P0, PT, R7, R4, PT ;  /* 0x000000040700720c */ /* 0x000fe20003f06270 */
[----:B------:R-:W-:Y:S01]  /*72f0*/  IMAD R79, R98, c[0x0][0x1e4], RZ ;  /* 0x00007900624f7a24 */ /* 0x000fe200078e02ff */
[----:B------:R-:W-:Y:S01]  /*7300*/  SHF.R.S32.HI R48, RZ, 0x1f, R100 ;  /* 0x0000001fff307819 */ /* 0x000fe20000011464 */
[----:B------:R-:W-:Y:S01]  /*7310*/  IMAD.MOV.U32 R238, RZ, RZ, R232 ;  /* 0x000000ffffee7224 */ /* 0x000fe200078e00e8 */
[----:B------:R-:W-:Y:S01]  /*7320*/  ULDC.64 UR4, c[0x0][0x1e0] ;  /* 0x0000780000047ab9 */ /* 0x000fe20000000a00 */
[----:B------:R-:W-:Y:S01]  /*7330*/  SHF.R.S32.HI R49, RZ, 0x1f, R223 ;  /* 0x0000001fff317819 */ /* 0x000fe200000114df */
[----:B------:R-:W-:-:S02]  /*7340*/  USHF.L.U32 UR6, UR4, 0x5, URZ ;  /* 0x0000000504067899 */ /* 0x000fc4000800063f */
[----:B------:R-:W-:Y:S01]  /*7350*/  UMOV UR7, 0x5 ;  /* 0x0000000500077882 */ /* 0x000fe20000000000 */
[----:B------:R-:W-:Y:S01]  /*7360*/  LEA.HI R49, R49, R223, RZ, 0x4 ;  /* 0x000000df31317211 */ /* 0x000fe200078f20ff */
[----:B------:R-:W-:-:S03]  /*7370*/  USHF.L.U64.HI UR7, UR4, UR7, UR5 ;  /* 0x0000000704077299 */ /* 0x000fc60008010205 */
[----:B------:R-:W-:Y:S01]  /*7380*/  @!P0 IMAD.SHL.U32 R5, R44, 0x2, RZ ;  /* 0x000000022c058824 */ /* 0x000fe200078e00ff */
[----:B------:R-:W-:Y:S02]  /*7390*/  SHF.R.S32.HI R49, RZ, 0x4, R49 ;  /* 0x00000004ff317819 */ /* 0x000fe40000011431 */
[----:B-1----:R-:W-:-:S04]  /*73a0*/  @!P0 LEA R2, P4, R6, R14, 0x1 ;  /* 0x0000000e06028211 */ /* 0x002fc800078808ff */
[----:B----4-:R-:W-:Y:S02]  /*73b0*/  @!P0 LEA.HI.X R3, R6, R15, R13, 0x1, P4 ;  /* 0x0000000f06038211 */ /* 0x010fe400020f0c0d */
[----:B------:R-:W-:-:S03]  /*73c0*/  LOP3.LUT P4, RZ, R226, 0x200, RZ, 0xc0, !PT ;  /* 0x00000200e2ff7812 */ /* 0x000fc6000788c0ff */
[----:B------:R-:W-:Y:S01]  /*73d0*/  @!PT LDS RZ, [RZ] ;  /* 0x00000000fffff984 */ /* 0x000fe20000000800 */
[----:B------:R1:W-:Y:S01]  /*73e0*/  @!P0 LDGSTS.E.BYPASS.LTC128B.128 [R5+0x7880], [R2.64], !P3 ;  /* 0x0788000002058fae */ /* 0x0003e2000d901d4c */
[----:B------:R-:W-:Y:S02]  /*73f0*/  LOP3.LUT P3, RZ, R226, 0x80, RZ, 0xc0, !PT ;  /* 0x00000080e2ff7812 */ /* 0x000fe4000786c0ff */
[----:B-1----:R-:W-:-:S04]  /*7400*/  @!P0 SHF.R.S32.HI R2, RZ, 0x1f, R10 ;  /* 0x0000001fff028819 */ /* 0x002fc8000001140a */
[----:B------:R-:W-:-:S04]  /*7410*/  @!P0 LEA.HI R2, R2, R10, RZ, 0x3 ;  /* 0x0000000a02028211 */ /* 0x000fc800078f18ff */
[----:B------:R-:W-:-:S05]  /*7420*/  @!P0 LOP3.LUT R2, R2, 0xfffffff8, RZ, 0xc0, !PT ;  /* 0xfffffff802028812 */ /* 0x000fca00078ec0ff */
[----:B------:R-:W-:-:S05]  /*7430*/  @!P0 IMAD.WIDE R2, R2, 0x2, R14 ;  /* 0x0000000202028825 */ /* 0x000fca00078e020e */
[----:B------:R1:W-:Y:S02]  /*7440*/  @!P0 LDGSTS.E.BYPASS.LTC128B.128 [R5+0x9880], [R2.64], !P2 ;  /* 0x0988000002058fae */ /* 0x0003e4000d101d4c */
[----:B-1----:R-:W-:Y:S01]  /*7450*/  @!P0 IADD3 R2, R6, 0x40, RZ ;  /* 0x0000004006028810 */ /* 0x002fe20007ffe0ff */
[----:B------:R-:W-:Y:S02]  /*7460*/  IMAD R3, R152, -0x30, R98 ;  /* 0xffffffd098037824 */ /* 0x000fe400078e0262 */
[----:B------:R-:W-:Y:S01]  /*7470*/  IMAD.WIDE.U32 R98, R98, c[0x0][0x1e0], RZ ;  /* 0x0000780062627a25 */ /* 0x000fe200078e00ff */
[----:B------:R-:W-:-:S03]  /*7480*/  @!P0 SHF.R.S32.HI R6, RZ, 0x1f, R2 ;  /* 0x0000001fff068819 */ /* 0x000fc60000011402 */
[----:B------:R-:W-:Y:S01]  /*7490*/  IMAD.IADD R79, R99, 0x1, R79 ;  /* 0x00000001634f7824 */ /* 0x000fe200078e024f */
[----:B------:R-:W-:Y:S01]  /*74a0*/  @!P0 LEA.HI R6, R6, R2, RZ, 0x3 ;  /* 0x0000000206068211 */ /* 0x000fe200078f18ff */
[----:B------:R-:W-:Y:S02]  /*74b0*/  IMAD.IADD R2, R218, 0x1, R3 ;  /* 0x00000001da027824 */ /* 0x000fe400078e0203 */
[----:B------:R-:W-:Y:S01]  /*74c0*/  IMAD.WIDE.U32 R10, R100, R98, R238 ;  /* 0x00000062640a7225 */ /* 0x000fe200078e00ee */
[----:B------:R-:W-:Y:S02]  /*74d0*/  @!P0 LOP3.LUT R6, R6, 0xfffffff8, RZ, 0xc0, !PT ;  /* 0xfffffff806068812 */ /* 0x000fe400078ec0ff */
[----:B------:R-:W-:-:S03]  /*74e0*/  IMNMX R7, R2, 0x30, PT ;  /* 0x0000003002077817 */ /* 0x000fc60003800200 */
[----:B------:R-:W-:-:S04]  /*74f0*/  @!P0 IMAD.WIDE R14, R6, 0x2, R14 ;  /* 0x00000002060e8825 */ /* 0x000fc800078e020e */
[----:B------:R-:W-:Y:S01]  /*7500*/  IMAD.IADD R6, R7, 0x1, -R244 ;  /* 0x0000000107067824 */ /* 0x000fe200078e0af4 */
[----:B------:R1:W-:Y:S04]  /*7510*/  @!P0 LDGSTS.E.BYPASS.LTC128B.128 [R5+0xb880], [R14.64], !P1 ;  /* 0x0b8800000e058fae */ /* 0x0003e8000c901d4c */
[----:B------:R-:W-:Y:S01]  /*7520*/  ISETP.GE.AND P1, PT, R6, 0x1, PT ;  /* 0x000000010600780c */ /* 0x000fe20003f26270 */
[----:B------:R-:W0:Y:S04]  /*7530*/  LDGDEPBAR ;  /* 0x00000000000079af */ /* 0x000e280000000000 */
[----:B------:R-:W-:Y:S08]  /*7540*/  BAR.SYNC.DEFER_BLOCKING 0x0 ;  /* 0x0000000000007b1d */ /* 0x000ff00000010000 */
[----:B--23--:R-:W-:Y:S01]  /*7550*/  @P1 LEA R8, P0, R10, c[0x0][0x1c8], 0x1 ;  /* 0x000072000a081a11 */ /* 0x00cfe200078008ff */
[----:B-1----:R-:W-:-:S04]  /*7560*/  IMAD R5, R79, R100, RZ ;  /* 0x000000644f057224 */ /* 0x002fc800078e02ff */
[----:B------:R-:W-:-:S04]  /*7570*/  IMAD R5, R48, R98, R5 ;  /* 0x0000006230057224 */ /* 0x000fc800078e0205 */
[----:B------:R-:W-:-:S05]  /*7580*/  IMAD.IADD R5, R11, 0x1, R5 ;  /* 0x000000010b057824 */ /* 0x000fca00078e0205 */
[----:B------:R-:W-:Y:S02]  /*7590*/  @P1 LEA.HI.X R9, R10, c[0x0][0x1cc], R5, 0x1, P0 ;  /* 0x000073000a091a11 */ /* 0x000fe400000f0c05 */
[----:B------:R-:W-:-:S13]  /*75a0*/  ISETP.GE.AND P0, PT, R6, 0x21, PT ;  /* 0x000000210600780c */ /* 0x000fda0003f06270 */
[----:B------:R-:W-:-:S04]  /*75b0*/  @P0 IADD3 R6, P2, R10, UR6, RZ ;  /* 0x000000060a060c10 */ /* 0x000fc8000ff5e0ff */
[----:B------:R-:W-:Y:S02]  /*75c0*/  @P0 IADD3.X R5, R5, UR7, RZ, P2, !PT ;  /* 0x0000000705050c10 */ /* 0x000fe400097fe4ff */
[----:B------:R-:W-:-:S04]  /*75d0*/  @P0 LEA R10, P2, R6, c[0x0][0x1c8], 0x1 ;  /* 0x00007200060a0a11 */ /* 0x000fc800078408ff */
[----:B------:R-:W-:Y:S01]  /*75e0*/  @P0 LEA.HI.X R11, R6, c[0x0][0x1cc], R5, 0x1, P2 ;  /* 0x00007300060b0a11 */ /* 0x000fe200010f0c05 */
[----:B------:R-:W-:Y:S01]  /*75f0*/  @P1 IMAD.SHL.U32 R6, R44, 0x2, RZ ;  /* 0x000000022c061824 */ /* 0x000fe200078e00ff */
[----:B------:R-:W-:Y:S01]  /*7600*/  LOP3.LUT P2, RZ, R226, 0x100, RZ, 0xc0, !PT ;  /* 0x00000100e2ff7812 */ /* 0x000fe2000784c0ff */
[----:B------:R-:W-:-:S03]  /*7610*/  @P0 IMAD.SHL.U32 R5, R44, 0x2, RZ ;  /* 0x000000022c050824 */ /* 0x000fc600078e00ff */
[----:B------:R-:W-:-:S09]  /*7620*/  SEL R45, RZ, 0x1, P2 ;  /* 0x00000001ff2d7807 */ /* 0x000fd20001000000 */
        /* <DEDUP_REMOVED lines=8> */
[----:B------:R1:W-:Y:S01]  /*76b0*/  @P0 LDGSTS.E.BYPASS.LTC128B.128 [R5+0x5c80], [R10.64+0x80], !P4 ;  /* 0x05c800800a050fae */ /* 0x0003e2000e101d4c */
[----:B------:R-:W-:-:S03]  /*76c0*/  ISETP.LT.AND P0, PT, RZ, c[0x0][0x27c], PT ;  /* 0x00009f00ff007a0c */ /* 0x000fc60003f01270 */
[----:B------:R-:W0:Y:S10]  /*76d0*/  LDGDEPBAR ;  /* 0x00000000000079af */ /* 0x000e340000000000 */
[----:B------:R-:W-:Y:S05]  /*76e0*/  @P0 BRA `(.L_x_406) ;  /* 0x0000002000000947 */ /* 0x000fea0003800000 */
[----:B------:R-:W-:-:S04]  /*76f0*/  DEPBAR.LE SB0, 0x1 ;  /* 0x000080400000791a */ /* 0x000fc80000000000 */
[----:B------:R-:W-:Y:S05]  /*7700*/  BRA `(.L_x_407) ;  /* 0x0000701000007947 */ /* 0x000fea0003800000 */
.L_x_406:
[----:B------:R-:W-:Y:S01]  /*7710*/  ULDC.U8 UR4, c[0x0][0x298] ;  /* 0x0000a60000047ab9 */ /* 0x000fe20000000000 */
[----:B-1---5:R-:W-:Y:S01]  /*7720*/  SHF.R.S32.HI R10, RZ, 0x1f, R73 ;  /* 0x0000001fff0a7819 */ /* 0x022fe20000011449 */
[----:B------:R-:W-:Y:S01]  /*7730*/  IMAD.WIDE.U32 R8, R73, c[0x0][0x280], RZ ;  /* 0x0000a00049087a25 */ /* 0x000fe200078e00ff */
[----:B------:R-:W-:Y:S01]  /*7740*/  ISETP.NE.AND P0, PT, RZ, UR4, PT ;  /* 0x00000004ff007c0c */ /* 0x000fe2000bf05270 */
[----:B------:R-:W-:Y:S01]  /*7750*/  BSSY B2, `(.L_x_407) ;  /* 0x00006fc000027945 */ /* 0x000fe20003800000 */
[----:B------:R-:W-:Y:S01]  /*7760*/  LEA.HI R88, R223, R223, RZ, 0x1 ;  /* 0x000000dfdf587211 */ /* 0x000fe200078f08ff */
[C---:B------:R-:W-:Y:S02]  /*7770*/  IMAD R16, R10.reuse, c[0x0][0x280], RZ ;  /* 0x0000a0000a107a24 */ /* 0x040fe400078e02ff */
[----:B------:R-:W-:Y:S01]  /*7780*/  IMAD R10, R10, c[0x0][0x290], RZ ;  /* 0x0000a4000a0a7a24 */ /* 0x000fe200078e02ff */
[----:B------:R-:W-:Y:S01]  /*7790*/  SHF.R.S32.HI R53, RZ, 0x1, R88 ;  /* 0x00000001ff357819 */ /* 0x000fe20000011458 */
[C---:B------:R-:W-:Y:S01]  /*77a0*/  IMAD R16, R73.reuse, c[0x0][0x284], R16 ;  /* 0x0000a10049107a24 */ /* 0x040fe200078e0210 */
[----:B------:R-:W-:Y:S01]  /*77b0*/  LOP3.LUT R88, R88, 0xfffffffe, RZ, 0xc0, !PT ;  /* 0xfffffffe58587812 */ /* 0x000fe200078ec0ff */
[----:B------:R-:W-:Y:S01]  /*77c0*/  IMAD R10, R73, c[0x0][0x294], R10 ;  /* 0x0000a500490a7a24 */ /* 0x000fe200078e020a */
[----:B------:R-:W-:Y:S01]  /*77d0*/  IADD3 R5, R77, R53, RZ ;  /* 0x000000354d057210 */ /* 0x000fe20007ffe0ff */
[----:B------:R-:W-:Y:S01]  /*77e0*/  IMAD.WIDE.U32 R12, R73, c[0x0][0x290], RZ ;  /* 0x0000a400490c7a25 */ /* 0x000fe200078e00ff */
[----:B------:R-:W-:-:S02]  /*77f0*/  IADD3 R88, -R88, R223, RZ ;  /* 0x000000df58587210 */ /* 0x000fc40007ffe1ff */
[----:B------:R-:W-:Y:S01]  /*7800*/  IADD3 R17, R16, R9, RZ ;  /* 0x0000000910117210 */ /* 0x000fe20007ffe0ff */
[----:B------:R-:W-:Y:S01]  /*7810*/  IMAD.IADD R11, R10, 0x1, R13 ;  /* 0x000000010a0b7824 */ /* 0x000fe200078e020d */
[C---:B------:R-:W-:Y:S01]  /*7820*/  SHF.L.U32 R58, R88.reuse, 0x3, RZ ;  /* 0x00000003583a7819 */ /* 0x040fe200000006ff */
[----:B------:R-:W-:Y:S01]  /*7830*/  IMAD R6, R88, 0x40, R5 ;  /* 0x0000004058067824 */ /* 0x000fe200078e0205 */
[----:B------:R-:W-:Y:S05]  /*7840*/  @!P0 BRA `(.L_x_408) ;  /* 0x0000355000008947 */ /* 0x000fea0003800000 */
[----:B------:R-:W-:Y:S01]  /*7850*/  @P6 IMAD.HI.U32 R7, R6, c[0x0][0x2c8], RZ ;  /* 0x0000b20006076a27 */ /* 0x000fe200078e00ff */
[----:B------:R-:W-:Y:S01]  /*7860*/  MOV R16, R8 ;  /* 0x0000000800107202 */ /* 0x000fe20000000f00 */
[----:B------:R-:W-:Y:S01]  /*7870*/  BSSY B0, `(.L_x_409) ;  /* 0x0000062000007945 */ /* 0x000fe20003800000 */
[----:B------:R-:W-:Y:S01]  /*7880*/  MOV R10, R12 ;  /* 0x0000000c000a7202 */ /* 0x000fe20000000f00 */
[----:B------:R-:W-:Y:S01]  /*7890*/  IMAD.SHL.U32 R88, R88, 0x4, RZ ;  /* 0x0000000458587824 */ /* 0x000fe200078e00ff */
[----:B------:R-:W-:Y:S01]  /*78a0*/  @P6 SHF.R.U32.HI R6, RZ, c[0x0][0x2cc], R7 ;  /* 0x0000b300ff066a19 */ /* 0x000fe20000011607 */
[----:B------:R-:W-:Y:S01]  /*78b0*/  CS2R R14, SRZ ;  /* 0x00000000000e7805 */ /* 0x000fe2000001ff00 */
[----:B------:R-:W-:Y:S01]  /*78c0*/  CS2R R66, SRZ ;  /* 0x0000000000427805 */ /* 0x000fe2000001ff00 */
[----:B------:R-:W-:Y:S01]  /*78d0*/  CS2R R72, SRZ ;  /* 0x0000000000487805 */ /* 0x000fe2000001ff00 */
[----:B------:R-:W-:Y:S01]  /*78e0*/  SHF.R.S32.HI R9, RZ, 0x1f, R6 ;  /* 0x0000001fff097819 */ /* 0x000fe20000011406 */
[C---:B------:R-:W-:Y:S01]  /*78f0*/  IMAD.WIDE.U32 R10, R6.reuse, c[0x0][0x290], R10 ;  /* 0x0000a400060a7a25 */ /* 0x040fe200078e000a */
[----:B------:R-:W-:Y:S01]  /*7900*/  CS2R R82, SRZ ;  /* 0x0000000000527805 */ /* 0x000fe2000001ff00 */
[----:B------:R-:W-:Y:S01]  /*7910*/  CS2R R104, SRZ ;  /* 0x0000000000687805 */ /* 0x000fe2000001ff00 */
[----:B------:R-:W-:Y:S01]  /*7920*/  CS2R R110, SRZ ;  /* 0x00000000006e7805 */ /* 0x000fe2000001ff00 */
[C---:B------:R-:W-:Y:S01]  /*7930*/  IMAD R8, R9.reuse, c[0x0][0x280], RZ ;  /* 0x0000a00009087a24 */ /* 0x040fe200078e02ff */
[----:B------:R-:W-:Y:S01]  /*7940*/  CS2R R86, SRZ ;  /* 0x0000000000567805 */ /* 0x000fe2000001ff00 */
[----:B------:R-:W-:Y:S01]  /*7950*/  IMAD R9, R9, c[0x0][0x290], RZ ;  /* 0x0000a40009097a24 */ /* 0x000fe200078e02ff */
[----:B------:R-:W-:Y:S01]  /*7960*/  CS2R R64, SRZ ;  /* 0x0000000000407805 */ /* 0x000fe2000001ff00 */
[C---:B------:R-:W-:Y:S01]  /*7970*/  IMAD.WIDE.U32 R16, R6.reuse, c[0x0][0x280], R16 ;  /* 0x0000a00006107a25 */ /* 0x040fe200078e0010 */
[----:B------:R-:W-:Y:S01]  /*7980*/  CS2R R70, SRZ ;  /* 0x0000000000467805 */ /* 0x000fe2000001ff00 */
[----:B------:R-:W-:Y:S01]  /*7990*/  CS2R R80, SRZ ;  /* 0x0000000000507805 */ /* 0x000fe2000001ff00 */
[----:B------:R-:W-:Y:S01]  /*79a0*/  CS2R R102, SRZ ;  /* 0x0000000000667805 */ /* 0x000fe2000001ff00 */
[----:B------:R-:W-:Y:S01]  /*79b0*/  IMAD R9, R6, c[0x0][0x294], R9 ;  /* 0x0000a50006097a24 */ /* 0x000fe200078e0209 */
[----:B------:R-:W-:Y:S01]  /*79c0*/  LEA R7, P1, R16, c[0x0][0x270], 0x1 ;  /* 0x00009c0010077a11 */ /* 0x000fe200078208ff */
[----:B------:R-:W-:Y:S01]  /*79d0*/  IMAD R8, R6, c[0x0][0x284], R8 ;  /* 0x0000a10006087a24 */ /* 0x000fe200078e0208 */
[C---:B------:R-:W-:Y:S01]  /*79e0*/  LEA R6, P0, R10.reuse, c[0x0][0x288], 0x1 ;  /* 0x0000a2000a067a11 */ /* 0x040fe200078008ff */
[----:B------:R-:W-:Y:S01]  /*79f0*/  CS2R R108, SRZ ;  /* 0x00000000006c7805 */ /* 0x000fe2000001ff00 */
[----:B------:R-:W-:Y:S01]  /*7a00*/  IADD3 R9, R11, R9, RZ ;  /* 0x000000090b097210 */ /* 0x000fe20007ffe0ff */
[----:B------:R-:W-:Y:S01]  /*7a10*/  IMAD.IADD R8, R17, 0x1, R8 ;  /* 0x0000000111087824 */ /* 0x000fe200078e0208 */
[----:B------:R1:W2:Y:S01]  /*7a20*/  SHFL.IDX PT, R20, R7, RZ, 0x1e1f ;  /* 0x001e1fff07147589 */ /* 0x0002a200000e0000 */
[----:B------:R-:W-:Y:S01]  /*7a30*/  CS2R R90, SRZ ;  /* 0x00000000005a7805 */ /* 0x000fe2000001ff00 */
[----:B------:R-:W-:-:S02]  /*7a40*/  LEA.HI.X R10, R10, c[0x0][0x28c], R9, 0x1, P0 ;  /* 0x0000a3000a0a7a11 */ /* 0x000fc400000f0c09 */
[----:B------:R-:W-:Y:S01]  /*7a50*/  ISETP.GE.AND P0, PT, R5, R4, PT ;  /* 0x000000040500720c */ /* 0x000fe20003f06270 */
[----:B------:R1:W3:Y:S01]  /*7a60*/  SHFL.IDX PT, R18, R6, RZ, 0x1e1f ;  /* 0x001e1fff06127589 */ /* 0x0002e200000e0000 */
[----:B------:R-:W-:-:S03]  /*7a70*/  LEA.HI.X R16, R16, c[0x0][0x274], R8, 0x1, P1 ;  /* 0x00009d0010107a11 */ /* 0x000fc600008f0c08 */
[----:B------:R1:W4:Y:S04]  /*7a80*/  SHFL.IDX PT, R19, R10, RZ, 0x1e1f ;  /* 0x001e1fff0a137589 */ /* 0x00032800000e0000 */
[----:B------:R1:W1:Y:S04]  /*7a90*/  SHFL.IDX PT, R21, R16, RZ, 0x1e1f ;  /* 0x001e1fff10157589 */ /* 0x00026800000e0000 */
[----:B------:R-:W-:Y:S05]  /*7aa0*/  @P0 BRA `(.L_x_410) ;  /* 0x000003e000000947 */ /* 0x000fea0003800000 */
[C---:B------:R-:W-:Y:S01]  /*7ab0*/  IADD3 R8, R88.reuse, 0x8, RZ ;  /* 0x0000000858087810 */ /* 0x040fe20007ffe0ff */
[----:B------:R-:W-:Y:S01]  /*7ac0*/  CS2R R86, SRZ ;  /* 0x0000000000567805 */ /* 0x000fe2000001ff00 */
[----:B------:R-:W-:Y:S01]  /*7ad0*/  ISETP.GE.AND P0, PT, R88, c[0x0][0x27c], PT ;  /* 0x00009f0058007a0c */ /* 0x000fe20003f06270 */
[----:B------:R-:W-:Y:S01]  /*7ae0*/  CS2R R90, SRZ ;  /* 0x00000000005a7805 */ /* 0x000fe2000001ff00 */
[----:B------:R-:W-:-:S11]  /*7af0*/  ISETP.GE.AND P2, PT, R8, c[0x0][0x27c], PT ;  /* 0x00009f0008007a0c */ /* 0x000fd60003f46270 */
[C---:B-12---:R-:W-:Y:S02]  /*7b00*/  @!P0 IMAD.WIDE R22, R88.reuse, 0x2, R20 ;  /* 0x0000000258168825 */ /* 0x046fe400078e0214 */
[----:B------:R-:W-:Y:S02]  /*7b10*/  @!P2 SHF.R.S32.HI R9, RZ, 0x1f, R8 ;  /* 0x0000001fff09a819 */ /* 0x000fe40000011408 */
[C---:B---34-:R-:W-:Y:S01]  /*7b20*/  @!P0 IMAD.WIDE R12, R88.reuse, 0x2, R18 ;  /* 0x00000002580c8825 */ /* 0x058fe200078e0212 */
[----:B------:R1:W5:Y:S01]  /*7b30*/  @!P0 LD.E.64 R86, [R22.64] ;  /* 0x0000000c16568980 */ /* 0x000362000c101b00 */
[----:B------:R-:W-:Y:S02]  /*7b40*/  @!P2 LEA.HI R8, R9, R8, RZ, 0x2 ;  /* 0x000000080908a211 */ /* 0x000fe400078f10ff */
[----:B------:R-:W-:Y:S01]  /*7b50*/  IADD3 R9, R88, 0x10, RZ ;  /* 0x0000001058097810 */ /* 0x000fe20007ffe0ff */
[----:B------:R2:W5:Y:S01]  /*7b60*/  @!P0 LD.E.64 R90, [R12.64] ;  /* 0x0000000c0c5a8980 */ /* 0x000562000c101b00 */
[----:B------:R-:W-:-:S02]  /*7b70*/  @!P2 LOP3.LUT R8, R8, 0xfffffffc, RZ, 0xc0, !PT ;  /* 0xfffffffc0808a812 */ /* 0x000fc400078ec0ff */
[----:B------:R-:W-:-:S03]  /*7b80*/  ISETP.GE.AND P1, PT, R9, c[0x0][0x27c], PT ;  /* 0x00009f0009007a0c */ /* 0x000fc60003f26270 */
[----:B-1----:R-:W-:-:S04]  /*7b90*/  @!P2 IMAD.WIDE R22, R8, 0x2, R18 ;  /* 0x000000020816a825 */ /* 0x002fc800078e0212 */
[----:B--2---:R-:W-:Y:S01]  /*7ba0*/  @!P2 IMAD.WIDE R12, R8, 0x2, R20 ;  /* 0x00000002080ca825 */ /* 0x004fe200078e0214 */
[----:B------:R-:W-:-:S04]  /*7bb0*/  IADD3 R8, R88, 0x18, RZ ;  /* 0x0000001858087810 */ /* 0x000fc80007ffe0ff */
[----:B------:R-:W-:Y:S02]  /*7bc0*/  ISETP.GE.AND P0, PT, R8, c[0x0][0x27c], PT ;  /* 0x00009f0008007a0c */ /* 0x000fe40003f06270 */
[----:B------:R-:W-:Y:S01]  /*7bd0*/  @!P1 SHF.R.S32.HI R11, RZ, 0x1f, R9 ;  /* 0x0000001fff0b9819 */ /* 0x000fe20000011409 */
[----:B------:R-:W-:-:S03]  /*7be0*/  CS2R R110, SRZ ;  /* 0x00000000006e7805 */ /* 0x000fc6000001ff00 */
[----:B------:R-:W-:Y:S01]  /*7bf0*/  @!P1 LEA.HI R9, R11, R9, RZ, 0x2 ;  /* 0x000000090b099211 */ /* 0x000fe200078f10ff */
[----:B------:R-:W-:Y:S01]  /*7c00*/  CS2R R108, SRZ ;  /* 0x00000000006c7805 */ /* 0x000fe2000001ff00 */
[----:B------:R-:W-:Y:S01]  /*7c10*/  CS2R R104, SRZ ;  /* 0x0000000000687805 */ /* 0x000fe2000001ff00 */
[----:B------:R1:W5:Y:S01]  /*7c20*/  @!P2 LD.E.64 R110, [R12.64] ;  /* 0x0000000c0c6ea980 */ /* 0x000362000c101b00 */
[----:B------:R-:W-:-:S03]  /*7c30*/  @!P1 LOP3.LUT R9, R9, 0xfffffffc, RZ, 0xc0, !PT ;  /* 0xfffffffc09099812 */ /* 0x000fc600078ec0ff */
[----:B------:R-:W-:Y:S01]  /*7c40*/  @!P0 SHF.R.S32.HI R11, RZ, 0x1f, R8 ;  /* 0x0000001fff0b8819 */ /* 0x000fe20000011408 */
[----:B------:R-:W-:Y:S01]  /*7c50*/  CS2R R102, SRZ ;  /* 0x0000000000667805 */ /* 0x000fe2000001ff00 */
[----:B------:R2:W5:Y:S02]  /*7c60*/  @!P2 LD.E.64 R108, [R22.64] ;  /* 0x0000000c166ca980 */ /* 0x000564000c101b00 */
[----:B------:R-:W-:Y:S01]  /*7c70*/  @!P0 LEA.HI R8, R11, R8, RZ, 0x2 ;  /* 0x000000080b088211 */ /* 0x000fe200078f10ff */
[----:B------:R-:W-:-:S03]  /*7c80*/  @!P1 IMAD.WIDE R24, R9, 0x2, R18 ;  /* 0x0000000209189825 */ /* 0x000fc600078e0212 */
[----:B------:R-:W-:Y:S01]  /*7c90*/  @!P0 LOP3.LUT R8, R8, 0xfffffffc, RZ, 0xc0, !PT ;  /* 0xfffffffc08088812 */ /* 0x000fe200078ec0ff */
[----:B------:R-:W-:Y:S01]  /*7ca0*/  CS2R R82, SRZ ;  /* 0x0000000000527805 */ /* 0x000fe2000001ff00 */
[----:B------:R-:W-:Y:S01]  /*7cb0*/  CS2R R80, SRZ ;  /* 0x0000000000507805 */ /* 0x000fe2000001ff00 */
[----:B------:R3:W5:Y:S01]  /*7cc0*/  @!P1 LD.E.64 R102, [R24.64] ;  /* 0x0000000c18669980 */ /* 0x000762000c101b00 */
[----:B-1----:R-:W-:Y:S01]  /*7cd0*/  @!P1 IMAD.WIDE R12, R9, 0x2, R20 ;  /* 0x00000002090c9825 */ /* 0x002fe200078e0214 */
[----:B------:R-:W-:-:S04]  /*7ce0*/  IADD3 R9, R88, 0x20, RZ ;  /* 0x0000002058097810 */ /* 0x000fc80007ffe0ff */
[----:B------:R1:W5:Y:S01]  /*7cf0*/  @!P1 LD.E.64 R104, [R12.64] ;  /* 0x0000000c0c689980 */ /* 0x000362000c101b00 */
[----:B--2---:R-:W-:Y:S01]  /*7d00*/  @!P0 IMAD.WIDE R22, R8, 0x2, R18 ;  /* 0x0000000208168825 */ /* 0x004fe200078e0212 */
[----:B------:R-:W-:-:S04]  /*7d10*/  ISETP.GE.AND P1, PT, R9, c[0x0][0x27c], PT ;  /* 0x00009f0009007a0c */ /* 0x000fc80003f26270 */
[----:B------:R3:W5:Y:S01]  /*7d20*/  @!P0 LD.E.64 R80, [R22.64] ;  /* 0x0000000c16508980 */ /* 0x000762000c101b00 */
[----:B-1----:R-:W-:Y:S01]  /*7d30*/  @!P0 IMAD.WIDE R12, R8, 0x2, R20 ;  /* 0x00000002080c8825 */ /* 0x002fe200078e0214 */
[----:B------:R-:W-:-:S04]  /*7d40*/  IADD3 R8, R88, 0x28, RZ ;  /* 0x0000002858087810 */ /* 0x000fc80007ffe0ff */
[----:B------:R1:W5:Y:S01]  /*7d50*/  @!P0 LD.E.64 R82, [R12.64] ;  /* 0x0000000c0c528980 */ /* 0x000362000c101b00 */
[----:B------:R-:W-:Y:S01]  /*7d60*/  ISETP.GE.AND P0, PT, R8, c[0x0][0x27c], PT ;  /* 0x00009f0008007a0c */ /* 0x000fe20003f06270 */
[----:B------:R-:W-:-:S12]  /*7d70*/  CS2R R72, SRZ ;  /* 0x0000000000487805 */ /* 0x000fd8000001ff00 */
[----:B------:R-:W-:-:S04]  /*7d80*/  @!P0 SHF.R.S32.HI R11, RZ, 0x1f, R8 ;  /* 0x0000001fff0b8819 */ /* 0x000fc80000011408 */
[----:B------:R-:W-:Y:S02]  /*7d90*/  @!P0 LEA.HI R11, R11, R8, RZ, 0x2 ;  /* 0x000000080b0b8211 */ /* 0x000fe400078f10ff */
[----:B-1----:R-:W-:-:S04]  /*7da0*/  @!P1 SHF.R.S32.HI R12, RZ, 0x1f, R9 ;  /* 0x0000001fff0c9819 */ /* 0x002fc80000011409 */
[----:B------:R-:W-:Y:S02]  /*7db0*/  @!P1 LEA.HI R12, R12, R9, RZ, 0x2 ;  /* 0x000000090c0c9211 */ /* 0x000fe400078f10ff */
[----:B------:R-:W-:Y:S02]  /*7dc0*/  @!P0 LOP3.LUT R11, R11, 0xfffffffc, RZ, 0xc0, !PT ;  /* 0xfffffffc0b0b8812 */ /* 0x000fe400078ec0ff */
[----:B------:R-:W-:Y:S01]  /*7dd0*/  @!P1 LOP3.LUT R12, R12, 0xfffffffc, RZ, 0xc0, !PT ;  /* 0xfffffffc0c0c9812 */ /* 0x000fe200078ec0ff */
[----:B------:R-:W-:Y:S01]  /*7de0*/  CS2R R66, SRZ ;  /* 0x0000000000427805 */ /* 0x000fe2000001ff00 */
[----:B------:R-:W-:Y:S01]  /*7df0*/  CS2R R70, SRZ ;  /* 0x0000000000467805 */ /* 0x000fe2000001ff00 */
[----:B------:R-:W-:Y:S02]  /*7e00*/  CS2R R64, SRZ ;  /* 0x0000000000407805 */ /* 0x000fe4000001ff00 */
[----:B------:R-:W-:-:S04]  /*7e10*/  @!P1 IMAD.WIDE R8, R12, 0x2, R20 ;  /* 0x000000020c089825 */ /* 0x000fc800078e0214 */
[----:B------:R-:W-:Y:S01]  /*7e20*/  @!P1 IMAD.WIDE R12, R12, 0x2, R18 ;  /* 0x000000020c0c9825 */ /* 0x000fe200078e0212 */
[----:B------:R3:W5:Y:S03]  /*7e30*/  @!P1 LD.E.64 R72, [R8.64] ;  /* 0x0000000c08489980 */ /* 0x000766000c101b00 */
[C---:B------:R-:W-:Y:S01]  /*7e40*/  @!P0 IMAD.WIDE R20, R11.reuse, 0x2, R20 ;  /* 0x000000020b148825 */ /* 0x040fe200078e0214 */
[----:B------:R3:W5:Y:S03]  /*7e50*/  @!P1 LD.E.64 R70, [R12.64] ;  /* 0x0000000c0c469980 */ /* 0x000766000c101b00 */
[----:B------:R-:W-:Y:S01]  /*7e60*/  @!P0 IMAD.WIDE R18, R11, 0x2, R18 ;  /* 0x000000020b128825 */ /* 0x000fe200078e0212 */
[----:B------:R3:W5:Y:S04]  /*7e70*/  @!P0 LD.E.64 R66, [R20.64] ;  /* 0x0000000c14428980 */ /* 0x000768000c101b00 */
[----:B------:R3:W5:Y:S02]  /*7e80*/  @!P0 LD.E.64 R64, [R18.64] ;  /* 0x0000000c12408980 */ /* 0x000764000c101b00 */
.L_x_410:
[----:B------:R-:W-:Y:S05]  /*7e90*/  BSYNC B0 ;  /* 0x0000000000007941 */ /* 0x000fea0003800000 */
.L_x_409:
[----:B---3--:R-:W-:Y:S01]  /*7ea0*/  IADD3 R8, R5, 0x40, RZ ;  /* 0x0000004005087810 */ /* 0x008fe20007ffe0ff */
[----:B-----5:R-:W-:Y:S01]  /*7eb0*/  IMAD.MOV.U32 R5, RZ, RZ, R66 ;  /* 0x000000ffff057224 */ /* 0x020fe200078e0042 */
[----:B------:R-:W3:Y:S01]  /*7ec0*/  SHFL.IDX PT, R17, R16, 0x1, 0x1e1f ;  /* 0x003e1f0010117f89 */ /* 0x000ee200000e0000 */
[----:B------:R-:W-:Y:S01]  /*7ed0*/  IMAD.MOV.U32 R11, RZ, RZ, R67 ;  /* 0x000000ffff0b7224 */ /* 0x000fe200078e0043 */
[----:B------:R-:W-:Y:S01]  /*7ee0*/  ISETP.GE.AND P0, PT, R8, R4, PT ;  /* 0x000000040800720c */ /* 0x000fe20003f06270 */
[----:B------:R-:W-:Y:S01]  /*7ef0*/  IMAD.MOV.U32 R9, RZ, RZ, R72 ;  /* 0x000000ffff097224 */ /* 0x000fe200078e0048 */
[----:B-1----:R1:W4:Y:S01]  /*7f00*/  SHFL.IDX PT, R16, R7, 0x1, 0x1e1f ;  /* 0x003e1f0007107f89 */ /* 0x00232200000e0000 */
[----:B------:R-:W-:Y:S01]  /*7f10*/  IMAD.MOV.U32 R8, RZ, RZ, R73 ;  /* 0x000000ffff087224 */ /* 0x000fe200078e0049 */
[----:B------:R-:W-:Y:S01]  /*7f20*/  PRMT R54, R11, 0x5410, R5 ;  /* 0x000054100b367816 */ /* 0x000fe20000000005 */
[----:B------:R-:W-:Y:S01]  /*7f30*/  IMAD.MOV.U32 R5, RZ, RZ, R82 ;  /* 0x000000ffff057224 */ /* 0x000fe200078e0052 */
[----:B------:R-:W-:Y:S01]  /*7f40*/  BSSY B0, `(.L_x_411) ;  /* 0x000006f000007945 */ /* 0x000fe20003800000 */
[----:B------:R-:W-:Y:S01]  /*7f50*/  IMAD.MOV.U32 R11, RZ, RZ, R83 ;  /* 0x000000ffff0b7224 */ /* 0x000fe200078e0053 */
[----:B------:R-:W-:Y:S01]  /*7f60*/  PRMT R56, R8, 0x5410, R9 ;  /* 0x0000541008387816 */ /* 0x000fe20000000009 */
[----:B------:R-:W-:Y:S01]  /*7f70*/  IMAD.MOV.U32 R8, RZ, RZ, R105 ;  /* 0x000000ffff087224 */ /* 0x000fe200078e0069 */
[----:B------:R-:W-:Y:S01]  /*7f80*/  PRMT R59, R59, 0x5410, R5 ;  /* 0x000054103b3b7816 */ /* 0x000fe20000000005 */
[----:B------:R-:W-:Y:S01]  /*7f90*/  IMAD.MOV.U32 R5, RZ, RZ, R110 ;  /* 0x000000ffff057224 */ /* 0x000fe200078e006e */
[----:B------:R-:W-:Y:S01]  /*7fa0*/  MOV R9, R104 ;  /* 0x0000006800097202 */ /* 0x000fe20000000f00 */
[----:B------:R-:W-:Y:S01]  /*7fb0*/  CS2R R22, SRZ ;  /* 0x0000000000167805 */ /* 0x000fe2000001ff00 */
[----:B------:R-:W-:Y:S01]  /*7fc0*/  PRMT R59, R11, 0x7610, R59 ;  /* 0x000076100b3b7816 */ /* 0x000fe2000000003b */
        /* <DEDUP_REMOVED lines=14> */
[----:B-1----:R-:W-:Y:S01]  /*80b0*/  IMAD.MOV.U32 R7, RZ, RZ, R102 ;  /* 0x000000ffff077224 */ /* 0x002fe200078e0066 */
[----:B------:R-:W-:Y:S01]  /*80c0*/  PRMT R39, R11, 0x7610, R39 ;  /* 0x000076100b277816 */ /* 0x000fe20000000027 */
[----:B------:R-:W-:Y:S01]  /*80d0*/  CS2R R34, SRZ ;  /* 0x0000000000227805 */ /* 0x000fe2000001ff00 */
[----:B------:R-:W-:Y:S01]  /*80e0*/  PRMT R55, R8, 0x5410, R9 ;  /* 0x0000541008377816 */ /* 0x000fe20000000009 */
[----:B------:R-:W-:Y:S01]  /*80f0*/  IMAD.MOV.U32 R8, RZ, RZ, R81 ;  /* 0x000000ffff087224 */ /* 0x000fe200078e0051 */
[----:B------:R-:W-:Y:S01]  /*8100*/  PRMT R57, R57, 0x5410, R5 ;  /* 0x0000541039397816 */ /* 0x000fe20000000005 */
[----:B------:R-:W-:Y:S01]  /*8110*/  IMAD.MOV.U32 R5, RZ, RZ, R103 ;  /* 0x000000ffff057224 */ /* 0x000fe200078e0067 */
[----:B------:R-:W1:Y:S01]  /*8120*/  SHFL.IDX PT, R11, R10, 0x1, 0x1e1f ;  /* 0x003e1f000a0b7f89 */ /* 0x000e6200000e0000 */
[----:B------:R-:W-:Y:S01]  /*8130*/  CS2R R42, SRZ ;  /* 0x00000000002a7805 */ /* 0x000fe2000001ff00 */
[----:B------:R-:W-:Y:S01]  /*8140*/  PRMT R57, R8, 0x7610, R57 ;  /* 0x0000761008397816 */ /* 0x000fe20000000039 */
[----:B------:R-:W-:Y:S01]  /*8150*/  IMAD.MOV.U32 R8, RZ, RZ, R108 ;  /* 0x000000ffff087224 */ /* 0x000fe200078e006c */
[----:B------:R2:W1:Y:S01]  /*8160*/  SHFL.IDX PT, R10, R6, 0x1, 0x1e1f ;  /* 0x003e1f00060a7f89 */ /* 0x00046200000e0000 */
[----:B------:R-:W-:Y:S01]  /*8170*/  PRMT R68, R5, 0x5410, R7 ;  /* 0x0000541005447816 */ /* 0x000fe20000000007 */
[----:B------:R-:W-:Y:S01]  /*8180*/  IMAD.MOV.U32 R5, RZ, RZ, R91 ;  /* 0x000000ffff057224 */ /* 0x000fe200078e005b */
[----:B------:R-:W-:Y:S01]  /*8190*/  MOV R7, R109 ;  /* 0x0000006d00077202 */ /* 0x000fe20000000f00 */
[----:B------:R-:W-:Y:S01]  /*81a0*/  CS2R R62, SRZ ;  /* 0x00000000003e7805 */ /* 0x000fe2000001ff00 */
[----:B------:R-:W-:Y:S01]  /*81b0*/  CS2R R12, SRZ ;  /* 0x00000000000c7805 */ /* 0x000fe2000001ff00 */
[----:B--2---:R-:W-:Y:S01]  /*81c0*/  CS2R R20, SRZ ;  /* 0x0000000000147805 */ /* 0x004fe2000001ff00 */
[----:B------:R-:W-:Y:S01]  /*81d0*/  PRMT R74, R7, 0x5410, R8 ;  /* 0x00005410074a7816 */ /* 0x000fe20000000008 */
[----:B------:R-:W-:Y:S01]  /*81e0*/  CS2R R26, SRZ ;  /* 0x00000000001a7805 */ /* 0x000fe2000001ff00 */
[----:B------:R-:W-:Y:S01]  /*81f0*/  CS2R R32, SRZ ;  /* 0x0000000000207805 */ /* 0x000fe2000001ff00 */
[----:B------:R-:W-:Y:S01]  /*8200*/  CS2R R40, SRZ ;  /* 0x0000000000287805 */ /* 0x000fe2000001ff00 */
[----:B------:R-:W-:Y:S01]  /*8210*/  CS2R R60, SRZ ;  /* 0x00000000003c7805 */ /* 0x000fe2000001ff00 */
[----:B------:R-:W-:-:S05]  /*8220*/  IMAD.MOV.U32 R6, RZ, RZ, R90 ;  /* 0x000000ffff067224 */ /* 0x000fca00078e005a */
[----:B------:R-:W-:Y:S01]  /*8230*/  PRMT R84, R5, 0x5410, R6 ;  /* 0x0000541005547816 */ /* 0x000fe20000000006 */
[----:B------:R-:W-:Y:S05]  /*8240*/  @P0 BRA `(.L_x_412) ;  /* 0x000003e000000947 */ /* 0x000fea0003800000 */
[C---:B-1-34-:R-:W-:Y:S01]  /*8250*/  IADD3 R6, R88.reuse, 0x8, RZ ;  /* 0x0000000858067810 */ /* 0x05afe20007ffe0ff */
[----:B------:R-:W-:Y:S01]  /*8260*/  CS2R R62, SRZ ;  /* 0x00000000003e7805 */ /* 0x000fe2000001ff00 */
[----:B------:R-:W-:Y:S01]  /*8270*/  ISETP.GE.AND P0, PT, R88, c[0x0][0x27c], PT ;  /* 0x00009f0058007a0c */ /* 0x000fe20003f06270 */
[----:B------:R-:W-:Y:S01]  /*8280*/  CS2R R60, SRZ ;  /* 0x00000000003c7805 */ /* 0x000fe2000001ff00 */
[----:B------:R-:W-:Y:S02]  /*8290*/  ISETP.GE.AND P2, PT, R6, c[0x0][0x27c], PT ;  /* 0x00009f0006007a0c */ /* 0x000fe40003f46270 */
[----:B------:R-:W-:-:S09]  /*82a0*/  IADD3 R7, R88, 0x18, RZ ;  /* 0x0000001858077810 */ /* 0x000fd20007ffe0ff */
[C---:B------:R-:W-:Y:S02]  /*82b0*/  @!P0 IMAD.WIDE R12, R88.reuse, 0x2, R16 ;  /* 0x00000002580c8825 */ /* 0x040fe400078e0210 */
[----:B------:R-:W-:Y:S02]  /*82c0*/  @!P2 SHF.R.S32.HI R5, RZ, 0x1f, R6 ;  /* 0x0000001fff05a819 */ /* 0x000fe40000011406 */
[C---:B------:R-:W-:Y:S01]  /*82d0*/  @!P0 IMAD.WIDE R8, R88.reuse, 0x2, R10 ;  /* 0x0000000258088825 */ /* 0x040fe200078e020a */
[----:B------:R1:W5:Y:S01]  /*82e0*/  @!P0 LD.E.64 R62, [R12.64] ;  /* 0x0000000c0c3e8980 */ /* 0x000362000c101b00 */
[----:B------:R-:W-:Y:S02]  /*82f0*/  @!P2 LEA.HI R5, R5, R6, RZ, 0x2 ;  /* 0x000000060505a211 */ /* 0x000fe400078f10ff */
[----:B------:R-:W-:Y:S01]  /*8300*/  IADD3 R6, R88, 0x10, RZ ;  /* 0x0000001058067810 */ /* 0x000fe20007ffe0ff */
[----:B------:R2:W5:Y:S03]  /*8310*/  @!P0 LD.E.64 R60, [R8.64] ;  /* 0x0000000c083c8980 */ /* 0x000566000c101b00 */
[----:B------:R-:W-:-:S02]  /*8320*/  ISETP.GE.AND P1, PT, R6, c[0x0][0x27c], PT ;  /* 0x00009f0006007a0c */ /* 0x000fc40003f26270 */
[----:B------:R-:W-:Y:S02]  /*8330*/  ISETP.GE.AND P0, PT, R7, c[0x0][0x27c], PT ;  /* 0x00009f0007007a0c */ /* 0x000fe40003f06270 */
[----:B------:R-:W-:Y:S01]  /*8340*/  @!P2 LOP3.LUT R5, R5, 0xfffffffc, RZ, 0xc0, !PT ;  /* 0xfffffffc0505a812 */ /* 0x000fe200078ec0ff */
[----:B------:R-:W-:-:S04]  /*8350*/  CS2R R42, SRZ ;  /* 0x00000000002a7805 */ /* 0x000fc8000001ff00 */
[----:B-1----:R-:W-:-:S04]  /*8360*/  @!P2 IMAD.WIDE R12, R5, 0x2, R10 ;  /* 0x00000002050ca825 */ /* 0x002fc800078e020a */
[----:B--2---:R-:W-:Y:S01]  /*8370*/  @!P2 IMAD.WIDE R8, R5, 0x2, R16 ;  /* 0x000000020508a825 */ /* 0x004fe200078e0210 */
[----:B------:R-:W-:-:S04]  /*8380*/  @!P1 SHF.R.S32.HI R5, RZ, 0x1f, R6 ;  /* 0x0000001fff059819 */ /* 0x000fc80000011406 */
[----:B------:R-:W-:Y:S01]  /*8390*/  @!P1 LEA.HI R6, R5, R6, RZ, 0x2 ;  /* 0x0000000605069211 */ /* 0x000fe200078f10ff */
[----:B------:R-:W-:Y:S01]  /*83a0*/  CS2R R40, SRZ ;  /* 0x0000000000287805 */ /* 0x000fe2000001ff00 */
[----:B------:R-:W-:Y:S01]  /*83b0*/  @!P0 SHF.R.S32.HI R5, RZ, 0x1f, R7 ;  /* 0x0000001fff058819 */ /* 0x000fe20000011407 */
[----:B------:R1:W5:Y:S01]  /*83c0*/  @!P2 LD.E.64 R42, [R8.64] ;  /* 0x0000000c082aa980 */ /* 0x000362000c101b00 */
[----:B------:R-:W-:Y:S02]  /*83d0*/  @!P1 LOP3.LUT R6, R6, 0xfffffffc, RZ, 0xc0, !PT ;  /* 0xfffffffc06069812 */ /* 0x000fe400078ec0ff */
[----:B------:R-:W-:Y:S01]  /*83e0*/  @!P0 LEA.HI R5, R5, R7, RZ, 0x2 ;  /* 0x0000000705058211 */ /* 0x000fe200078f10ff */
[----:B------:R-:W-:Y:S01]  /*83f0*/  CS2R R34, SRZ ;  /* 0x0000000000227805 */ /* 0x000fe2000001ff00 */
[----:B------:R-:W-:Y:S01]  /*8400*/  CS2R R32, SRZ ;  /* 0x0000000000207805 */ /* 0x000fe2000001ff00 */
[----:B------:R2:W5:Y:S01]  /*8410*/  @!P2 LD.E.64 R40, [R12.64] ;  /* 0x0000000c0c28a980 */ /* 0x000562000c101b00 */
[----:B------:R-:W-:Y:S01]  /*8420*/  @!P0 LOP3.LUT R5, R5, 0xfffffffc, RZ, 0xc0, !PT ;  /* 0xfffffffc05058812 */ /* 0x000fe200078ec0ff */
[----:B------:R-:W-:Y:S01]  /*8430*/  CS2R R28, SRZ ;  /* 0x00000000001c7805 */ /* 0x000fe2000001ff00 */
[----:B------:R-:W-:-:S03]  /*8440*/  CS2R R26, SRZ ;  /* 0x00000000001a7805 */ /* 0x000fc6000001ff00 */
[----:B------:R-:W-:-:S05]  /*8450*/  @!P0 IMAD.WIDE R14, R5, 0x2, R10 ;  /* 0x00000002050e8825 */ /* 0x000fca00078e020a */
[----:B------:R3:W5:Y:S01]  /*8460*/  @!P0 LD.E.64 R26, [R14.64] ;  /* 0x0000000c0e1a8980 */ /* 0x000762000c101b00 */
[----:B-1----:R-:W-:-:S04]  /*8470*/  @!P1 IMAD.WIDE R8, R6, 0x2, R16 ;  /* 0x0000000206089825 */ /* 0x002fc800078e0210 */
[----:B------:R-:W-:Y:S01]  /*8480*/  @!P1 IMAD.WIDE R6, R6, 0x2, R10 ;  /* 0x0000000206069825 */ /* 0x000fe200078e020a */
[----:B------:R1:W5:Y:S03]  /*8490*/  @!P1 LD.E.64 R34, [R8.64] ;  /* 0x0000000c08229980 */ /* 0x000366000c101b00 */
[----:B--2---:R-:W-:Y:S01]  /*84a0*/  @!P0 IMAD.WIDE R12, R5, 0x2, R16 ;  /* 0x00000002050c8825 */ /* 0x004fe200078e0210 */
[----:B------:R2:W5:Y:S04]  /*84b0*/  @!P1 LD.E.64 R32, [R6.64] ;  /* 0x0000000c06209980 */ /* 0x000568000c101b00 */
[----:B------:R4:W5:Y:S01]  /*84c0*/  @!P0 LD.E.64 R28, [R12.64] ;  /* 0x0000000c0c1c8980 */ /* 0x000962000c101b00 */
[----:B-1----:R-:W-:-:S02]  /*84d0*/  IADD3 R8, R88, 0x20, RZ ;  /* 0x0000002058087810 */ /* 0x002fc40007ffe0ff */
[----:B--2---:R-:W-:Y:S02]  /*84e0*/  IADD3 R6, R88, 0x28, RZ ;  /* 0x0000002858067810 */ /* 0x004fe40007ffe0ff */
[----:B------:R-:W-:Y:S02]  /*84f0*/  ISETP.GE.AND P1, PT, R8, c[0x0][0x27c], PT ;  /* 0x00009f0008007a0c */ /* 0x000fe40003f26270 */
[----:B------:R-:W-:-:S11]  /*8500*/  ISETP.GE.AND P0, PT, R6, c[0x0][0x27c], PT ;  /* 0x00009f0006007a0c */ /* 0x000fd60003f06270 */
[----:B------:R-:W-:Y:S02]  /*8510*/  @!P1 SHF.R.S32.HI R7, RZ, 0x1f, R8 ;  /* 0x0000001fff079819 */ /* 0x000fe40000011408 */
[----:B------:R-:W-:Y:S02]  /*8520*/  @!P0 SHF.R.S32.HI R5, RZ, 0x1f, R6 ;  /* 0x0000001fff058819 */ /* 0x000fe40000011406 */
[----:B------:R-:W-:Y:S02]  /*8530*/  @!P1 LEA.HI R7, R7, R8, RZ, 0x2 ;  /* 0x0000000807079211 */ /* 0x000fe400078f10ff */
[----:B------:R-:W-:Y:S02]  /*8540*/  @!P0 LEA.HI R5, R5, R6, RZ, 0x2 ;  /* 0x0000000605058211 */ /* 0x000fe400078f10ff */
[----:B------:R-:W-:Y:S02]  /*8550*/  @!P1 LOP3.LUT R7, R7, 0xfffffffc, RZ, 0xc0, !PT ;  /* 0xfffffffc07079812 */ /* 0x000fe400078ec0ff */
[----:B------:R-:W-:Y:S01]  /*8560*/  @!P0 LOP3.LUT R5, R5, 0xfffffffc, RZ, 0xc0, !PT ;  /* 0xfffffffc05058812 */ /* 0x000fe200078ec0ff */
[----:B------:R-:W-:Y:S01]  /*8570*/  CS2R R22, SRZ ;  /* 0x0000000000167805 */ /* 0x000fe2000001ff00 */
[----:B---3--:R-:W-:Y:S01]  /*8580*/  CS2R R14, SRZ ;  /* 0x00000000000e7805 */ /* 0x008fe2000001ff00 */
[----:B------:R-:W-:Y:S01]  /*8590*/  @!P1 IMAD.WIDE R8, R7, 0x2, R16 ;  /* 0x0000000207089825 */ /* 0x000fe200078e0210 */
[----:B------:R-:W-:Y:S01]  /*85a0*/  CS2R R20, SRZ ;  /* 0x0000000000147805 */ /* 0x000fe2000001ff00 */
[----:B----4-:R-:W-:-:S02]  /*85b0*/  CS2R R12, SRZ ;  /* 0x00000000000c7805 */ /* 0x010fc4000001ff00 */
[----:B------:R-:W-:Y:S01]  /*85c0*/  @!P1 IMAD.WIDE R6, R7, 0x2, R10 ;  /* 0x0000000207069825 */ /* 0x000fe200078e020a */
[----:B------:R1:W5:Y:S03]  /*85d0*/  @!P1 LD.E.64 R22, [R8.64] ;  /* 0x0000000c08169980 */ /* 0x000366000c101b00 */
[C---:B------:R-:W-:Y:S01]  /*85e0*/  @!P0 IMAD.WIDE R16, R5.reuse, 0x2, R16 ;  /* 0x0000000205108825 */ /* 0x040fe200078e0210 */
[----:B------:R1:W5:Y:S03]  /*85f0*/  @!P1 LD.E.64 R20, [R6.64] ;  /* 0x0000000c06149980 */ /* 0x000366000c101b00 */
[----:B------:R-:W-:Y:S01]  /*8600*/  @!P0 IMAD.WIDE R10, R5, 0x2, R10 ;  /* 0x00000002050a8825 */ /* 0x000fe200078e020a */
[----:B------:R1:W5:Y:S04]  /*8610*/  @!P0 LD.E.64 R14, [R16.64] ;  /* 0x0000000c100e8980 */ /* 0x000368000c101b00 */
[----:B------:R1:W5:Y:S02]  /*8620*/  @!P0 LD.E.64 R12, [R10.64] ;  /* 0x0000000c0a0c8980 */ /* 0x000364000c101b00 */
.L_x_412:
[----:B-1-34-:R-:W-:Y:S05]  /*8630*/  BSYNC B0 ;  /* 0x0000000000007941 */ /* 0x01afea0003800000 */
.L_x_411:
[----:B-----5:R-:W-:Y:S01]  /*8640*/  IMAD.MOV.U32 R5, RZ, RZ, R14 ;  /* 0x000000ffff057224 */ /* 0x020fe200078e000e */
[----:B------:R-:W-:-:S04]  /*8650*/  DEPBAR.LE SB0, 0x1 ;  /* 0x000080400000791a */ /* 0x000fc80000000000 */
[----:B------:R-:W-:Y:S01]  /*8660*/  IMAD.MOV.U32 R8, RZ, RZ, R15 ;  /* 0x000000ffff087224 */ /* 0x000fe200078e000f */
[----:B------:R-:W-:Y:S01]  /*8670*/  BSSY B1, `(.L_x_413) ;  /* 0x0000157000017945 */ /* 0x000fe20003800000 */
[----:B------:R-:W-:Y:S02]  /*8680*/  IMAD.MOV.U32 R7, RZ, RZ, R22 ;  /* 0x000000ffff077224 */ /* 0x000fe400078e0016 */
[----:B------:R-:W-:Y:S01]  /*8690*/  IMAD.MOV.U32 R6, RZ, RZ, R23 ;  /* 0x000000ffff067224 */ /* 0x000fe200078e0017 */
[----:B------:R-:W-:Y:S01]  /*86a0*/  PRMT R10, R8, 0x5410, R5 ;  /* 0x00005410080a7816 */ /* 0x000fe20000000005 */
[----:B------:R-:W-:Y:S02]  /*86b0*/  IMAD.MOV.U32 R5, RZ, RZ, R28 ;  /* 0x000000ffff057224 */ /* 0x000fe400078e001c */
[----:B------:R-:W-:Y:S01]  /*86c0*/  IMAD.MOV.U32 R8, RZ, RZ, R29 ;  /* 0x000000ffff087224 */ /* 0x000fe200078e001d */
[----:B------:R-:W-:Y:S01]  /*86d0*/  PRMT R17, R6, 0x5410, R7 ;  /* 0x0000541006117816 */ /* 0x000fe20000000007 */
[----:B------:R-:W-:Y:S01]  /*86e0*/  IMAD.MOV.U32 R7, RZ, RZ, R34 ;  /* 0x000000ffff077224 */ /* 0x000fe200078e0022 */
[----:B------:R-:W-:Y:S01]  /*86f0*/  PRMT R19, R19, 0x5410, R5 ;  /* 0x0000541013137816 */ /* 0x000fe20000000005 */
[----:B------:R-:W-:-:S02]  /*8700*/  IMAD.MOV.U32 R6, RZ, RZ, R35 ;  /* 0x000000ffff067224 */ /* 0x000fc400078e0023 */
[----:B------:R-:W-:Y:S01]  /*8710*/  IMAD.MOV.U32 R5, RZ, RZ, R42 ;  /* 0x000000ffff057224 */ /* 0x000fe200078e002a */
[----:B------:R-:W-:Y:S01]  /*8720*/  PRMT R19, R8, 0x7610, R19 ;  /* 0x0000761008137816 */ /* 0x000fe20000000013 */
[----:B------:R-:W-:Y:S01]  /*8730*/  IMAD.MOV.U32 R8, RZ, RZ, R43 ;  /* 0x000000ffff087224 */ /* 0x000fe200078e002b */
[----:B------:R-:W-:Y:S01]  /*8740*/  PRMT R24, R6, 0x5410, R7 ;  /* 0x0000541006187816 */ /* 0x000fe20000000007 */
[----:B------:R-:W-:Y:S01]  /*8750*/  IMAD.MOV.U32 R7, RZ, RZ, R62 ;  /* 0x000000ffff077224 */ /* 0x000fe200078e003e */
[----:B------:R-:W-:Y:S01]  /*8760*/  PRMT R30, R30, 0x5410, R5 ;  /* 0x000054101e1e7816 */ /* 0x000fe20000000005 */
[----:B------:R-:W-:Y:S01]  /*8770*/  IMAD.MOV.U32 R5, RZ, RZ, R63 ;  /* 0x000000ffff057224 */ /* 0x000fe200078e003f */
[----:B------:R-:W-:Y:S01]  /*8780*/  SHF.R.S32.HI R6, RZ, 0x1f, R244 ;  /* 0x0000001fff067819 */ /* 0x000fe200000114f4 */
[----:B------:R-:W-:Y:S01]  /*8790*/  IMAD.IADD R38, R4, 0x1, -R77 ;  /* 0x0000000104267824 */ /* 0x000fe200078e0a4d */
[----:B------:R-:W-:Y:S01]  /*87a0*/  PRMT R30, R8, 0x7610, R30 ;  /* 0x00007610081e7816 */ /* 0x000fe2000000001e */
[----:B------:R-:W-:Y:S01]  /*87b0*/  IMAD.MOV.U32 R8, RZ, RZ, R12 ;  /* 0x000000ffff087224 */ /* 0x000fe200078e000c */
[----:B------:R-:W-:Y:S01]  /*87c0*/  LEA.HI R6, R6, R244, RZ, 0x2 ;  /* 0x000000f406067211 */ /* 0x000fe200078f10ff */
[----:B------:R-:W-:Y:S01]  /*87d0*/  IMAD.MOV.U32 R4, RZ, RZ, R61 ;  /* 0x000000ffff047224 */ /* 0x000fe200078e003d */
[----:B------:R-:W-:Y:S01]  /*87e0*/  PRMT R36, R5, 0x5410, R7 ;  /* 0x0000541005247816 */ /* 0x000fe20000000007 */
[----:B------:R-:W-:Y:S01]  /*87f0*/  IMAD.MOV.U32 R7, RZ, RZ, R13 ;  /* 0x000000ffff077224 */ /* 0x000fe200078e000d */
[----:B------:R-:W-:Y:S01]  /*8800*/  LOP3.LUT R6, R6, 0xfffffffc, RZ, 0xc0, !PT ;  /* 0xfffffffc06067812 */ /* 0x000fe200078ec0ff */
[----:B------:R-:W-:Y:S01]  /*8810*/  IMAD.MOV.U32 R5, RZ, RZ, R20 ;  /* 0x000000ffff057224 */ /* 0x000fe200078e0014 */
[----:B------:R-:W-:-:S02]  /*8820*/  IMNMX R38, R38, 0x80, PT ;  /* 0x0000008026267817 */ /* 0x000fc40003800200 */
[----:B------:R-:W-:Y:S01]  /*8830*/  PRMT R9, R7, 0x5410, R8 ;  /* 0x0000541007097816 */ /* 0x000fe20000000008 */
[----:B------:R-:W-:Y:S01]  /*8840*/  IMAD.IADD R6, R244, 0x1, -R6 ;  /* 0x00000001f4067824 */ /* 0x000fe200078e0a06 */
[----:B------:R-:W-:Y:S01]  /*8850*/  PRMT R16, R16, 0x5410, R5 ;  /* 0x0000541010107816 */ /* 0x000fe20000000005 */
[----:B------:R-:W-:Y:S01]  /*8860*/  IMAD.MOV.U32 R7, RZ, RZ, R26 ;  /* 0x000000ffff077224 */ /* 0x000fe200078e001a */
[----:B------:R-:W-:Y:S01]  /*8870*/  BAR.SYNC.DEFER_BLOCKING 0x0 ;  /* 0x0000000000007b1d */ /* 0x000fe20000010000 */
[----:B------:R-:W-:Y:S01]  /*8880*/  IMAD.MOV.U32 R5, RZ, RZ, R27 ;  /* 0x000000ffff057224 */ /* 0x000fe200078e001b */
[C---:B------:R-:W-:Y:S01]  /*8890*/  LOP3.LUT P0, RZ, R6.reuse, 0x2, RZ, 0xc0, !PT ;  /* 0x0000000206ff7812 */ /* 0x040fe2000780c0ff */
[----:B------:R-:W-:Y:S01]  /*88a0*/  IMAD.SHL.U32 R11, R6, 0x40, RZ ;  /* 0x00000040060b7824 */ /* 0x000fe200078e00ff */
[----:B------:R-:W-:Y:S01]  /*88b0*/  ISETP.GE.AND P1, PT, R53, R38, PT ;  /* 0x000000263500720c */ /* 0x000fe20003f26270 */
[----:B------:R-:W-:Y:S01]  /*88c0*/  IMAD.MOV.U32 R8, RZ, RZ, R21 ;  /* 0x000000ffff087224 */ /* 0x000fe200078e0015 */
[----:B------:R-:W-:Y:S01]  /*88d0*/  PRMT R18, R5, 0x5410, R7 ;  /* 0x0000541005127816 */ /* 0x000fe20000000007 */
[----:B------:R-:W-:Y:S01]  /*88e0*/  IMAD.MOV.U32 R7, RZ, RZ, R32 ;  /* 0x000000ffff077224 */ /* 0x000fe200078e0020 */
[----:B------:R-:W-:Y:S01]  /*88f0*/  LEA.HI R5, R53, R53, RZ, 0x1 ;  /* 0x0000003535057211 */ /* 0x000fe200078f08ff */
[----:B------:R-:W-:Y:S01]  /*8900*/  IMAD.MOV.U32 R6, RZ, RZ, R40 ;  /* 0x000000ffff067224 */ /* 0x000fe200078e0028 */
[----:B------:R-:W-:-:S02]  /*8910*/  LOP3.LUT R11, R11, 0xc0, RZ, 0xc0, !PT ;  /* 0x000000c00b0b7812 */ /* 0x000fc400078ec0ff */
[----:B------:R-:W-:Y:S02]  /*8920*/  LOP3.LUT R5, R5, 0x7fffffe, RZ, 0xc0, !PT ;  /* 0x07fffffe05057812 */ /* 0x000fe400078ec0ff */
[----:B------:R-:W-:Y:S02]  /*8930*/  LOP3.LUT R58, R11, 0x8, R58, 0xf8, !PT ;  /* 0x000000080b3a7812 */ /* 0x000fe400078ef83a */
[----:B------:R-:W-:Y:S01]  /*8940*/  SHF.R.U32.HI R11, RZ, 0x3, R11 ;  /* 0x00000003ff0b7819 */ /* 0x000fe2000001160b */
[----:B------:R-:W-:Y:S01]  /*8950*/  IMAD.IADD R5, R53, 0x1, -R5 ;  /* 0x0000000135057824 */ /* 0x000fe200078e0a05 */
[----:B------:R-:W-:Y:S02]  /*8960*/  PRMT R16, R8, 0x7610, R16 ;  /* 0x0000761008107816 */ /* 0x000fe40000000010 */
[----:B------:R-:W-:Y:S01]  /*8970*/  LOP3.LUT R11, R58, R11, RZ, 0x3c, !PT ;  /* 0x0000000b3a0b7212 */ /* 0x000fe200078e3cff */
[----:B------:R-:W-:Y:S01]  /*8980*/  IMAD R5, R49, 0x8, R5 ;  /* 0x0000000831057824 */ /* 0x000fe200078e0205 */
[----:B------:R-:W-:Y:S01]  /*8990*/  PRMT R25, R25, 0x5410, R7 ;  /* 0x0000541019197816 */ /* 0x000fe20000000007 */
[----:B------:R-:W-:Y:S01]  /*89a0*/  IMAD.MOV.U32 R7, RZ, RZ, R33 ;  /* 0x000000ffff077224 */ /* 0x000fe200078e0021 */
[----:B------:R-:W-:Y:S01]  /*89b0*/  PRMT R31, R31, 0x5410, R6 ;  /* 0x000054101f1f7816 */ /* 0x000fe20000000006 */
[----:B------:R-:W-:-:S02]  /*89c0*/  IMAD.U32 R11, R5, 0x20, R11 ;  /* 0x00000020050b7824 */ /* 0x000fc400078e000b */
[----:B------:R-:W-:Y:S01]  /*89d0*/  IMAD.MOV.U32 R6, RZ, RZ, R41 ;  /* 0x000000ffff067224 */ /* 0x000fe200078e0029 */
[----:B------:R-:W-:Y:S01]  /*89e0*/  PRMT R25, R7, 0x7610, R25 ;  /* 0x0000761007197816 */ /* 0x000fe20000000019 */
[----:B------:R-:W-:Y:S01]  /*89f0*/  IMAD.MOV.U32 R5, RZ, RZ, R60 ;  /* 0x000000ffff057224 */ /* 0x000fe200078e003c */
[C---:B------:R-:W-:Y:S02]  /*8a00*/  IADD3 R8, R11.reuse, 0x10, RZ ;  /* 0x000000100b087810 */ /* 0x040fe40007ffe0ff */
[C---:B------:R-:W-:Y:S02]  /*8a10*/  @P0 IADD3 R8, R11.reuse, -0x10, RZ ;  /* 0xfffffff00b080810 */ /* 0x040fe40007ffe0ff */
[----:B------:R-:W-:Y:S02]  /*8a20*/  PRMT R31, R6, 0x7610, R31 ;  /* 0x00007610061f7816 */ /* 0x000fe4000000001f */
[----:B------:R-:W-:Y:S02]  /*8a30*/  PRMT R37, R4, 0x5410, R5 ;  /* 0x0000541004257816 */ /* 0x000fe40000000005 */
[----:B------:R-:W-:-:S02]  /*8a40*/  LEA R11, R11, 0x6080, 0x1 ;  /* 0x000060800b0b7811 */ /* 0x000fc400078e08ff */
[----:B------:R-:W-:Y:S01]  /*8a50*/  LEA R8, R8, 0x6080, 0x1 ;  /* 0x0000608008087811 */ /* 0x000fe200078e08ff */
[----:B------:R-:W-:Y:S05]  /*8a60*/  @P1 BRA `(.L_x_414) ;  /* 0x0000117000001947 */ /* 0x000fea0003800000 */
[----:B------:R-:W-:Y:S01]  /*8a70*/  ISETP.GE.AND P0, PT, R88, c[0x0][0x27c], PT ;  /* 0x00009f0058007a0c */ /* 0x000fe20003f06270 */
[----:B------:R-:W-:-:S12]  /*8a80*/  BSSY B0, `(.L_x_415) ;  /* 0x000002c000007945 */ /* 0x000fd80003800000 */
[----:B------:R-:W-:Y:S05]  /*8a90*/  @P0 BRA `(.L_x_416) ;  /* 0x000002a000000947 */ /* 0x000fea0003800000 */
[----:B------:R-:W1:Y:S01]  /*8aa0*/  LDS.128 R4, [R11] ;  /* 0x000000000b047984 */ /* 0x000e620000000c00 */
[----:B------:R-:W-:Y:S01]  /*8ab0*/  SHF.R.U32.HI R89, RZ, 0x10, R91 ;  /* 0x00000010ff597819 */ /* 0x000fe2000001165b */
[--C-:B------:R-:W-:Y:S01]  /*8ac0*/  HADD2.F32 R94, -RZ, R84.reuse.H1_H1 ;  /* 0x30000054ff5e7230 */ /* 0x100fe20000004100 */
[--C-:B------:R-:W-:Y:S01]  /*8ad0*/  SHF.R.U64 R58, R86, 0x10, R87.reuse ;  /* 0x00000010563a7819 */ /* 0x100fe20000001257 */
[----:B------:R-:W-:Y:S01]  /*8ae0*/  HADD2.F32 R84, -RZ, R84.H0_H0 ;  /* 0x20000054ff547230 */ /* 0x000fe20000004100 */
[----:B------:R-:W-:Y:S01]  /*8af0*/  SHF.R.U32.HI R86, RZ, 0x10, R87 ;  /* 0x00000010ff567819 */ /* 0x000fe20000011657 */
[----:B------:R-:W-:Y:S01]  /*8b00*/  HADD2.F32 R89, -RZ, R89.H0_H0 ;  /* 0x20000059ff597230 */ /* 0x000fe20000004100 */
[----:B------:R-:W-:Y:S01]  /*8b10*/  SHF.R.U64 R87, R90, 0x10, R91 ;  /* 0x000000105a577819 */ /* 0x000fe2000000125b */
[----:B------:R-:W-:Y:S02]  /*8b20*/  HADD2.F32 R101, -RZ, R85.H1_H1 ;  /* 0x30000055ff657230 */ /* 0x000fe40000004100 */
[----:B------:R-:W-:-:S02]  /*8b30*/  HADD2.F32 R95, -RZ, R86.H0_H0 ;  /* 0x20000056ff5f7230 */ /* 0x000fc40000004100 */
[----:B------:R-:W-:Y:S02]  /*8b40*/  HADD2.F32 R87, -RZ, R87.H0_H0 ;  /* 0x20000057ff577230 */ /* 0x000fe40000004100 */
[----:B------:R-:W-:Y:S02]  /*8b50*/  HADD2.F32 R85, -RZ, R85.H0_H0 ;  /* 0x20000055ff557230 */ /* 0x000fe40000004100 */
[--C-:B-1----:R-:W-:Y:S02]  /*8b60*/  HADD2.F32 R90, -RZ, R7.reuse.H0_H0 ;  /* 0x20000007ff5a7230 */ /* 0x102fe40000004100 */
[----:B------:R-:W-:Y:S02]  /*8b70*/  HADD2.F32 R7, -RZ, R7.H1_H1 ;  /* 0x30000007ff077230 */ /* 0x000fe40000004100 */
[--C-:B------:R-:W-:Y:S02]  /*8b80*/  HADD2.F32 R91, -RZ, R4.reuse.H0_H0 ;  /* 0x20000004ff5b7230 */ /* 0x100fe40000004100 */
[----:B------:R-:W-:Y:S01]  /*8b90*/  HADD2.F32 R92, -RZ, R4.H1_H1 ;  /* 0x30000004ff5c7230 */ /* 0x000fe20000004100 */
[CC--:B------:R-:W-:Y:S01]  /*8ba0*/  FMUL.FTZ R86, R7.reuse, R89.reuse ;  /* 0x0000005907567220 */ /* 0x0c0fe20000410000 */
[--C-:B------:R-:W-:Y:S01]  /*8bb0*/  HADD2.F32 R4, -RZ, R6.reuse.H0_H0 ;  /* 0x20000006ff047230 */ /* 0x100fe20000004100 */
[C---:B------:R-:W-:Y:S01]  /*8bc0*/  FMUL.FTZ R89, R90.reuse, R89 ;  /* 0x000000595a597220 */ /* 0x040fe20000410000 */
[--C-:B------:R-:W-:Y:S01]  /*8bd0*/  HADD2.F32 R93, -RZ, R5.reuse.H0_H0 ;  /* 0x20000005ff5d7230 */ /* 0x100fe20000004100 */
[-C--:B------:R-:W-:Y:S01]  /*8be0*/  FFMA.FTZ R86, R90, R95.reuse, -R86 ;  /* 0x0000005f5a567223 */ /* 0x080fe20000010856 */
[----:B------:R-:W-:Y:S01]  /*8bf0*/  HADD2.F32 R6, -RZ, R6.H1_H1 ;  /* 0x30000006ff067230 */ /* 0x000fe20000004100 */
[----:B------:R-:W-:Y:S01]  /*8c00*/  FFMA.FTZ R7, R7, R95, R89 ;  /* 0x0000005f07077223 */ /* 0x000fe20000010059 */
[----:B------:R-:W-:Y:S01]  /*8c10*/  HADD2.F32 R5, -RZ, R5.H1_H1 ;  /* 0x30000005ff057230 */ /* 0x000fe20000004100 */
[----:B------:R-:W-:Y:S01]  /*8c20*/  FMUL.FTZ R106, R92, R94 ;  /* 0x0000005e5c6a7220 */ /* 0x000fe20000410000 */
[----:B------:R-:W-:Y:S01]  /*8c30*/  HADD2.F32 R89, -RZ, R58.H0_H0 ;  /* 0x2000003aff597230 */ /* 0x000fe20000004100 */
[----:B------:R-:W-:Y:S01]  /*8c40*/  FMUL.FTZ R58, R6, R84 ;  /* 0x00000054063a7220 */ /* 0x000fe20000410000 */
[----:B------:R-:W-:Y:S01]  /*8c50*/  F2FP.PACK_AB R7, R7, R86 ;  /* 0x000000560707723e */ /* 0x000fe200000000ff */
[----:B------:R-:W-:-:S02]  /*8c60*/  FMUL.FTZ R90, R5, R87 ;  /* 0x00000057055a7220 */ /* 0x000fc40000410000 */
[----:B------:R-:W-:Y:S02]  /*8c70*/  FMUL.FTZ R94, R91, R94 ;  /* 0x0000005e5b5e7220 */ /* 0x000fe40000410000 */
[----:B------:R-:W-:Y:S02]  /*8c80*/  FMUL.FTZ R84, R4, R84 ;  /* 0x0000005404547220 */ /* 0x000fe40000410000 */
[----:B------:R-:W-:Y:S02]  /*8c90*/  FMUL.FTZ R87, R93, R87 ;  /* 0x000000575d577220 */ /* 0x000fe40000410000 */
[-C--:B------:R-:W-:Y:S02]  /*8ca0*/  FFMA.FTZ R106, R91, R101.reuse, -R106 ;  /* 0x000000655b6a7223 */ /* 0x080fe4000001086a */
[----:B------:R-:W-:Y:S02]  /*8cb0*/  FFMA.FTZ R94, R92, R101, R94 ;  /* 0x000000655c5e7223 */ /* 0x000fe4000001005e */
[----:B------:R-:W-:-:S02]  /*8cc0*/  FFMA.FTZ R58, R4, R85, -R58 ;  /* 0x00000055043a7223 */ /* 0x000fc4000001083a */
[----:B------:R-:W-:Y:S01]  /*8cd0*/  FFMA.FTZ R6, R6, R85, R84 ;  /* 0x0000005506067223 */ /* 0x000fe20000010054 */
[----:B------:R-:W-:Y:S01]  /*8ce0*/  F2FP.PACK_AB R4, R94, R106 ;  /* 0x0000006a5e04723e */ /* 0x000fe200000000ff */
[-C--:B------:R-:W-:Y:S02]  /*8cf0*/  FFMA.FTZ R90, R93, R89.reuse, -R90 ;  /* 0x000000595d5a7223 */ /* 0x080fe4000001085a */
[----:B------:R-:W-:Y:S01]  /*8d00*/  FFMA.FTZ R5, R5, R89, R87 ;  /* 0x0000005905057223 */ /* 0x000fe20000010057 */
[----:B------:R-:W-:-:S04]  /*8d10*/  F2FP.PACK_AB R6, R6, R58 ;  /* 0x0000003a0606723e */ /* 0x000fc800000000ff */
[----:B------:R-:W-:-:S05]  /*8d20*/  F2FP.PACK_AB R5, R5, R90 ;  /* 0x0000005a0505723e */ /* 0x000fca00000000ff */
[----:B------:R1:W-:Y:S02]  /*8d30*/  STS.128 [R11], R4 ;  /* 0x000000040b007388 */ /* 0x0003e40000000c00 */
.L_x_416:
[----:B------:R-:W-:Y:S05]  /*8d40*/  BSYNC B0 ;  /* 0x0000000000007941 */ /* 0x000fea0003800000 */
.L_x_415:
[----:B-1----:R-:W-:Y:S01]  /*8d50*/  IADD3 R4, R88, 0x8, RZ ;  /* 0x0000000858047810 */ /* 0x002fe20007ffe0ff */
[----:B------:R-:W-:Y:S03]  /*8d60*/  BSSY B0, `(.L_x_417) ;  /* 0x000002d000007945 */ /* 0x000fe60003800000 */
[----:B------:R-:W-:-:S13]  /*8d70*/  ISETP.GE.AND P0, PT, R4, c[0x0][0x27c], PT ;  /* 0x00009f0004007a0c */ /* 0x000fda0003f06270 */
[----:B------:R-:W-:Y:S05]  /*8d80*/  @P0 BRA `(.L_x_418) ;  /* 0x000002a000000947 */ /* 0x000fea0003800000 */
[----:B------:R-:W1:Y:S01]  /*8d90*/  LDS.128 R4, [R8] ;  /* 0x0000000008047984 */ /* 0x000e620000000c00 */
[--C-:B------:R-:W-:Y:S01]  /*8da0*/  SHF.R.U64 R84, R108, 0x10, R109.reuse ;  /* 0x000000106c547819 */ /* 0x100fe2000000126d */
[--C-:B------:R-:W-:Y:S01]  /*8db0*/  HADD2.F32 R90, -RZ, R74.reuse.H1_H1 ;  /* 0x3000004aff5a7230 */ /* 0x100fe20000004100 */
[----:B------:R-:W-:Y:S01]  /*8dc0*/  SHF.R.U32.HI R108, RZ, 0x10, R109 ;  /* 0x00000010ff6c7819 */ /* 0x000fe2000001166d */
[----:B------:R-:W-:Y:S01]  /*8dd0*/  HADD2.F32 R92, -RZ, R75.H1_H1 ;  /* 0x3000004bff5c7230 */ /* 0x000fe20000004100 */
[--C-:B------:R-:W-:Y:S01]  /*8de0*/  SHF.R.U64 R58, R110, 0x10, R111.reuse ;  /* 0x000000106e3a7819 */ /* 0x100fe2000000126f */
[----:B------:R-:W-:Y:S01]  /*8df0*/  HADD2.F32 R74, -RZ, R74.H0_H0 ;  /* 0x2000004aff4a7230 */ /* 0x000fe20000004100 */
[----:B------:R-:W-:Y:S01]  /*8e00*/  SHF.R.U32.HI R110, RZ, 0x10, R111 ;  /* 0x00000010ff6e7819 */ /* 0x000fe2000001166f */
[----:B------:R-:W-:Y:S02]  /*8e10*/  HADD2.F32 R108, -RZ, R108.H0_H0 ;  /* 0x2000006cff6c7230 */ /* 0x000fe40000004100 */
[----:B------:R-:W-:-:S02]  /*8e20*/  HADD2.F32 R84, -RZ, R84.H0_H0 ;  /* 0x20000054ff547230 */ /* 0x000fc40000004100 */
[----:B------:R-:W-:Y:S02]  /*8e30*/  HADD2.F32 R110, -RZ, R110.H0_H0 ;  /* 0x2000006eff6e7230 */ /* 0x000fe40000004100 */
[----:B------:R-:W-:Y:S02]  /*8e40*/  HADD2.F32 R75, -RZ, R75.H0_H0 ;  /* 0x2000004bff4b7230 */ /* 0x000fe40000004100 */
[--C-:B-1----:R-:W-:Y:S02]  /*8e50*/  HADD2.F32 R85, -RZ, R7.reuse.H0_H0 ;  /* 0x20000007ff557230 */ /* 0x102fe40000004100 */
[----:B------:R-:W-:Y:S02]  /*8e60*/  HADD2.F32 R7, -RZ, R7.H1_H1 ;  /* 0x30000007ff077230 */ /* 0x000fe40000004100 */
[--C-:B------:R-:W-:Y:S02]  /*8e70*/  HADD2.F32 R87, -RZ, R4.reuse.H1_H1 ;  /* 0x30000004ff577230 */ /* 0x100fe40000004100 */
[----:B------:R-:W-:Y:S01]  /*8e80*/  HADD2.F32 R86, -RZ, R4.H0_H0 ;  /* 0x20000004ff567230 */ /* 0x000fe20000004100 */
[----:B------:R-:W-:Y:S01]  /*8e90*/  FMUL.FTZ R91, R7, R108 ;  /* 0x0000006c075b7220 */ /* 0x000fe20000410000 */
[--C-:B------:R-:W-:Y:S01]  /*8ea0*/  HADD2.F32 R4, -RZ, R6.reuse.H0_H0 ;  /* 0x20000006ff047230 */ /* 0x100fe20000004100 */
[----:B------:R-:W-:Y:S01]  /*8eb0*/  FMUL.FTZ R93, R87, R90 ;  /* 0x0000005a575d7220 */ /* 0x000fe20000410000 */
[--C-:B------:R-:W-:Y:S01]  /*8ec0*/  HADD2.F32 R89, -RZ, R5.reuse.H0_H0 ;  /* 0x20000005ff597230 */ /* 0x100fe20000004100 */
[C---:B------:R-:W-:Y:S01]  /*8ed0*/  FMUL.FTZ R108, R85.reuse, R108 ;  /* 0x0000006c556c7220 */ /* 0x040fe20000410000 */
[----:B------:R-:W-:Y:S01]  /*8ee0*/  HADD2.F32 R6, -RZ, R6.H1_H1 ;  /* 0x30000006ff067230 */ /* 0x000fe20000004100 */
[----:B------:R-:W-:Y:S01]  /*8ef0*/  FFMA.FTZ R91, R85, R110, -R91 ;  /* 0x0000006e555b7223 */ /* 0x000fe2000001085b */
[----:B------:R-:W-:Y:S01]  /*8f00*/  HADD2.F32 R5, -RZ, R5.H1_H1 ;  /* 0x30000005ff057230 */ /* 0x000fe20000004100 */
[C---:B------:R-:W-:Y:S01]  /*8f10*/  FMUL.FTZ R90, R86.reuse, R90 ;  /* 0x0000005a565a7220 */ /* 0x040fe20000410000 */
[----:B------:R-:W-:Y:S01]  /*8f20*/  HADD2.F32 R85, -RZ, R58.H0_H0 ;  /* 0x2000003aff557230 */ /* 0x000fe20000004100 */
[----:B------:R-:W-:-:S02]  /*8f30*/  FFMA.FTZ R93, R86, R92, -R93 ;  /* 0x0000005c565d7223 */ /* 0x000fc4000001085d */
[----:B------:R-:W-:Y:S02]  /*8f40*/  FMUL.FTZ R58, R6, R74 ;  /* 0x0000004a063a7220 */ /* 0x000fe40000410000 */
[----:B------:R-:W-:Y:S02]  /*8f50*/  FMUL.FTZ R86, R5, R84 ;  /* 0x0000005405567220 */ /* 0x000fe40000410000 */
[----:B------:R-:W-:Y:S02]  /*8f60*/  FMUL.FTZ R74, R4, R74 ;  /* 0x0000004a044a7220 */ /* 0x000fe40000410000 */
[----:B------:R-:W-:Y:S02]  /*8f70*/  FMUL.FTZ R84, R89, R84 ;  /* 0x0000005459547220 */ /* 0x000fe40000410000 */
[----:B------:R-:W-:Y:S02]  /*8f80*/  FFMA.FTZ R7, R7, R110, R108 ;  /* 0x0000006e07077223 */ /* 0x000fe4000001006c */
[----:B------:R-:W-:-:S02]  /*8f90*/  FFMA.FTZ R90, R87, R92, R90 ;  /* 0x0000005c575a7223 */ /* 0x000fc4000001005a */
[----:B------:R-:W-:Y:S01]  /*8fa0*/  FFMA.FTZ R58, R4, R75, -R58 ;  /* 0x0000004b043a7223 */ /* 0x000fe2000001083a */
[----:B------:R-:W-:Y:S01]  /*8fb0*/  F2FP.PACK_AB R7, R7, R91 ;  /* 0x0000005b0707723e */ /* 0x000fe200000000ff */
[----:B------:R-:W-:Y:S01]  /*8fc0*/  FFMA.FTZ R6, R6, R75, R74 ;  /* 0x0000004b06067223 */ /* 0x000fe2000001004a */
[----:B------:R-:W-:Y:S01]  /*8fd0*/  F2FP.PACK_AB R4, R90, R93 ;  /* 0x0000005d5a04723e */ /* 0x000fe200000000ff */
[-C--:B------:R-:W-:Y:S02]  /*8fe0*/  FFMA.FTZ R86, R89, R85.reuse, -R86 ;  /* 0x0000005559567223 */ /* 0x080fe40000010856 */
[----:B------:R-:W-:Y:S01]  /*8ff0*/  FFMA.FTZ R5, R5, R85, R84 ;  /* 0x0000005505057223 */ /* 0x000fe20000010054 */
[----:B------:R-:W-:-:S04]  /*9000*/  F2FP.PACK_AB R6, R6, R58 ;  /* 0x0000003a0606723e */ /* 0x000fc800000000ff */
[----:B------:R-:W-:-:S05]  /*9010*/  F2FP.PACK_AB R5, R5, R86 ;  /* 0x000000560505723e */ /* 0x000fca00000000ff */
[----:B------:R1:W-:Y:S02]  /*9020*/  STS.128 [R8], R4 ;  /* 0x0000000408007388 */ /* 0x0003e40000000c00 */
.L_x_418:
[----:B------:R-:W-:Y:S05]  /*9030*/  BSYNC B0 ;  /* 0x0000000000007941 */ /* 0x000fea0003800000 */
.L_x_417:
[----:B-1----:R-:W-:Y:S01]  /*9040*/  IADD3 R4, R88, 0x10, RZ ;  /* 0x0000001058047810 */ /* 0x002fe20007ffe0ff */
[----:B------:R-:W-:Y:S03]  /*9050*/  BSSY B0, `(.L_x_419) ;  /* 0x000002d000007945 */ /* 0x000fe60003800000 */
[----:B------:R-:W-:-:S13]  /*9060*/  ISETP.GE.AND P0, PT, R4, c[0x0][0x27c], PT ;  /* 0x00009f0004007a0c */ /* 0x000fda0003f06270 */
[----:B------:R-:W-:Y:S05]  /*9070*/  @P0 BRA `(.L_x_420) ;  /* 0x000002a000000947 */ /* 0x000fea0003800000 */
[----:B------:R-:W1:Y:S01]  /*9080*/  LDS.128 R4, [R11+0x2000] ;  /* 0x002000000b047984 */ /* 0x000e620000000c00 */
        /* <DEDUP_REMOVED lines=15> */
[-C--:B------:R-:W-:Y:S01]  /*9180*/  FMUL.FTZ R89, R7, R102.reuse ;  /* 0x0000006607597220 */ /* 0x080fe20000410000 */
[--C-:B------:R-:W-:Y:S01]  /*9190*/  HADD2.F32 R4, -RZ, R6.reuse.H0_H0 ;  /* 0x20000006ff047230 */ /* 0x100fe20000004100 */
[-C--:B------:R-:W-:Y:S01]  /*91a0*/  FMUL.FTZ R91, R85, R87.reuse ;  /* 0x00000057555b7220 */ /* 0x080fe20000410000 */
        /* <DEDUP_REMOVED lines=22> */
[----:B------:R1:W-:Y:S02]  /*9310*/  STS.128 [R11+0x2000], R4 ;  /* 0x002000040b007388 */ /* 0x0003e40000000c00 */
.L_x_420:
[----:B------:R-:W-:Y:S05]  /*9320*/  BSYNC B0 ;  /* 0x0000000000007941 */ /* 0x000fea0003800000 */
.L_x_419:
        /* <DEDUP_REMOVED lines=8> */
[----:B------:R-:W-:Y:S01]  /*93b0*/  HADD2.F32 R59, -RZ, R59.H0_H0 ;  /* 0x2000003bff3b7230 */ /* 0x000fe20000004100 */
[--C-:B------:R-:W-:Y:S01]  /*93c0*/  SHF.R.U64 R58, R82, 0x10, R83.reuse ;  /* 0x00000010523a7819 */ /* 0x100fe20000001253 */
[----:B------:R-:W-:Y:S01]  /*93d0*/  HADD2.F32 R68, -RZ, R68.H0_H0 ;  /* 0x20000044ff447230 */ /* 0x000fe20000004100 */
[----:B------:R-:W-:Y:S01]  /*93e0*/  SHF.R.U32.HI R82, RZ, 0x10, R83 ;  /* 0x00000010ff527819 */ /* 0x000fe20000011653 */
[----:B------:R-:W-:Y:S02]  /*93f0*/  HADD2.F32 R80, -RZ, R80.H0_H0 ;  /* 0x20000050ff507230 */ /* 0x000fe40000004100 */
[----:B------:R-:W-:-:S02]  /*9400*/  HADD2.F32 R83, -RZ, R57.H1_H1 ;  /* 0x30000039ff537230 */ /* 0x000fc40000004100 */
        /* <DEDUP_REMOVED lines=17> */
[-C--:B------:R-:W-:Y:S02]  /*9520*/  FMUL.FTZ R58, R6, R57.reuse ;  /* 0x00000039063a7220 */ /* 0x080fe40000410000 */
[-C--:B------:R-:W-:Y:S02]  /*9530*/  FMUL.FTZ R74, R5, R68.reuse ;  /* 0x00000044054a7220 */ /* 0x080fe40000410000 */
[----:B------:R-:W-:Y:S02]  /*9540*/  FMUL.FTZ R57, R4, R57 ;  /* 0x0000003904397220 */ /* 0x000fe40000410000 */
[----:B------:R-:W-:Y:S02]  /*9550*/  FMUL.FTZ R68, R81, R68 ;  /* 0x0000004451447220 */ /* 0x000fe40000410000 */
[----:B------:R-:W-:Y:S02]  /*9560*/  FFMA.FTZ R7, R7, R84, R80 ;  /* 0x0000005407077223 */ /* 0x000fe40000010050 */
[----:B------:R-:W-:-:S02]  /*9570*/  FFMA.FTZ R83, R75, R85, R83 ;  /* 0x000000554b537223 */ /* 0x000fc40000010053 */
[-C--:B------:R-:W-:Y:S01]  /*9580*/  FFMA.FTZ R58, R4, R59.reuse, -R58 ;  /* 0x0000003b043a7223 */ /* 0x080fe2000001083a */
        /* <DEDUP_REMOVED lines=8> */
.L_x_422:
[----:B------:R-:W-:Y:S05]  /*9610*/  BSYNC B0 ;  /* 0x0000000000007941 */ /* 0x000fea0003800000 */
.L_x_421:
        /* <DEDUP_REMOVED lines=46> */
.L_x_424:
[----:B------:R-:W-:Y:S05]  /*9900*/  BSYNC B0 ;  /* 0x0000000000007941 */ /* 0x000fea0003800000 */
.L_x_423:
[----:B-1----:R-:W-:-:S04]  /*9910*/  IADD3 R4, R88, 0x28, RZ ;  /* 0x0000002858047810 */ /* 0x002fc80007ffe0ff */
        /* <DEDUP_REMOVED lines=44> */
.L_x_414:
[----:B------:R-:W-:Y:S05]  /*9be0*/  BSYNC B1 ;  /* 0x0000000000017941 */ /* 0x000fea0003800000 */
.L_x_413:
[----:B------:R-:W-:-:S04]  /*9bf0*/  IADD3 R53, R53, 0x40, RZ ;  /* 0x0000004035357810 */ /* 0x000fc80007ffe0ff */
[----:B------:R-:W-:-:S13]  /*9c00*/  ISETP.GE.AND P0, PT, R53, R38, PT ;  /* 0x000000263500720c */ /* 0x000fda0003f06270 */
[----:B------:R-:W-:Y:S05]  /*9c10*/  @P0 BRA `(.L_x_425) ;  /* 0x00004af000000947 */ /* 0x000fea0003800000 */
[----:B------:R-:W-:Y:S01]  /*9c20*/  ISETP.GE.AND P0, PT, R88, c[0x0][0x27c], PT ;  /* 0x00009f0058007a0c */ /* 0x000fe20003f06270 */
[----:B------:R-:W-:-:S12]  /*9c30*/  BSSY B0, `(.L_x_426) ;  /* 0x000002c000007945 */ /* 0x000fd80003800000 */
[----:B------:R-:W-:Y:S05]  /*9c40*/  @P0 BRA `(.L_x_427) ;  /* 0x000002a000000947 */ /* 0x000fea0003800000 */
[----:B-1----:R-:W1:Y:S01]  /*9c50*/  LDS.128 R4, [R11+0x1000] ;  /* 0x001000000b047984 */ /* 0x002e620000000c00 */
        /* <DEDUP_REMOVED lines=41> */
.L_x_427:
[----:B------:R-:W-:Y:S05]  /*9ef0*/  BSYNC B0 ;  /* 0x0000000000007941 */ /* 0x000fea0003800000 */
.L_x_426:
        /* <DEDUP_REMOVED lines=46> */
.L_x_429:
[----:B------:R-:W-:Y:S05]  /*a1e0*/  BSYNC B0 ;  /* 0x0000000000007941 */ /* 0x000fea0003800000 */
.L_x_428:
        /* <DEDUP_REMOVED lines=18> */
[--C-:B------:R-:W-:Y:S02]  /*a310*/  HADD2.F32 R35, -RZ, R4.reuse.H0_H0 ;  /* 0x20000004ff237230 */ /* 0x100fe40000004100 */
[----:B------:R-:W-:Y:S01]  /*a320*/  HADD2.F32 R36, -RZ, R4.H1_H1 ;  /* 0x30000004ff247230 */ /* 0x000fe20000004100 */
[-C--:B------:R-:W-:Y:S01]  /*a330*/  FMUL.FTZ R34, R7, R32.reuse ;  /* 0x0000002007227220 */ /* 0x080fe20000410000 */
        /* <DEDUP_REMOVED lines=24> */
[----:B------:R1:W-:Y:S02]  /*a4c0*/  STS.128 [R11+0x3000], R4 ;  /* 0x003000040b007388 */ /* 0x0003e40000000c00 */
.L_x_431:
[----:B------:R-:W-:Y:S05]  /*a4d0*/  BSYNC B0 ;  /* 0x0000000000007941 */ /* 0x000fea0003800000 */
.L_x_430:
        /* <DEDUP_REMOVED lines=46> */
.L_x_433:
[----:B------:R-:W-:Y:S05]  /*a7c0*/  BSYNC B0 ;  /* 0x0000000000007941 */ /* 0x000fea0003800000 */
.L_x_432:
        /* <DEDUP_REMOVED lines=46> */
.L_x_435:
[----:B------:R-:W-:Y:S05]  /*aab0*/  BSYNC B0 ;  /* 0x0000000000007941 */ /* 0x000fea0003800000 */
.L_x_434:
[----:B------:R-:W-:-:S04]  /*aac0*/  IADD3 R88, R88, 0x28, RZ ;  /* 0x0000002858587810 */ /* 0x000fc80007ffe0ff */
[----:B------:R-:W-:-:S13]  /*aad0*/  ISETP.GE.AND P0, PT, R88, c[0x0][0x27c], PT ;  /* 0x00009f0058007a0c */ /* 0x000fda0003f06270 */
[----:B------:R-:W-:Y:S05]  /*aae0*/  @P0 BRA `(.L_x_425) ;  /* 0x00003c2000000947 */ /* 0x000fea0003800000 */
[----:B-1----:R-:W1:Y:S01]  /*aaf0*/  LDS.128 R4, [R8+0x5000] ;  /* 0x0050000008047984 */ /* 0x002e620000000c00 */
        /* <DEDUP_REMOVED lines=40> */
[----:B------:R1:W-:Y:S01]  /*ad80*/  STS.128 [R8+0x5000], R4 ;  /* 0x0050000408007388 */ /* 0x0003e20000000c00 */
[----:B------:R-:W-:Y:S05]  /*ad90*/  BRA `(.L_x_425) ;  /* 0x0000397000007947 */ /* 0x000fea0003800000 */
.L_x_408:
[----:B------:R-:W-:Y:S01]  /*ada0*/  @P6 IMAD.HI.U32 R7, R6, c[0x0][0x2c8], RZ ;  /* 0x0000b20006076a27 */ /* 0x000fe200078e00ff */
[----:B------:R-:W-:Y:S01]  /*adb0*/  MOV R9, R17 ;  /* 0x0000001100097202 */ /* 0x000fe20000000f00 */
[----:B------:R-:W-:Y:S01]  /*adc0*/  BSSY B0, `(.L_x_436) ;  /* 0x0000047000007945 */ /* 0x000fe20003800000 */
[----:B------:R-:W-:Y:S01]  /*add0*/  MOV R14, R12 ;  /* 0x0000000c000e7202 */ /* 0x000fe20000000f00 */
[----:B------:R-:W-:Y:S01]  /*ade0*/  IMAD.MOV.U32 R15, RZ, RZ, R11 ;  /* 0x000000ffff0f7224 */ /* 0x000fe200078e000b */
[----:B------:R-:W-:Y:S01]  /*adf0*/  @P6 SHF.R.U32.HI R6, RZ, c[0x0][0x2cc], R7 ;  /* 0x0000b300ff066a19 */ /* 0x000fe20000011607 */
[----:B------:R-:W-:Y:S01]  /*ae00*/  CS2R R26, SRZ ;  /* 0x00000000001a7805 */ /* 0x000fe2000001ff00 */
[----:B------:R-:W-:Y:S01]  /*ae10*/  CS2R R42, SRZ ;  /* 0x00000000002a7805 */ /* 0x000fe2000001ff00 */
[----:B------:R-:W-:Y:S01]  /*ae20*/  CS2R R40, SRZ ;  /* 0x0000000000287805 */ /* 0x000fe2000001ff00 */
[----:B------:R-:W-:Y:S01]  /*ae30*/  SHF.R.S32.HI R10, RZ, 0x1f, R6 ;  /* 0x0000001fff0a7819 */ /* 0x000fe20000011406 */
[----:B------:R-:W-:Y:S01]  /*ae40*/  IMAD.WIDE.U32 R12, R6, c[0x0][0x280], R8 ;  /* 0x0000a000060c7a25 */ /* 0x000fe200078e0008 */
        /* <DEDUP_REMOVED lines=14> */
[----:B------:R-:W-:Y:S01]  /*af30*/  LEA R6, P1, R12, c[0x0][0x270], 0x1 ;  /* 0x00009c000c067a11 */ /* 0x000fe200078208ff */
[----:B------:R-:W-:Y:S01]  /*af40*/  IMAD.IADD R10, R9, 0x1, R10 ;  /* 0x00000001090a7824 */ /* 0x000fe200078e020a */
[----:B------:R-:W-:Y:S01]  /*af50*/  CS2R R74, SRZ ;  /* 0x00000000004a7805 */ /* 0x000fe2000001ff00 */
[----:B------:R1:W2:Y:S01]  /*af60*/  SHFL.IDX PT, R14, R7, RZ, 0x1e1f ;  /* 0x001e1fff070e7589 */ /* 0x0002a200000e0000 */
[----:B------:R-:W-:Y:S01]  /*af70*/  IADD3 R54, R13, R54, RZ ;  /* 0x000000360d367210 */ /* 0x000fe20007ffe0ff */
[----:B------:R-:W-:Y:S01]  /*af80*/  CS2R R72, SRZ ;  /* 0x0000000000487805 */ /* 0x000fe2000001ff00 */
[----:B------:R-:W-:Y:S01]  /*af90*/  LEA.HI.X R10, R8, c[0x0][0x28c], R10, 0x1, P0 ;  /* 0x0000a300080a7a11 */ /* 0x000fe200000f0c0a */
[----:B------:R1:W3:Y:S01]  /*afa0*/  SHFL.IDX PT, R16, R6, RZ, 0x1e1f ;  /* 0x001e1fff06107589 */ /* 0x0002e200000e0000 */
[----:B------:R-:W-:-:S02]  /*afb0*/  ISETP.GE.AND P0, PT, R5, R4, PT ;  /* 0x000000040500720c */ /* 0x000fc40003f06270 */
[----:B------:R-:W-:Y:S01]  /*afc0*/  LEA.HI.X R54, R12, c[0x0][0x274], R54, 0x1, P1 ;  /* 0x00009d000c367a11 */ /* 0x000fe200008f0c36 */
[----:B------:R1:W4:Y:S04]  /*afd0*/  SHFL.IDX PT, R15, R10, RZ, 0x1e1f ;  /* 0x001e1fff0a0f7589 */ /* 0x00032800000e0000 */
[----:B------:R1:W1:Y:S06]  /*afe0*/  SHFL.IDX PT, R17, R54, RZ, 0x1e1f ;  /* 0x001e1fff36117589 */ /* 0x00026c00000e0000 */
[----:B------:R-:W-:Y:S05]  /*aff0*/  @P0 BRA `(.L_x_437) ;  /* 0x0000023000000947 */ /* 0x000fea0003800000 */
[C---:B------:R-:W-:Y:S01]  /*b000*/  ISETP.GE.AND P0, PT, R58.reuse, c[0x0][0x27c], PT ;  /* 0x00009f003a007a0c */ /* 0x040fe20003f06270 */
[----:B------:R-:W-:Y:S01]  /*b010*/  CS2R R82, SRZ ;  /* 0x0000000000527805 */ /* 0x000fe2000001ff00 */
[----:B------:R-:W-:Y:S01]  /*b020*/  CS2R R80, SRZ ;  /* 0x0000000000507805 */ /* 0x000fe2000001ff00 */
[----:B------:R-:W-:Y:S01]  /*b030*/  CS2R R74, SRZ ;  /* 0x00000000004a7805 */ /* 0x000fe2000001ff00 */
[----:B------:R-:W-:Y:S01]  /*b040*/  CS2R R72, SRZ ;  /* 0x0000000000487805 */ /* 0x000fe2000001ff00 */
[----:B------:R-:W-:-:S02]  /*b050*/  IADD3 R12, R58, 0x10, RZ ;  /* 0x000000103a0c7810 */ /* 0x000fc40007ffe0ff */
[----:B------:R-:W-:-:S06]  /*b060*/  IADD3 R9, R58, 0x20, RZ ;  /* 0x000000203a097810 */ /* 0x000fcc0007ffe0ff */
[----:B-1-3--:R-:W-:-:S04]  /*b070*/  @!P0 IMAD.WIDE R20, R58, 0x2, R16 ;  /* 0x000000023a148825 */ /* 0x00afc800078e0210 */
[----:B--2-4-:R-:W-:Y:S01]  /*b080*/  @!P0 IMAD.WIDE R18, R58, 0x2, R14 ;  /* 0x000000023a128825 */ /* 0x014fe200078e020e */
[----:B------:R1:W5:Y:S01]  /*b090*/  @!P0 LD.E.128 R80, [R20.64] ;  /* 0x0000000c14508980 */ /* 0x000362000c101d00 */
[----:B------:R-:W-:-:S03]  /*b0a0*/  ISETP.GE.AND P1, PT, R12, c[0x0][0x27c], PT ;  /* 0x00009f000c007a0c */ /* 0x000fc60003f26270 */
[----:B------:R2:W5:Y:S01]  /*b0b0*/  @!P0 LD.E.128 R72, [R18.64] ;  /* 0x0000000c12488980 */ /* 0x000562000c101d00 */
[----:B------:R-:W-:Y:S01]  /*b0c0*/  ISETP.GE.AND P0, PT, R9, c[0x0][0x27c], PT ;  /* 0x00009f0009007a0c */ /* 0x000fe20003f06270 */
        /* <DEDUP_REMOVED lines=8> */
[----:B------:R-:W-:-:S04]  /*b150*/  @!P1 SHF.R.S32.HI R11, RZ, 0x1f, R12 ;  /* 0x0000001fff0b9819 */ /* 0x000fc8000001140c */
[----:B------:R-:W-:Y:S02]  /*b160*/  @!P0 SHF.R.S32.HI R8, RZ, 0x1f, R9 ;  /* 0x0000001fff088819 */ /* 0x000fe40000011409 */
[----:B------:R-:W-:Y:S02]  /*b170*/  @!P1 LEA.HI R11, R11, R12, RZ, 0x3 ;  /* 0x0000000c0b0b9211 */ /* 0x000fe400078f18ff */
[----:B------:R-:W-:Y:S02]  /*b180*/  @!P0 LEA.HI R8, R8, R9, RZ, 0x3 ;  /* 0x0000000908088211 */ /* 0x000fe400078f18ff */
[----:B------:R-:W-:Y:S02]  /*b190*/  @!P1 LOP3.LUT R11, R11, 0xfffffff8, RZ, 0xc0, !PT ;  /* 0xfffffff80b0b9812 */ /* 0x000fe400078ec0ff */
[----:B------:R-:W-:-:S03]  /*b1a0*/  @!P0 LOP3.LUT R8, R8, 0xfffffff8, RZ, 0xc0, !PT ;  /* 0xfffffff808088812 */ /* 0x000fc600078ec0ff */
[----:B------:R-:W-:-:S04]  /*b1b0*/  @!P1 IMAD.WIDE R12, R11, 0x2, R16 ;  /* 0x000000020b0c9825 */ /* 0x000fc800078e0210 */
[C---:B------:R-:W-:Y:S01]  /*b1c0*/  @!P0 IMAD.WIDE R16, R8.reuse, 0x2, R16 ;  /* 0x0000000208108825 */ /* 0x040fe200078e0210 */
[----:B------:R1:W5:Y:S03]  /*b1d0*/  @!P1 LD.E.128 R64, [R12.64] ;  /* 0x0000000c0c409980 */ /* 0x000366000c101d00 */
[--C-:B--2---:R-:W-:Y:S01]  /*b1e0*/  @!P1 IMAD.WIDE R18, R11, 0x2, R14.reuse ;  /* 0x000000020b129825 */ /* 0x104fe200078e020e */
[----:B------:R1:W5:Y:S03]  /*b1f0*/  @!P0 LD.E.128 R40, [R16.64] ;  /* 0x0000000c10288980 */ /* 0x000366000c101d00 */
[----:B------:R-:W-:Y:S01]  /*b200*/  @!P0 IMAD.WIDE R8, R8, 0x2, R14 ;  /* 0x0000000208088825 */ /* 0x000fe200078e020e */
[----:B------:R1:W5:Y:S04]  /*b210*/  @!P1 LD.E.128 R60, [R18.64] ;  /* 0x0000000c123c9980 */ /* 0x000368000c101d00 */
[----:B------:R1:W5:Y:S02]  /*b220*/  @!P0 LD.E.128 R36, [R8.64] ;  /* 0x0000000c08248980 */ /* 0x000364000c101d00 */
.L_x_437:
[----:B------:R-:W-:Y:S05]  /*b230*/  BSYNC B0 ;  /* 0x0000000000007941 */ /* 0x000fea0003800000 */
.L_x_436:
[----:B-1----:R-:W-:Y:S01]  /*b240*/  IADD3 R8, R5, 0x40, RZ ;  /* 0x0000004005087810 */ /* 0x002fe20007ffe0ff */
[----:B-----5:R-:W-:Y:S01]  /*b250*/  IMAD.MOV.U32 R5, RZ, RZ, R42 ;  /* 0x000000ffff057224 */ /* 0x020fe200078e002a */
[----:B------:R-:W1:Y:S01]  /*b260*/  SHFL.IDX PT, R55, R54, 0x1, 0x1e1f ;  /* 0x003e1f0036377f89 */ /* 0x000e6200000e0000 */
[----:B------:R-:W-:Y:S01]  /*b270*/  IMAD.MOV.U32 R11, RZ, RZ, R43 ;  /* 0x000000ffff0b7224 */ /* 0x000fe200078e002b */
[----:B------:R-:W-:Y:S01]  /*b280*/  ISETP.GE.AND P0, PT, R8, R4, PT ;  /* 0x000000040800720c */ /* 0x000fe20003f06270 */
[----:B------:R-:W-:Y:S01]  /*b290*/  IMAD.MOV.U32 R9, RZ, RZ, R40 ;  /* 0x000000ffff097224 */ /* 0x000fe200078e0028 */
[----:B------:R4:W3:Y:S01]  /*b2a0*/  SHFL.IDX PT, R54, R6, 0x1, 0x1e1f ;  /* 0x003e1f0006367f89 */ /* 0x0008e200000e0000 */
        /* <DEDUP_REMOVED lines=26> */
[----:B----4-:R-:W-:Y:S01]  /*b450*/  IMAD.MOV.U32 R6, RZ, RZ, R60 ;  /* 0x000000ffff067224 */ /* 0x010fe200078e003c */
[----:B------:R-:W-:Y:S01]  /*b460*/  PRMT R90, R11, 0x7610, R90 ;  /* 0x000076100b5a7816 */ /* 0x000fe2000000005a */
[----:B------:R-:W-:Y:S01]  /*b470*/  CS2R R20, SRZ ;  /* 0x0000000000147805 */ /* 0x000fe2000001ff00 */
[----:B------:R-:W-:Y:S01]  /*b480*/  PRMT R89, R8, 0x5410, R9 ;  /* 0x0000541008597816 */ /* 0x000fe20000000009 */
[----:B------:R-:W-:Y:S01]  /*b490*/  IMAD.MOV.U32 R8, RZ, RZ, R63 ;  /* 0x000000ffff087224 */ /* 0x000fe200078e003f */
[----:B------:R-:W-:Y:S01]  /*b4a0*/  PRMT R94, R94, 0x5410, R5 ;  /* 0x000054105e5e7816 */ /* 0x000fe20000000005 */
[----:B------:R-:W-:Y:S01]  /*b4b0*/  IMAD.MOV.U32 R5, RZ, RZ, R61 ;  /* 0x000000ffff057224 */ /* 0x000fe200078e003d */
[----:B------:R-:W4:Y:S01]  /*b4c0*/  SHFL.IDX PT, R11, R10, 0x1, 0x1e1f ;  /* 0x003e1f000a0b7f89 */ /* 0x000f2200000e0000 */
[----:B------:R-:W-:Y:S01]  /*b4d0*/  CS2R R34, SRZ ;  /* 0x0000000000227805 */ /* 0x000fe2000001ff00 */
[----:B------:R-:W-:Y:S01]  /*b4e0*/  PRMT R94, R8, 0x7610, R94 ;  /* 0x00007610085e7816 */ /* 0x000fe2000000005e */
[----:B------:R-:W-:Y:S01]  /*b4f0*/  IMAD.MOV.U32 R8, RZ, RZ, R74 ;  /* 0x000000ffff087224 */ /* 0x000fe200078e004a */
[----:B------:R-:W-:Y:S01]  /*b500*/  PRMT R93, R5, 0x5410, R6 ;  /* 0x00005410055d7816 */ /* 0x000fe20000000006 */
[----:B------:R2:W1:Y:S01]  /*b510*/  SHFL.IDX PT, R10, R7, 0x1, 0x1e1f ;  /* 0x003e1f00070a7f89 */ /* 0x00046200000e0000 */
[----:B------:R-:W-:Y:S01]  /*b520*/  IMAD.MOV.U32 R6, RZ, RZ, R72 ;  /* 0x000000ffff067224 */ /* 0x000fe200078e0048 */
[----:B------:R-:W-:Y:S01]  /*b530*/  CS2R R32, SRZ ;  /* 0x0000000000207805 */ /* 0x000fe2000001ff00 */
[----:B------:R-:W-:Y:S01]  /*b540*/  IMAD.MOV.U32 R5, RZ, RZ, R73 ;  /* 0x000000ffff057224 */ /* 0x000fe200078e0049 */
[----:B------:R-:W-:Y:S01]  /*b550*/  CS2R R18, SRZ ;  /* 0x0000000000127805 */ /* 0x000fe2000001ff00 */
[----:B---3--:R-:W-:Y:S01]  /*b560*/  CS2R R16, SRZ ;  /* 0x0000000000107805 */ /* 0x008fe2000001ff00 */
[----:B--2---:R-:W-:Y:S01]  /*b570*/  CS2R R14, SRZ ;  /* 0x00000000000e7805 */ /* 0x004fe2000001ff00 */
[----:B------:R-:W-:Y:S01]  /*b580*/  CS2R R12, SRZ ;  /* 0x00000000000c7805 */ /* 0x000fe2000001ff00 */
[----:B------:R-:W-:Y:S01]  /*b590*/  PRMT R104, R5, 0x5410, R6 ;  /* 0x0000541005687816 */ /* 0x000fe20000000006 */
[----:B------:R-:W-:Y:S01]  /*b5a0*/  CS2R R30, SRZ ;  /* 0x00000000001e7805 */ /* 0x000fe2000001ff00 */
[----:B------:R-:W-:Y:S01]  /*b5b0*/  CS2R R28, SRZ ;  /* 0x00000000001c7805 */ /* 0x000fe2000001ff00 */
[----:B------:R-:W-:-:S04]  /*b5c0*/  MOV R7, R75 ;  /* 0x0000004b00077202 */ /* 0x000fc80000000f00 */
[----:B------:R-:W-:Y:S01]  /*b5d0*/  PRMT R105, R7, 0x5410, R8 ;  /* 0x0000541007697816 */ /* 0x000fe20000000008 */
[----:B------:R-:W-:Y:S05]  /*b5e0*/  @P0 BRA `(.L_x_439) ;  /* 0x0000023000000947 */ /* 0x000fea0003800000 */
[C---:B-1--4-:R-:W-:Y:S01]  /*b5f0*/  ISETP.GE.AND P0, PT, R58.reuse, c[0x0][0x27c], PT ;  /* 0x00009f003a007a0c */ /* 0x052fe20003f06270 */
[----:B------:R-:W-:Y:S01]  /*b600*/  CS2R R34, SRZ ;  /* 0x0000000000227805 */ /* 0x000fe2000001ff00 */
[----:B------:R-:W-:Y:S01]  /*b610*/  CS2R R32, SRZ ;  /* 0x0000000000207805 */ /* 0x000fe2000001ff00 */
[----:B------:R-:W-:Y:S01]  /*b620*/  CS2R R30, SRZ ;  /* 0x00000000001e7805 */ /* 0x000fe2000001ff00 */
[----:B------:R-:W-:Y:S01]  /*b630*/  CS2R R28, SRZ ;  /* 0x00000000001c7805 */ /* 0x000fe2000001ff00 */
[C---:B------:R-:W-:Y:S02]  /*b640*/  IADD3 R8, R58.reuse, 0x10, RZ ;  /* 0x000000103a087810 */ /* 0x040fe40007ffe0ff */
[----:B------:R-:W-:Y:S02]  /*b650*/  IADD3 R6, R58, 0x20, RZ ;  /* 0x000000203a067810 */ /* 0x000fe40007ffe0ff */
[----:B------:R-:W-:-:S04]  /*b660*/  ISETP.GE.AND P1, PT, R8, c[0x0][0x27c], PT ;  /* 0x00009f0008007a0c */ /* 0x000fc80003f26270 */
[----:B------:R-:W-:-:S04]  /*b670*/  @!P0 IMAD.WIDE R14, R58, 0x2, R54 ;  /* 0x000000023a0e8825 */ /* 0x000fc800078e0236 */
[----:B------:R-:W-:Y:S01]  /*b680*/  @!P0 IMAD.WIDE R12, R58, 0x2, R10 ;  /* 0x000000023a0c8825 */ /* 0x000fe200078e020a */
[----:B------:R1:W5:Y:S04]  /*b690*/  @!P0 LD.E.128 R32, [R14.64] ;  /* 0x0000000c0e208980 */ /* 0x000368000c101d00 */
[----:B------:R2:W5:Y:S01]  /*b6a0*/  @!P0 LD.E.128 R28, [R12.64] ;  /* 0x0000000c0c1c8980 */ /* 0x000562000c101d00 */
[----:B------:R-:W-:Y:S01]  /*b6b0*/  ISETP.GE.AND P0, PT, R6, c[0x0][0x27c], PT ;  /* 0x00009f0006007a0c */ /* 0x000fe20003f06270 */
[----:B------:R-:W-:Y:S01]  /*b6c0*/  CS2R R22, SRZ ;  /* 0x0000000000167805 */ /* 0x000fe2000001ff00 */
[----:B------:R-:W-:Y:S01]  /*b6d0*/  @!P1 SHF.R.S32.HI R7, RZ, 0x1f, R8 ;  /* 0x0000001fff079819 */ /* 0x000fe20000011408 */
[----:B------:R-:W-:Y:S01]  /*b6e0*/  CS2R R20, SRZ ;  /* 0x0000000000147805 */ /* 0x000fe2000001ff00 */
[----:B------:R-:W-:Y:S01]  /*b6f0*/  CS2R R26, SRZ ;  /* 0x00000000001a7805 */ /* 0x000fe2000001ff00 */
[----:B------:R-:W-:Y:S01]  /*b700*/  CS2R R24, SRZ ;  /* 0x0000000000187805 */ /* 0x000fe2000001ff00 */
[----:B------:R-:W-:Y:S01]  /*b710*/  @!P1 LEA.HI R7, R7, R8, RZ, 0x3 ;  /* 0x0000000807079211 */ /* 0x000fe200078f18ff */
[----:B------:R-:W-:Y:S01]  /*b720*/  CS2R R18, SRZ ;  /* 0x0000000000127805 */ /* 0x000fe2000001ff00 */
[----:B------:R-:W-:-:S02]  /*b730*/  CS2R R16, SRZ ;  /* 0x0000000000107805 */ /* 0x000fc4000001ff00 */
[----:B------:R-:W-:-:S03]  /*b740*/  @!P1 LOP3.LUT R7, R7, 0xfffffff8, RZ, 0xc0, !PT ;  /* 0xfffffff807079812 */ /* 0x000fc600078ec0ff */
[----:B------:R-:W-:Y:S02]  /*b750*/  @!P0 SHF.R.S32.HI R5, RZ, 0x1f, R6 ;  /* 0x0000001fff058819 */ /* 0x000fe40000011406 */
[----:B------:R-:W-:Y:S02]  /*b760*/  @!P1 IMAD.WIDE R8, R7, 0x2, R54 ;  /* 0x0000000207089825 */ /* 0x000fe400078e0236 */
[----:B------:R-:W-:Y:S02]  /*b770*/  @!P0 LEA.HI R5, R5, R6, RZ, 0x3 ;  /* 0x0000000605058211 */ /* 0x000fe400078f18ff */
[----:B------:R-:W-:Y:S01]  /*b780*/  @!P1 IMAD.WIDE R6, R7, 0x2, R10 ;  /* 0x0000000207069825 */ /* 0x000fe200078e020a */
[----:B-1----:R-:W-:Y:S01]  /*b790*/  CS2R R14, SRZ ;  /* 0x00000000000e7805 */ /* 0x002fe2000001ff00 */
[----:B------:R-:W-:Y:S01]  /*b7a0*/  @!P0 LOP3.LUT R5, R5, 0xfffffff8, RZ, 0xc0, !PT ;  /* 0xfffffff805058812 */ /* 0x000fe200078ec0ff */
[----:B------:R1:W5:Y:S01]  /*b7b0*/  @!P1 LD.E.128 R20, [R8.64] ;  /* 0x0000000c08149980 */ /* 0x000362000c101d00 */
[----:B--2---:R-:W-:-:S03]  /*b7c0*/  CS2R R12, SRZ ;  /* 0x00000000000c7805 */ /* 0x004fc6000001ff00 */
[----:B------:R-:W-:-:S04]  /*b7d0*/  @!P0 IMAD.WIDE R54, R5, 0x2, R54 ;  /* 0x0000000205368825 */ /* 0x000fc800078e0236 */
[----:B------:R-:W-:Y:S01]  /*b7e0*/  @!P0 IMAD.WIDE R10, R5, 0x2, R10 ;  /* 0x00000002050a8825 */ /* 0x000fe200078e020a */
[----:B------:R1:W5:Y:S04]  /*b7f0*/  @!P1 LD.E.128 R12, [R6.64] ;  /* 0x0000000c060c9980 */ /* 0x000368000c101d00 */
[----:B------:R1:W5:Y:S04]  /*b800*/  @!P0 LD.E.128 R24, [R54.64] ;  /* 0x0000000c36188980 */ /* 0x000368000c101d00 */
[----:B------:R1:W5:Y:S02]  /*b810*/  @!P0 LD.E.128 R16, [R10.64] ;  /* 0x0000000c0a108980 */ /* 0x000364000c101d00 */
.L_x_439:
[----:B-1--4-:R-:W-:Y:S05]  /*b820*/  BSYNC B0 ;  /* 0x0000000000007941 */ /* 0x012fea0003800000 */
.L_x_438:
[----:B-----5:R-:W-:Y:S01]  /*b830*/  IMAD.MOV.U32 R5, RZ, RZ, R26 ;  /* 0x000000ffff057224 */ /* 0x020fe200078e001a */
[----:B------:R-:W-:-:S04]  /*b840*/  DEPBAR.LE SB0, 0x1 ;  /* 0x000080400000791a */ /* 0x000fc80000000000 */
[----:B------:R-:W-:Y:S01]  /*b850*/  IMAD.MOV.U32 R8, RZ, RZ, R27 ;  /* 0x000000ffff087224 */ /* 0x000fe200078e001b */
[----:B------:R-:W-:Y:S01]  /*b860*/  BSSY B1, `(.L_x_440) ;  /* 0x0000185000017945 */ /* 0x000fe20003800000 */
[----:B------:R-:W-:Y:S02]  /*b870*/  IMAD.MOV.U32 R7, RZ, RZ, R24 ;  /* 0x000000ffff077224 */ /* 0x000fe400078e0018 */
[----:B------:R-:W-:Y:S01]  /*b880*/  IMAD.MOV.U32 R6, RZ, RZ, R25 ;  /* 0x000000ffff067224 */ /* 0x000fe200078e0019 */
[----:B------:R-:W-:Y:S01]  /*b890*/  PRMT R57, R8, 0x5410, R5 ;  /* 0x0000541008397816 */ /* 0x000fe20000000005 */
[----:B------:R-:W-:Y:S01]  /*b8a0*/  IMAD.MOV.U32 R5, RZ, RZ, R22 ;  /* 0x000000ffff057224 */ /* 0x000fe200078e0016 */
[----:B------:R-:W-:Y:S01]  /*b8b0*/  MOV R8, R23 ;  /* 0x0000001700087202 */ /* 0x000fe20000000f00 */
[----:B------:R-:W-:Y:S01]  /*b8c0*/  IMAD.IADD R87, R4, 0x1, -R77 ;  /* 0x0000000104577824 */ /* 0x000fe200078e0a4d */
[----:B------:R-:W-:Y:S01]  /*b8d0*/  PRMT R56, R6, 0x5410, R7 ;  /* 0x0000541006387816 */ /* 0x000fe20000000007 */
[----:B------:R-:W-:Y:S01]  /*b8e0*/  IMAD.MOV.U32 R7, RZ, RZ, R20 ;  /* 0x000000ffff077224 */ /* 0x000fe200078e0014 */
[----:B------:R-:W-:Y:S01]  /*b8f0*/  PRMT R70, R70, 0x5410, R5 ;  /* 0x0000541046467816 */ /* 0x000fe20000000005 */
[----:B------:R-:W-:Y:S01]  /*b900*/  IMAD.MOV.U32 R6, RZ, RZ, R21 ;  /* 0x000000ffff067224 */ /* 0x000fe200078e0015 */
[----:B------:R-:W-:Y:S01]  /*b910*/  IMNMX R87, R87, 0x80, PT ;  /* 0x0000008057577817 */ /* 0x000fe20003800200 */
[----:B------:R-:W-:Y:S01]  /*b920*/  IMAD.MOV.U32 R5, RZ, RZ, R34 ;  /* 0x000000ffff057224 */ /* 0x000fe200078e0022 */
[----:B------:R-:W-:Y:S01]  /*b930*/  PRMT R70, R8, 0x7610, R70 ;  /* 0x0000761008467816 */ /* 0x000fe20000000046 */
[----:B------:R-:W-:Y:S01]  /*b940*/  IMAD.MOV.U32 R8, RZ, RZ, R35 ;  /* 0x000000ffff087224 */ /* 0x000fe200078e0023 */
[----:B------:R-:W-:Y:S01]  /*b950*/  PRMT R69, R6, 0x5410, R7 ;  /* 0x0000541006457816 */ /* 0x000fe20000000007 */
[----:B------:R-:W-:Y:S01]  /*b960*/  IMAD.MOV.U32 R6, RZ, RZ, R33 ;  /* 0x000000ffff067224 */ /* 0x000fe200078e0021 */
[----:B------:R-:W-:Y:S01]  /*b970*/  PRMT R86, R86, 0x5410, R5 ;  /* 0x0000541056567816 */ /* 0x000fe20000000005 */
[----:B------:R-:W-:Y:S01]  /*b980*/  IMAD.MOV.U32 R5, RZ, RZ, R18 ;  /* 0x000000ffff057224 */ /* 0x000fe200078e0012 */
[----:B------:R-:W-:Y:S01]  /*b990*/  MOV R7, R32 ;  /* 0x0000002000077202 */ /* 0x000fe20000000f00 */
[----:B------:R-:W-:Y:S01]  /*b9a0*/  IMAD.MOV.U32 R4, RZ, RZ, R13 ;  /* 0x000000ffff047224 */ /* 0x000fe200078e000d */
[----:B------:R-:W-:Y:S01]  /*b9b0*/  BAR.SYNC.DEFER_BLOCKING 0x0 ;  /* 0x0000000000007b1d */ /* 0x000fe20000010000 */
[----:B------:R-:W-:-:S02]  /*b9c0*/  ISETP.GE.AND P0, PT, R53, R87, PT ;  /* 0x000000573500720c */ /* 0x000fc40003f06270 */
[----:B------:R-:W-:Y:S01]  /*b9d0*/  PRMT R85, R6, 0x5410, R7 ;  /* 0x0000541006557816 */ /* 0x000fe20000000007 */
[----:B------:R-:W-:Y:S01]  /*b9e0*/  IMAD.MOV.U32 R6, RZ, RZ, R17 ;  /* 0x000000ffff067224 */ /* 0x000fe200078e0011 */
[----:B------:R-:W-:Y:S01]  /*b9f0*/  PRMT R55, R55, 0x5410, R5 ;  /* 0x0000541037377816 */ /* 0x000fe20000000005 */
[----:B------:R-:W-:Y:S01]  /*ba00*/  IMAD.MOV.U32 R5, RZ, RZ, R14 ;  /* 0x000000ffff057224 */ /* 0x000fe200078e000e */
[----:B------:R-:W-:Y:S02]  /*ba10*/  MOV R7, R16 ;  /* 0x0000001000077202 */ /* 0x000fe40000000f00 */
[----:B------:R-:W-:Y:S01]  /*ba20*/  PRMT R86, R8, 0x7610, R86 ;  /* 0x0000761008567816 */ /* 0x000fe20000000056 */
[----:B------:R-:W-:Y:S01]  /*ba30*/  IMAD.MOV.U32 R8, RZ, RZ, R19 ;  /* 0x000000ffff087224 */ /* 0x000fe200078e0013 */
[----:B------:R-:W-:Y:S01]  /*ba40*/  PRMT R54, R6, 0x5410, R7 ;  /* 0x0000541006367816 */ /* 0x000fe20000000007 */
[----:B------:R-:W-:Y:S01]  /*ba50*/  IMAD.MOV.U32 R6, RZ, RZ, R15 ;  /* 0x000000ffff067224 */ /* 0x000fe200078e000f */
[----:B------:R-:W-:Y:S01]  /*ba60*/  PRMT R68, R68, 0x5410, R5 ;  /* 0x0000541044447816 */ /* 0x000fe20000000005 */
[----:B------:R-:W-:Y:S01]  /*ba70*/  IMAD.MOV.U32 R7, RZ, RZ, R30 ;  /* 0x000000ffff077224 */ /* 0x000fe200078e001e */
[----:B------:R-:W-:-:S02]  /*ba80*/  MOV R5, R12 ;  /* 0x0000000c00057202 */ /* 0x000fc40000000f00 */
[----:B------:R-:W-:Y:S02]  /*ba90*/  PRMT R68, R6, 0x7610, R68 ;  /* 0x0000761006447816 */ /* 0x000fe40000000044 */
[----:B------:R-:W-:Y:S01]  /*baa0*/  PRMT R59, R4, 0x5410, R5 ;  /* 0x00005410043b7816 */ /* 0x000fe20000000005 */
[----:B------:R-:W-:Y:S01]  /*bab0*/  IMAD.MOV.U32 R5, RZ, RZ, R28 ;  /* 0x000000ffff057224 */ /* 0x000fe200078e001c */
[----:B------:R-:W-:Y:S01]  /*bac0*/  MOV R6, R31 ;  /* 0x0000001f00067202 */ /* 0x000fe20000000f00 */
[----:B------:R-:W-:Y:S01]  /*bad0*/  IMAD.MOV.U32 R4, RZ, RZ, R29 ;  /* 0x000000ffff047224 */ /* 0x000fe200078e001d */
[----:B------:R-:W-:Y:S02]  /*bae0*/  PRMT R55, R8, 0x7610, R55 ;  /* 0x0000761008377816 */ /* 0x000fe40000000037 */
[----:B------:R-:W-:Y:S02]  /*baf0*/  PRMT R84, R6, 0x5410, R7 ;  /* 0x0000541006547816 */ /* 0x000fe40000000007 */
[----:B------:R-:W-:Y:S01]  /*bb00*/  PRMT R71, R4, 0x5410, R5 ;  /* 0x0000541004477816 */ /* 0x000fe20000000005 */
[----:B------:R-:W-:Y:S05]  /*bb10*/  @P0 BRA `(.L_x_441) ;  /* 0x0000159000000947 */ /* 0x000fea0003800000 */
[----:B------:R-:W-:Y:S01]  /*bb20*/  ISETP.GE.AND P0, PT, R58, c[0x0][0x27c], PT ;  /* 0x00009f003a007a0c */ /* 0x000fe20003f06270 */
[----:B------:R-:W-:-:S12]  /*bb30*/  BSSY B0, `(.L_x_442) ;  /* 0x000006d000007945 */ /* 0x000fd80003800000 */
[----:B------:R-:W-:Y:S05]  /*bb40*/  @P0 BRA `(.L_x_443) ;  /* 0x000006b000000947 */ /* 0x000fea0003800000 */
[C---:B------:R-:W-:Y:S01]  /*bb50*/  LEA.HI R4, R53.reuse, R53, RZ, 0x1 ;  /* 0x0000003535047211 */ /* 0x040fe200078f08ff */
[----:B------:R-:W-:Y:S01]  /*bb60*/  HADD2.F32 R112, -RZ, R105.H0_H0 ;  /* 0x20000069ff707230 */ /* 0x000fe20000004100 */
[----:B------:R-:W-:Y:S01]  /*bb70*/  MOV R6, c[0x0][0x27c] ;  /* 0x00009f0000067a02 */ /* 0x000fe20000000f00 */
[--C-:B------:R-:W-:Y:S01]  /*bb80*/  HADD2.F32 R118, -RZ, R107.reuse.H0_H0 ;  /* 0x2000006bff767230 */ /* 0x100fe20000004100 */
[----:B------:R-:W-:Y:S01]  /*bb90*/  LOP3.LUT R4, R4, 0x7fffffe, RZ, 0xc0, !PT ;  /* 0x07fffffe04047812 */ /* 0x000fe200078ec0ff */
[----:B------:R-:W-:Y:S01]  /*bba0*/  HADD2.F32 R119, -RZ, R104.H0_H0 ;  /* 0x20000068ff777230 */ /* 0x000fe20000004100 */
[----:B------:R-:W-:Y:S01]  /*bbb0*/  SHF.L.U32 R9, R244, 0x6, RZ ;  /* 0x00000006f4097819 */ /* 0x000fe200000006ff */
[----:B------:R-:W-:Y:S01]  /*bbc0*/  HADD2.F32 R121, -RZ, R106.H0_H0 ;  /* 0x2000006aff797230 */ /* 0x000fe20000004100 */
[----:B------:R-:W-:Y:S01]  /*bbd0*/  LEA.HI R6, R6, R88, RZ, 0x1d ;  /* 0x0000005806067211 */ /* 0x000fe200078fe8ff */
[----:B------:R-:W-:Y:S01]  /*bbe0*/  IMAD.IADD R4, R53, 0x1, -R4 ;  /* 0x0000000135047824 */ /* 0x000fe200078e0a04 */
[----:B------:R-:W-:Y:S01]  /*bbf0*/  LOP3.LUT R9, R9, 0xc0, RZ, 0xc0, !PT ;  /* 0x000000c009097812 */ /* 0x000fe200078ec0ff */
[----:B------:R-:W-:Y:S01]  /*bc00*/  HADD2.F32 R104, -RZ, R104.H1_H1 ;  /* 0x30000068ff687230 */ /* 0x000fe20000004100 */
[----:B------:R-:W-:Y:S01]  /*bc10*/  SHF.R.S32.HI R5, RZ, 0x1f, R6 ;  /* 0x0000001fff057819 */ /* 0x000fe20000011406 */
[----:B------:R-:W-:Y:S01]  /*bc20*/  HADD2.F32 R106, -RZ, R106.H1_H1 ;  /* 0x3000006aff6a7230 */ /* 0x000fe20000004100 */
[----:B------:R-:W-:Y:S01]  /*bc30*/  LOP3.LUT R7, R9, 0x18, R58, 0xf8, !PT ;  /* 0x0000001809077812 */ /* 0x000fe200078ef83a */
[----:B------:R-:W-:Y:S01]  /*bc40*/  HADD2.F32 R107, -RZ, R107.H1_H1 ;  /* 0x3000006bff6b7230 */ /* 0x000fe20000004100 */
[----:B------:R-:W-:-:S02]  /*bc50*/  SHF.R.U32.HI R8, RZ, 0x3, R9 ;  /* 0x00000003ff087819 */ /* 0x000fc40000011609 */
[----:B------:R-:W-:Y:S02]  /*bc60*/  LEA R4, R49, R4, 0x3 ;  /* 0x0000000431047211 */ /* 0x000fe400078e18ff */
[----:B------:R-:W-:Y:S01]  /*bc70*/  LEA.HI R5, R5, R6, RZ, 0x2 ;  /* 0x0000000605057211 */ /* 0x000fe200078f10ff */
[----:B------:R-:W-:Y:S01]  /*bc80*/  IMAD.SHL.U32 R6, R6, 0x8, RZ ;  /* 0x0000000806067824 */ /* 0x000fe200078e00ff */
[-C--:B------:R-:W-:Y:S02]  /*bc90*/  LOP3.LUT R7, R7, R8.reuse, RZ, 0x3c, !PT ;  /* 0x0000000807077212 */ /* 0x080fe400078e3cff */
[----:B------:R-:W-:Y:S02]  /*bca0*/  SHF.L.U32 R4, R4, 0x5, RZ ;  /* 0x0000000504047819 */ /* 0x000fe400000006ff */
[----:B------:R-:W-:Y:S02]  /*bcb0*/  LOP3.LUT R6, R9, 0x18, R6, 0xf8, !PT ;  /* 0x0000001809067812 */ /* 0x000fe400078ef806 */
[----:B------:R-:W-:Y:S01]  /*bcc0*/  SHF.L.U32 R5, R5, 0xa, RZ ;  /* 0x0000000a05057819 */ /* 0x000fe200000006ff */
[----:B------:R-:W-:Y:S01]  /*bcd0*/  IMAD.IADD R7, R4, 0x1, R7 ;  /* 0x0000000104077824 */ /* 0x000fe200078e0207 */
[----:B------:R-:W-:-:S02]  /*bce0*/  LOP3.LUT R6, R6, R8, RZ, 0x3c, !PT ;  /* 0x0000000806067212 */ /* 0x000fc400078e3cff */
[----:B------:R-:W-:Y:S02]  /*bcf0*/  LOP3.LUT R5, R5, 0x7ffff000, RZ, 0xc0, !PT ;  /* 0x7ffff00005057812 */ /* 0x000fe400078ec0ff */
[----:B------:R-:W-:Y:S02]  /*bd00*/  SHF.L.U32 R103, R7, 0x1, RZ ;  /* 0x0000000107677819 */ /* 0x000fe400000006ff */
[----:B------:R-:W-:Y:S02]  /*bd10*/  IADD3 R102, R6, R5, R4 ;  /* 0x0000000506667210 */ /* 0x000fe40007ffe004 */
[--C-:B------:R-:W-:Y:S01]  /*bd20*/  SHF.R.U64 R74, R74, 0x10, R75.reuse ;  /* 0x000000104a4a7819 */ /* 0x100fe2000000124b */
[----:B------:R-:W1:Y:S01]  /*bd30*/  LDS.128 R8, [R103+0x6080] ;  /* 0x0060800067087984 */ /* 0x000e620000000c00 */
[----:B------:R-:W-:Y:S02]  /*bd40*/  SHF.L.U32 R102, R102, 0x1, RZ ;  /* 0x0000000166667819 */ /* 0x000fe400000006ff */
[----:B------:R-:W-:Y:S01]  /*bd50*/  SHF.R.U32.HI R108, RZ, 0x10, R75 ;  /* 0x00000010ff6c7819 */ /* 0x000fe2000001164b */
[----:B------:R-:W-:Y:S01]  /*bd60*/  HADD2.F32 R74, -RZ, R74.H0_H0 ;  /* 0x2000004aff4a7230 */ /* 0x000fe20000004100 */
[--C-:B------:R-:W-:Y:S01]  /*bd70*/  SHF.R.U64 R75, R80, 0x10, R81.reuse ;  /* 0x00000010504b7819 */ /* 0x100fe20000001251 */
[----:B------:R-:W2:Y:S01]  /*bd80*/  LDS.128 R4, [R102+0x6080] ;  /* 0x0060800066047984 */ /* 0x000ea20000000c00 */
[----:B------:R-:W-:Y:S01]  /*bd90*/  SHF.R.U32.HI R80, RZ, 0x10, R81 ;  /* 0x00000010ff507819 */ /* 0x000fe20000011651 */
[----:B------:R-:W-:Y:S01]  /*bda0*/  HADD2.F32 R108, -RZ, R108.H0_H0 ;  /* 0x2000006cff6c7230 */ /* 0x000fe20000004100 */
[--C-:B------:R-:W-:Y:S01]  /*bdb0*/  SHF.R.U64 R82, R82, 0x10, R83.reuse ;  /* 0x0000001052527819 */ /* 0x100fe20000001253 */
[----:B------:R-:W-:Y:S01]  /*bdc0*/  HADD2.F32 R75, -RZ, R75.H0_H0 ;  /* 0x2000004bff4b7230 */ /* 0x000fe20000004100 */
[----:B------:R-:W-:-:S02]  /*bdd0*/  SHF.R.U32.HI R83, RZ, 0x10, R83 ;  /* 0x00000010ff537819 */ /* 0x000fc40000011653 */
[--C-:B------:R-:W-:Y:S01]  /*bde0*/  SHF.R.U64 R72, R72, 0x10, R73.reuse ;  /* 0x0000001048487819 */ /* 0x100fe20000001249 */
[----:B------:R-:W-:Y:S01]  /*bdf0*/  HADD2.F32 R82, -RZ, R82.H0_H0 ;  /* 0x20000052ff527230 */ /* 0x000fe20000004100 */
[----:B------:R-:W-:-:S05]  /*be00*/  SHF.R.U32.HI R73, RZ, 0x10, R73 ;  /* 0x00000010ff497819 */ /* 0x000fca0000011649 */
[----:B------:R-:W-:Y:S02]  /*be10*/  HADD2.F32 R73, -RZ, R73.H0_H0 ;  /* 0x20000049ff497230 */ /* 0x000fe40000004100 */
[--C-:B-1----:R-:W-:Y:S02]  /*be20*/  HADD2.F32 R81, -RZ, R11.reuse.H0_H0 ;  /* 0x2000000bff517230 */ /* 0x102fe40000004100 */
[----:B------:R-:W-:Y:S02]  /*be30*/  HADD2.F32 R11, -RZ, R11.H1_H1 ;  /* 0x3000000bff0b7230 */ /* 0x000fe40000004100 */
[----:B------:R-:W-:Y:S01]  /*be40*/  HADD2.F32 R109, -RZ, R9.H0_H0 ;  /* 0x20000009ff6d7230 */ /* 0x000fe20000004100 */
[-C--:B------:R-:W-:Y:S01]  /*be50*/  FMUL.FTZ R117, R81, R112.reuse ;  /* 0x0000007051757220 */ /* 0x080fe20000410000 */
[--C-:B--2---:R-:W-:Y:S02]  /*be60*/  HADD2.F32 R113, -RZ, R7.reuse.H0_H0 ;  /* 0x20000007ff717230 */ /* 0x104fe40000004100 */
[----:B------:R-:W-:Y:S01]  /*be70*/  HADD2.F32 R7, -RZ, R7.H1_H1 ;  /* 0x30000007ff077230 */ /* 0x000fe20000004100 */
[----:B------:R-:W-:Y:S01]  /*be80*/  FMUL.FTZ R120, R109, R119 ;  /* 0x000000776d787220 */ /* 0x000fe20000410000 */
[----:B------:R-:W-:Y:S01]  /*be90*/  HADD2.F32 R114, -RZ, R5.H0_H0 ;  /* 0x20000005ff727230 */ /* 0x000fe20000004100 */
[C---:B------:R-:W-:Y:S01]  /*bea0*/  FMUL.FTZ R112, R113.reuse, R112 ;  /* 0x0000007071707220 */ /* 0x040fe20000410000 */
[----:B------:R-:W-:Y:S01]  /*beb0*/  HADD2.F32 R9, -RZ, R9.H1_H1 ;  /* 0x30000009ff097230 */ /* 0x000fe20000004100 */
[----:B------:R-:W-:Y:S01]  /*bec0*/  FFMA.FTZ R117, R113, R118, R117 ;  /* 0x0000007671757223 */ /* 0x000fe20000010075 */
[----:B------:R-:W-:Y:S01]  /*bed0*/  HADD2.F32 R113, -RZ, R83.H0_H0 ;  /* 0x20000053ff717230 */ /* 0x000fe20000004100 */
[-C--:B------:R-:W-:Y:S01]  /*bee0*/  FMUL.FTZ R83, R11, R108.reuse ;  /* 0x0000006c0b537220 */ /* 0x080fe20000410000 */
[--C-:B------:R-:W-:Y:S01]  /*bef0*/  HADD2.F32 R110, -RZ, R8.reuse.H0_H0 ;  /* 0x20000008ff6e7230 */ /* 0x100fe20000004100 */
[C---:B------:R-:W-:Y:S01]  /*bf00*/  FMUL.FTZ R108, R7.reuse, R108 ;  /* 0x0000006c076c7220 */ /* 0x040fe20000410000 */
[----:B------:R-:W-:Y:S01]  /*bf10*/  HADD2.F32 R5, -RZ, R5.H1_H1 ;  /* 0x30000005ff057230 */ /* 0x000fe20000004100 */
[----:B------:R-:W-:Y:S01]  /*bf20*/  FFMA.FTZ R7, R7, R113, R83 ;  /* 0x0000007107077223 */ /* 0x000fe20000010053 */
[----:B------:R-:W-:Y:S01]  /*bf30*/  HADD2.F32 R111, -RZ, R8.H1_H1 ;  /* 0x30000008ff6f7230 */ /* 0x000fe20000004100 */
[C---:B------:R-:W-:Y:S01]  /*bf40*/  FMUL.FTZ R119, R114.reuse, R119 ;  /* 0x0000007772777220 */ /* 0x040fe20000410000 */
[----:B------:R-:W-:Y:S01]  /*bf50*/  HADD2.F32 R115, -RZ, R4.H0_H0 ;  /* 0x20000004ff737230 */ /* 0x000fe20000004100 */
[----:B------:R-:W-:Y:S01]  /*bf60*/  FFMA.FTZ R120, R114, R121, R120 ;  /* 0x0000007972787223 */ /* 0x000fe20000010078 */
[----:B------:R-:W-:Y:S01]  /*bf70*/  HADD2.F32 R83, -RZ, R80.H0_H0 ;  /* 0x20000050ff537230 */ /* 0x000fe20000004100 */
        /* <DEDUP_REMOVED lines=11> */
[----:B------:R-:W-:Y:S01]  /*c030*/  HADD2.F32 R115, -RZ, R72.H0_H0 ;  /* 0x20000048ff737230 */ /* 0x000fe20000004100 */
[-C--:B------:R-:W-:Y:S01]  /*c040*/  FMUL.FTZ R80, R8, R114.reuse ;  /* 0x0000007208507220 */ /* 0x080fe20000410000 */
[----:B------:R-:W-:Y:S01]  /*c050*/  HADD2.F32 R6, -RZ, R6.H1_H1 ;  /* 0x30000006ff067230 */ /* 0x000fe20000004100 */
[C---:B------:R-:W-:Y:S01]  /*c060*/  FMUL.FTZ R114, R4.reuse, R114 ;  /* 0x0000007204727220 */ /* 0x040fe20000410000 */
[----:B------:R-:W-:Y:S01]  /*c070*/  F2FP.PACK_AB R7, R7, R117 ;  /* 0x000000750707723e */ /* 0x000fe200000000ff */
[----:B------:R-:W-:Y:S01]  /*c080*/  FFMA.FTZ R72, R4, R107, R80 ;  /* 0x0000006b04487223 */ /* 0x000fe20000010050 */
[----:B------:R-:W-:Y:S01]  /*c090*/  F2FP.PACK_AB R5, R5, R120 ;  /* 0x000000780505723e */ /* 0x000fe200000000ff */
[----:B------:R-:W-:-:S02]  /*c0a0*/  FMUL.FTZ R4, R111, R115 ;  /* 0x000000736f047220 */ /* 0x000fc40000410000 */
[-C--:B------:R-:W-:Y:S02]  /*c0b0*/  FMUL.FTZ R80, R10, R74.reuse ;  /* 0x0000004a0a507220 */ /* 0x080fe40000410000 */
[----:B------:R-:W-:Y:S02]  /*c0c0*/  FMUL.FTZ R115, R116, R115 ;  /* 0x0000007374737220 */ /* 0x000fe40000410000 */
[----:B------:R-:W-:Y:S02]  /*c0d0*/  FMUL.FTZ R74, R6, R74 ;  /* 0x0000004a064a7220 */ /* 0x000fe40000410000 */
[----:B------:R-:W-:Y:S02]  /*c0e0*/  FFMA.FTZ R114, R8, R107, -R114 ;  /* 0x0000006b08727223 */ /* 0x000fe40000010872 */
[----:B------:R-:W-:Y:S02]  /*c0f0*/  FFMA.FTZ R112, R81, R118, -R112 ;  /* 0x0000007651707223 */ /* 0x000fe40000010870 */
[----:B------:R-:W-:-:S02]  /*c100*/  FFMA.FTZ R11, R11, R113, -R108 ;  /* 0x000000710b0b7223 */ /* 0x000fc4000001086c */
[----:B------:R-:W-:Y:S02]  /*c110*/  FFMA.FTZ R119, R109, R121, -R119 ;  /* 0x000000796d777223 */ /* 0x000fe40000010877 */
[----:B------:R-:W-:Y:S01]  /*c120*/  FFMA.FTZ R9, R9, R83, -R73 ;  /* 0x0000005309097223 */ /* 0x000fe20000010849 */
[----:B------:R-:W-:Y:S01]  /*c130*/  F2FP.PACK_AB R11, R11, R112 ;  /* 0x000000700b0b723e */ /* 0x000fe200000000ff */
[----:B------:R-:W-:Y:S02]  /*c140*/  FFMA.FTZ R104, R110, R106, -R104 ;  /* 0x0000006a6e687223 */ /* 0x000fe40000010868 */
[----:B------:R-:W-:Y:S01]  /*c150*/  FFMA.FTZ R8, R111, R75, -R115 ;  /* 0x0000004b6f087223 */ /* 0x000fe20000010873 */
[----:B------:R-:W-:Y:S01]  /*c160*/  F2FP.PACK_AB R9, R9, R119 ;  /* 0x000000770909723e */ /* 0x000fe200000000ff */
[----:B------:R-:W-:Y:S02]  /*c170*/  FFMA.FTZ R10, R10, R82, -R74 ;  /* 0x000000520a0a7223 */ /* 0x000fe4000001084a */
[----:B------:R-:W-:Y:S01]  /*c180*/  FFMA.FTZ R4, R116, R75, R4 ;  /* 0x0000004b74047223 */ /* 0x000fe20000010004 */
[----:B------:R-:W-:Y:S01]  /*c190*/  F2FP.PACK_AB R8, R8, R104 ;  /* 0x000000680808723e */ /* 0x000fe200000000ff */
[----:B------:R-:W-:Y:S01]  /*c1a0*/  FFMA.FTZ R6, R6, R82, R80 ;  /* 0x0000005206067223 */ /* 0x000fe20000010050 */
[----:B------:R-:W-:-:S02]  /*c1b0*/  F2FP.PACK_AB R10, R10, R114 ;  /* 0x000000720a0a723e */ /* 0x000fc400000000ff */
[----:B------:R-:W-:Y:S02]  /*c1c0*/  F2FP.PACK_AB R4, R4, R105 ;  /* 0x000000690404723e */ /* 0x000fe400000000ff */
[----:B------:R-:W-:Y:S01]  /*c1d0*/  F2FP.PACK_AB R6, R6, R72 ;  /* 0x000000480606723e */ /* 0x000fe200000000ff */
[----:B------:R1:W-:Y:S04]  /*c1e0*/  STS.128 [R103+0x6080], R8 ;  /* 0x0060800867007388 */ /* 0x0003e80000000c00 */
[----:B------:R1:W-:Y:S02]  /*c1f0*/  STS.128 [R102+0x6080], R4 ;  /* 0x0060800466007388 */ /* 0x0003e40000000c00 */
.L_x_443:
[----:B------:R-:W-:Y:S05]  /*c200*/  BSYNC B0 ;  /* 0x0000000000007941 */ /* 0x000fea0003800000 */
.L_x_442:
[----:B-1----:R-:W-:Y:S01]  /*c210*/  IADD3 R7, R58, 0x10, RZ ;  /* 0x000000103a077810 */ /* 0x002fe20007ffe0ff */
[----:B------:R-:W-:Y:S03]  /*c220*/  BSSY B0, `(.L_x_444) ;  /* 0x0000074000007945 */ /* 0x000fe60003800000 */
[----:B------:R-:W-:-:S13]  /*c230*/  ISETP.GE.AND P0, PT, R7, c[0x0][0x27c], PT ;  /* 0x00009f0007007a0c */ /* 0x000fda0003f06270 */
[----:B------:R-:W-:Y:S05]  /*c240*/  @P0 BRA `(.L_x_445) ;  /* 0x0000071000000947 */ /* 0x000fea0003800000 */
[----:B------:R-:W-:Y:S01]  /*c250*/  SHF.R.S32.HI R11, RZ, 0x1f, R7 ;  /* 0x0000001fff0b7819 */ /* 0x000fe20000011407 */
[----:B------:R-:W-:Y:S01]  /*c260*/  IMAD.MOV.U32 R9, RZ, RZ, c[0x0][0x27c] ;  /* 0x00009f00ff097624 */ /* 0x000fe200078e00ff */
[----:B------:R-:W-:Y:S01]  /*c270*/  LEA.HI R4, R53, R53, RZ, 0x1 ;  /* 0x0000003535047211 */ /* 0x000fe200078f08ff */
[----:B------:R-:W-:Y:S01]  /*c280*/  IMAD.SHL.U32 R6, R244, 0x40, RZ ;  /* 0x00000040f4067824 */ /* 0x000fe200078e00ff */
[CC--:B------:R-:W-:Y:S01]  /*c290*/  LEA.HI R10, R11.reuse, R7.reuse, RZ, 0x3 ;  /* 0x000000070b0a7211 */ /* 0x0c0fe200078f18ff */
[----:B------:R-:W-:Y:S01]  /*c2a0*/  HADD2.F32 R82, -RZ, R93.H0_H0 ;  /* 0x2000005dff527230 */ /* 0x000fe20000004100 */
[----:B------:R-:W-:Y:S01]  /*c2b0*/  LOP3.LUT R4, R4, 0x7fffffe, RZ, 0xc0, !PT ;  /* 0x07fffffe04047812 */ /* 0x000fe200078ec0ff */
[----:B------:R-:W-:Y:S01]  /*c2c0*/  HADD2.F32 R106, -RZ, R95.H0_H0 ;  /* 0x2000005fff6a7230 */ /* 0x000fe20000004100 */
[----:B------:R-:W-:Y:S01]  /*c2d0*/  SHF.R.S32.HI R5, RZ, 0x3, R10 ;  /* 0x00000003ff057819 */ /* 0x000fe2000001140a */
[----:B------:R-:W-:Y:S01]  /*c2e0*/  HADD2.F32 R107, -RZ, R94.H0_H0 ;  /* 0x2000005eff6b7230 */ /* 0x000fe20000004100 */
[----:B------:R-:W-:Y:S01]  /*c2f0*/  LEA.HI R11, R11, R7, RZ, 0x5 ;  /* 0x000000070b0b7211 */ /* 0x000fe200078f28ff */
[----:B------:R-:W-:Y:S01]  /*c300*/  HADD2.F32 R109, -RZ, R101.H0_H0 ;  /* 0x20000065ff6d7230 */ /* 0x000fe20000004100 */
[----:B------:R-:W-:Y:S01]  /*c310*/  LEA.HI R9, R9, R5, RZ, 0x1d ;  /* 0x0000000509097211 */ /* 0x000fe200078fe8ff */
[----:B------:R-:W-:Y:S01]  /*c320*/  HADD2.F32 R93, -RZ, R93.H1_H1 ;  /* 0x3000005dff5d7230 */ /* 0x000fe20000004100 */
[----:B------:R-:W-:Y:S01]  /*c330*/  IADD3 R4, R53, -R4, RZ ;  /* 0x8000000435047210 */ /* 0x000fe20007ffe0ff */
[----:B------:R-:W-:Y:S01]  /*c340*/  IMAD.SHL.U32 R11, R11, 0x80, RZ ;  /* 0x000000800b0b7824 */ /* 0x000fe200078e00ff */
[----:B------:R-:W-:Y:S01]  /*c350*/  SHF.R.S32.HI R7, RZ, 0x1f, R9 ;  /* 0x0000001fff077819 */ /* 0x000fe20000011409 */
[----:B------:R-:W-:Y:S01]  /*c360*/  HADD2.F32 R95, -RZ, R95.H1_H1 ;  /* 0x3000005fff5f7230 */ /* 0x000fe20000004100 */
[----:B------:R-:W-:Y:S01]  /*c370*/  LOP3.LUT R6, R6, 0xc0, RZ, 0xc0, !PT ;  /* 0x000000c006067812 */ /* 0x000fe200078ec0ff */
[----:B------:R-:W-:Y:S01]  /*c380*/  HADD2.F32 R101, -RZ, R101.H1_H1 ;  /* 0x30000065ff657230 */ /* 0x000fe20000004100 */
[----:B------:R-:W-:-:S02]  /*c390*/  SHF.L.U32 R8, R9, 0x3, RZ ;  /* 0x0000000309087819 */ /* 0x000fc400000006ff */
[----:B------:R-:W-:Y:S02]  /*c3a0*/  LEA.HI R7, R7, R9, RZ, 0x2 ;  /* 0x0000000907077211 */ /* 0x000fe400078f10ff */
[----:B------:R-:W-:Y:S02]  /*c3b0*/  LEA R4, R49, R4, 0x3 ;  /* 0x0000000431047211 */ /* 0x000fe400078e18ff */
[----:B------:R-:W-:Y:S02]  /*c3c0*/  LOP3.LUT R10, R6, 0x18, R10, 0xf8, !PT ;  /* 0x00000018060a7812 */ /* 0x000fe400078ef80a */
[----:B------:R-:W-:Y:S01]  /*c3d0*/  SHF.R.U32.HI R5, RZ, 0x3, R6 ;  /* 0x00000003ff057819 */ /* 0x000fe20000011606 */
[----:B------:R-:W-:Y:S01]  /*c3e0*/  IMAD.SHL.U32 R4, R4, 0x20, RZ ;  /* 0x0000002004047824 */ /* 0x000fe200078e00ff */
[----:B------:R-:W-:Y:S01]  /*c3f0*/  LOP3.LUT R8, R6, 0x18, R8, 0xf8, !PT ;  /* 0x0000001806087812 */ /* 0x000fe200078ef808 */
[----:B------:R-:W-:Y:S01]  /*c400*/  IMAD.SHL.U32 R6, R7, 0x400, RZ ;  /* 0x0000040007067824 */ /* 0x000fe200078e00ff */
[----:B------:R-:W-:-:S02]  /*c410*/  LOP3.LUT R11, R11, 0x7ffff000, RZ, 0xc0, !PT ;  /* 0x7ffff0000b0b7812 */ /* 0x000fc400078ec0ff */
[-C--:B------:R-:W-:Y:S02]  /*c420*/  LOP3.LUT R10, R10, R5.reuse, RZ, 0x3c, !PT ;  /* 0x000000050a0a7212 */ /* 0x080fe400078e3cff */
[----:B------:R-:W-:Y:S02]  /*c430*/  LOP3.LUT R5, R8, R5, RZ, 0x3c, !PT ;  /* 0x0000000508057212 */ /* 0x000fe400078e3cff */
[----:B------:R-:W-:Y:S02]  /*c440*/  LOP3.LUT R6, R6, 0x7ffff000, RZ, 0xc0, !PT ;  /* 0x7ffff00006067812 */ /* 0x000fe400078ec0ff */
[--C-:B------:R-:W-:Y:S02]  /*c450*/  IADD3 R10, R10, R11, R4.reuse ;  /* 0x0000000b0a0a7210 */ /* 0x100fe40007ffe004 */
[----:B------:R-:W-:Y:S02]  /*c460*/  IADD3 R5, R5, R6, R4 ;  /* 0x0000000605057210 */ /* 0x000fe40007ffe004 */
[----:B------:R-:W-:-:S02]  /*c470*/  SHF.L.U32 R73, R10, 0x1, RZ ;  /* 0x000000010a497819 */ /* 0x000fc400000006ff */
[--C-:B------:R-:W-:Y:S01]  /*c480*/  SHF.R.U64 R60, R60, 0x10, R61.reuse ;  /* 0x000000103c3c7819 */ /* 0x100fe2000000123d */
[----:B------:R-:W-:Y:S01]  /*c490*/  IMAD.SHL.U32 R72, R5, 0x2, RZ ;  /* 0x0000000205487824 */ /* 0x000fe200078e00ff */
[----:B------:R-:W-:Y:S01]  /*c4a0*/  SHF.R.U32.HI R74, RZ, 0x10, R61 ;  /* 0x00000010ff4a7819 */ /* 0x000fe2000001163d */
[----:B------:R-:W1:Y:S01]  /*c4b0*/  LDS.128 R8, [R73+0x6080] ;  /* 0x0060800049087984 */ /* 0x000e620000000c00 */
[--C-:B------:R-:W-:Y:S02]  /*c4c0*/  SHF.R.U64 R61, R66, 0x10, R67.reuse ;  /* 0x00000010423d7819 */ /* 0x100fe40000001243 */
[----:B------:R-:W-:Y:S01]  /*c4d0*/  SHF.R.U32.HI R66, RZ, 0x10, R67 ;  /* 0x00000010ff427819 */ /* 0x000fe20000011643 */
[----:B------:R-:W2:Y:S01]  /*c4e0*/  LDS.128 R4, [R72+0x6080] ;  /* 0x0060800048047984 */ /* 0x000ea20000000c00 */
[--C-:B------:R-:W-:Y:S01]  /*c4f0*/  SHF.R.U64 R64, R64, 0x10, R65.reuse ;  /* 0x0000001040407819 */ /* 0x100fe20000001241 */
[----:B------:R-:W-:Y:S01]  /*c500*/  HADD2.F32 R74, -RZ, R74.H0_H0 ;  /* 0x2000004aff4a7230 */ /* 0x000fe20000004100 */
[----:B------:R-:W-:Y:S01]  /*c510*/  SHF.R.U32.HI R65, RZ, 0x10, R65 ;  /* 0x00000010ff417819 */ /* 0x000fe20000011641 */
[----:B------:R-:W-:Y:S01]  /*c520*/  HADD2.F32 R66, -RZ, R66.H0_H0 ;  /* 0x20000042ff427230 */ /* 0x000fe20000004100 */
[--C-:B------:R-:W-:Y:S01]  /*c530*/  SHF.R.U64 R62, R62, 0x10, R63.reuse ;  /* 0x000000103e3e7819 */ /* 0x100fe2000000123f */
[----:B------:R-:W-:Y:S01]  /*c540*/  HADD2.F32 R64, -RZ, R64.H0_H0 ;  /* 0x20000040ff407230 */ /* 0x000fe20000004100 */
[----:B------:R-:W-:Y:S01]  /*c550*/  SHF.R.U32.HI R63, RZ, 0x10, R63 ;  /* 0x00000010ff3f7819 */ /* 0x000fe2000001163f */
[----:B------:R-:W-:-:S02]  /*c560*/  HADD2.F32 R61, -RZ, R61.H0_H0 ;  /* 0x2000003dff3d7230 */ /* 0x000fc40000004100 */
[----:B------:R-:W-:Y:S02]  /*c570*/  HADD2.F32 R62, -RZ, R62.H0_H0 ;  /* 0x2000003eff3e7230 */ /* 0x000fe40000004100 */
[----:B------:R-:W-:Y:S02]  /*c580*/  HADD2.F32 R63, -RZ, R63.H0_H0 ;  /* 0x2000003fff3f7230 */ /* 0x000fe40000004100 */
[--C-:B-1----:R-:W-:Y:S02]  /*c590*/  HADD2.F32 R67, -RZ, R9.reuse.H0_H0 ;  /* 0x20000009ff437230 */ /* 0x102fe40000004100 */
[----:B------:R-:W-:Y:S02]  /*c5a0*/  HADD2.F32 R75, -RZ, R9.H1_H1 ;  /* 0x30000009ff4b7230 */ /* 0x000fe40000004100 */
[----:B--2---:R-:W-:Y:S01]  /*c5b0*/  HADD2.F32 R83, -RZ, R5.H0_H0 ;  /* 0x20000005ff537230 */ /* 0x004fe20000004100 */
[----:B------:R-:W-:Y:S01]  /*c5c0*/  FMUL.FTZ R105, R67, R82 ;  /* 0x0000005243697220 */ /* 0x000fe20000410000 */
[----:B------:R-:W-:-:S02]  /*c5d0*/  HADD2.F32 R9, -RZ, R11.H0_H0 ;  /* 0x2000000bff097230 */ /* 0x000fc40000004100 */
[----:B------:R-:W-:Y:S01]  /*c5e0*/  HADD2.F32 R102, -RZ, R5.H1_H1 ;  /* 0x30000005ff667230 */ /* 0x000fe20000004100 */
[C---:B------:R-:W-:Y:S01]  /*c5f0*/  FMUL.FTZ R82, R83.reuse, R82 ;  /* 0x0000005253527220 */ /* 0x040fe20000410000 */
[----:B------:R-:W-:Y:S01]  /*c600*/  HADD2.F32 R5, -RZ, R7.H0_H0 ;  /* 0x20000007ff057230 */ /* 0x000fe20000004100 */
[----:B------:R-:W-:Y:S01]  /*c610*/  FFMA.FTZ R105, R83, R106, R105 ;  /* 0x0000006a53697223 */ /* 0x000fe20000010069 */
[----:B------:R-:W-:Y:S01]  /*c620*/  HADD2.F32 R83, -RZ, R65.H0_H0 ;  /* 0x20000041ff537230 */ /* 0x000fe20000004100 */
[-C--:B------:R-:W-:Y:S01]  /*c630*/  FMUL.FTZ R65, R75, R74.reuse ;  /* 0x0000004a4b417220 */ /* 0x080fe20000410000 */
[----:B------:R-:W-:Y:S01]  /*c640*/  HADD2.F32 R11, -RZ, R11.H1_H1 ;  /* 0x3000000bff0b7230 */ /* 0x000fe20000004100 */
[----:B------:R-:W-:Y:S01]  /*c650*/  FMUL.FTZ R108, R9, R107 ;  /* 0x0000006b096c7220 */ /* 0x000fe20000410000 */
        /* <DEDUP_REMOVED lines=8> */
[----:B------:R-:W-:Y:S01]  /*c6e0*/  HADD2.F32 R102, -RZ, R94.H1_H1 ;  /* 0x3000005eff667230 */ /* 0x000fe20000004100 */
[----:B------:R-:W-:Y:S01]  /*c6f0*/  FMUL.FTZ R5, R11, R63 ;  /* 0x0000003f0b057220 */ /* 0x000fe20000410000 */
[----:B------:R-:W-:Y:S01]  /*c700*/  HADD2.F32 R8, -RZ, R10.H0_H0 ;  /* 0x2000000aff087230 */ /* 0x000fe20000004100 */
[----:B------:R-:W-:Y:S01]  /*c710*/  FMUL.FTZ R94, R80, R93 ;  /* 0x0000005d505e7220 */ /* 0x000fe20000410000 */
[----:B------:R-:W-:Y:S01]  /*c720*/  HADD2.F32 R104, -RZ, R4.H1_H1 ;  /* 0x30000004ff687230 */ /* 0x000fe20000004100 */
        /* <DEDUP_REMOVED lines=8> */
[----:B------:R-:W-:Y:S01]  /*c7b0*/  FMUL.FTZ R5, R8, R102 ;  /* 0x0000006608057220 */ /* 0x000fe20000410000 */
[----:B------:R-:W-:Y:S01]  /*c7c0*/  F2FP.PACK_AB R7, R7, R108 ;  /* 0x0000006c0707723e */ /* 0x000fe200000000ff */
[----:B------:R-:W-:-:S02]  /*c7d0*/  FMUL.FTZ R102, R4, R102 ;  /* 0x0000006604667220 */ /* 0x000fc40000410000 */
[----:B------:R-:W-:Y:S02]  /*c7e0*/  FFMA.FTZ R60, R4, R101, R5 ;  /* 0x00000065043c7223 */ /* 0x000fe40000010005 */
[-C--:B------:R-:W-:Y:S02]  /*c7f0*/  FMUL.FTZ R4, R81, R103.reuse ;  /* 0x0000006751047220 */ /* 0x080fe40000410000 */
[-C--:B------:R-:W-:Y:S02]  /*c800*/  FMUL.FTZ R5, R10, R62.reuse ;  /* 0x0000003e0a057220 */ /* 0x080fe40000410000 */
[----:B------:R-:W-:Y:S02]  /*c810*/  FMUL.FTZ R103, R104, R103 ;  /* 0x0000006768677220 */ /* 0x000fe40000410000 */
[----:B------:R-:W-:Y:S02]  /*c820*/  FMUL.FTZ R62, R6, R62 ;  /* 0x0000003e063e7220 */ /* 0x000fe40000410000 */
[----:B------:R-:W-:-:S02]  /*c830*/  FFMA.FTZ R102, R8, R101, -R102 ;  /* 0x0000006508667223 */ /* 0x000fc40000010866 */
[----:B------:R-:W-:Y:S02]  /*c840*/  FFMA.FTZ R82, R67, R106, -R82 ;  /* 0x0000006a43527223 */ /* 0x000fe40000010852 */
[----:B------:R-:W-:Y:S02]  /*c850*/  FFMA.FTZ R74, R75, R83, -R74 ;  /* 0x000000534b4a7223 */ /* 0x000fe4000001084a */
[----:B------:R-:W-:Y:S02]  /*c860*/  FFMA.FTZ R107, R9, R109, -R107 ;  /* 0x0000006d096b7223 */ /* 0x000fe4000001086b */
[----:B------:R-:W-:Y:S01]  /*c870*/  FFMA.FTZ R11, R11, R66, -R63 ;  /* 0x000000420b0b7223 */ /* 0x000fe2000001083f */
[----:B------:R-:W-:Y:S01]  /*c880*/  F2FP.PACK_AB R9, R74, R82 ;  /* 0x000000524a09723e */ /* 0x000fe200000000ff */
[----:B------:R-:W-:Y:S02]  /*c890*/  FFMA.FTZ R93, R80, R95, -R93 ;  /* 0x0000005f505d7223 */ /* 0x000fe4000001085d */
[----:B------:R-:W-:Y:S01]  /*c8a0*/  FFMA.FTZ R8, R81, R64, -R103 ;  /* 0x0000004051087223 */ /* 0x000fe20000010867 */
[----:B------:R-:W-:Y:S01]  /*c8b0*/  F2FP.PACK_AB R11, R11, R107 ;  /* 0x0000006b0b0b723e */ /* 0x000fe200000000ff */
[----:B------:R-:W-:-:S02]  /*c8c0*/  FFMA.FTZ R10, R10, R61, -R62 ;  /* 0x0000003d0a0a7223 */ /* 0x000fc4000001083e */
[----:B------:R-:W-:Y:S01]  /*c8d0*/  FFMA.FTZ R4, R104, R64, R4 ;  /* 0x0000004068047223 */ /* 0x000fe20000010004 */
[----:B------:R-:W-:Y:S01]  /*c8e0*/  F2FP.PACK_AB R8, R8, R93 ;  /* 0x0000005d0808723e */ /* 0x000fe200000000ff */
[----:B------:R-:W-:Y:S01]  /*c8f0*/  FFMA.FTZ R6, R6, R61, R5 ;  /* 0x0000003d06067223 */ /* 0x000fe20000010005 */
[----:B------:R-:W-:Y:S02]  /*c900*/  F2FP.PACK_AB R10, R10, R102 ;  /* 0x000000660a0a723e */ /* 0x000fe400000000ff */
[----:B------:R-:W-:Y:S02]  /*c910*/  F2FP.PACK_AB R5, R65, R105 ;  /* 0x000000694105723e */ /* 0x000fe400000000ff */
[----:B------:R-:W-:Y:S01]  /*c920*/  F2FP.PACK_AB R4, R4, R94 ;  /* 0x0000005e0404723e */ /* 0x000fe200000000ff */
[----:B------:R1:W-:Y:S01]  /*c930*/  STS.128 [R73+0x6080], R8 ;  /* 0x0060800849007388 */ /* 0x0003e20000000c00 */
[----:B------:R-:W-:-:S05]  /*c940*/  F2FP.PACK_AB R6, R6, R60 ;  /* 0x0000003c0606723e */ /* 0x000fca00000000ff */
[----:B------:R1:W-:Y:S02]  /*c950*/  STS.128 [R72+0x6080], R4 ;  /* 0x0060800448007388 */ /* 0x0003e40000000c00 */
.L_x_445:
[----:B------:R-:W-:Y:S05]  /*c960*/  BSYNC B0 ;  /* 0x0000000000007941 */ /* 0x000fea0003800000 */
.L_x_444:
[----:B-1----:R-:W-:-:S04]  /*c970*/  IADD3 R7, R58, 0x20, RZ ;  /* 0x000000203a077810 */ /* 0x002fc80007ffe0ff */
        /* <DEDUP_REMOVED lines=22> */
[----:B------:R-:W-:Y:S01]  /*cae0*/  SHF.L.U32 R8, R9, 0x3, RZ ;  /* 0x0000000309087819 */ /* 0x000fe200000006ff */
[----:B------:R-:W-:Y:S01]  /*caf0*/  HADD2.F32 R92, -RZ, R92.H1_H1 ;  /* 0x3000005cff5c7230 */ /* 0x000fe20000004100 */
[----:B------:R-:W-:-:S02]  /*cb00*/  LEA.HI R7, R7, R9, RZ, 0x2 ;  /* 0x0000000907077211 */ /* 0x000fc400078f10ff */
[----:B------:R-:W-:Y:S02]  /*cb10*/  LEA R4, R49, R4, 0x3 ;  /* 0x0000000431047211 */ /* 0x000fe400078e18ff */
[----:B------:R-:W-:Y:S02]  /*cb20*/  LOP3.LUT R10, R6, 0x18, R10, 0xf8, !PT ;  /* 0x00000018060a7812 */ /* 0x000fe400078ef80a */
[----:B------:R-:W-:Y:S01]  /*cb30*/  SHF.R.U32.HI R5, RZ, 0x3, R6 ;  /* 0x00000003ff057819 */ /* 0x000fe20000011606 */
[----:B------:R-:W-:Y:S01]  /*cb40*/  IMAD.SHL.U32 R4, R4, 0x20, RZ ;  /* 0x0000002004047824 */ /* 0x000fe200078e00ff */
[----:B------:R-:W-:Y:S01]  /*cb50*/  LOP3.LUT R8, R6, 0x18, R8, 0xf8, !PT ;  /* 0x0000001806087812 */ /* 0x000fe200078ef808 */
[----:B------:R-:W-:Y:S01]  /*cb60*/  IMAD.SHL.U32 R6, R7, 0x400, RZ ;  /* 0x0000040007067824 */ /* 0x000fe200078e00ff */
[----:B------:R-:W-:Y:S02]  /*cb70*/  LOP3.LUT R11, R11, 0x7ffff000, RZ, 0xc0, !PT ;  /* 0x7ffff0000b0b7812 */ /* 0x000fe400078ec0ff */
[----:B------:R-:W-:-:S02]  /*cb80*/  LOP3.LUT R10, R10, R5, RZ, 0x3c, !PT ;  /* 0x000000050a0a7212 */ /* 0x000fc400078e3cff */
[----:B------:R-:W-:Y:S02]  /*cb90*/  LOP3.LUT R5, R8, R5, RZ, 0x3c, !PT ;  /* 0x0000000508057212 */ /* 0x000fe400078e3cff */
[----:B------:R-:W-:Y:S02]  /*cba0*/  LOP3.LUT R6, R6, 0x7ffff000, RZ, 0xc0, !PT ;  /* 0x7ffff00006067812 */ /* 0x000fe400078ec0ff */
[--C-:B------:R-:W-:Y:S02]  /*cbb0*/  IADD3 R10, R10, R11, R4.reuse ;  /* 0x0000000b0a0a7210 */ /* 0x100fe40007ffe004 */
[----:B------:R-:W-:Y:S02]  /*cbc0*/  IADD3 R5, R5, R6, R4 ;  /* 0x0000000605057210 */ /* 0x000fe40007ffe004 */
[----:B------:R-:W-:Y:S02]  /*cbd0*/  SHF.L.U32 R61, R10, 0x1, RZ ;  /* 0x000000010a3d7819 */ /* 0x000fe400000006ff */
[--C-:B------:R-:W-:Y:S01]  /*cbe0*/  SHF.R.U64 R36, R36, 0x10, R37.reuse ;  /* 0x0000001024247819 */ /* 0x100fe20000001225 */
[----:B------:R-:W-:Y:S01]  /*cbf0*/  IMAD.SHL.U32 R60, R5, 0x2, RZ ;  /* 0x00000002053c7824 */ /* 0x000fe200078e00ff */
[----:B------:R-:W-:Y:S01]  /*cc00*/  SHF.R.U32.HI R62, RZ, 0x10, R37 ;  /* 0x00000010ff3e7819 */ /* 0x000fe20000011625 */
[----:B------:R-:W1:Y:S01]  /*cc10*/  LDS.128 R8, [R61+0x6080] ;  /* 0x006080003d087984 */ /* 0x000e620000000c00 */
[----:B------:R-:W-:-:S02]  /*cc20*/  SHF.R.U64 R37, R42, 0x10, R43 ;  /* 0x000000102a257819 */ /* 0x000fc4000000122b */
        /* <DEDUP_REMOVED lines=9> */
[----:B------:R-:W-:Y:S02]  /*ccc0*/  HADD2.F32 R37, -RZ, R37.H0_H0 ;  /* 0x20000025ff257230 */ /* 0x000fe40000004100 */
[----:B------:R-:W-:-:S02]  /*ccd0*/  HADD2.F32 R38, -RZ, R38.H0_H0 ;  /* 0x20000026ff267230 */ /* 0x000fc40000004100 */
[----:B------:R-:W-:Y:S02]  /*cce0*/  HADD2.F32 R39, -RZ, R39.H0_H0 ;  /* 0x20000027ff277230 */ /* 0x000fe40000004100 */
[--C-:B-1----:R-:W-:Y:S02]  /*ccf0*/  HADD2.F32 R43, -RZ, R9.reuse.H0_H0 ;  /* 0x20000009ff2b7230 */ /* 0x102fe40000004100 */
[----:B------:R-:W-:Y:S02]  /*cd00*/  HADD2.F32 R63, -RZ, R9.H1_H1 ;  /* 0x30000009ff3f7230 */ /* 0x000fe40000004100 */
[----:B--2---:R-:W-:Y:S01]  /*cd10*/  HADD2.F32 R67, -RZ, R5.H0_H0 ;  /* 0x20000005ff437230 */ /* 0x004fe20000004100 */
[-C--:B------:R-:W-:Y:S01]  /*cd20*/  FMUL.FTZ R75, R43, R66.reuse ;  /* 0x000000422b4b7220 */ /* 0x080fe20000410000 */
[----:B------:R-:W-:Y:S02]  /*cd30*/  HADD2.F32 R9, -RZ, R11.H0_H0 ;  /* 0x2000000bff097230 */ /* 0x000fe40000004100 */
        /* <DEDUP_REMOVED lines=17> */
[----:B------:R-:W-:Y:S01]  /*ce50*/  FMUL.FTZ R5, R11, R39 ;  /* 0x000000270b057220 */ /* 0x000fe20000410000 */
[----:B------:R-:W-:Y:S01]  /*ce60*/  HADD2.F32 R74, -RZ, R4.H1_H1 ;  /* 0x30000004ff4a7230 */ /* 0x000fe20000004100 */
[----:B------:R-:W-:Y:S01]  /*ce70*/  FMUL.FTZ R72, R64, R89 ;  /* 0x0000005940487220 */ /* 0x000fe20000410000 */
[----:B------:R-:W-:Y:S01]  /*ce80*/  HADD2.F32 R4, -RZ, R6.H0_H0 ;  /* 0x20000006ff047230 */ /* 0x000fe20000004100 */
[C---:B------:R-:W-:Y:S01]  /*ce90*/  FMUL.FTZ R39, R7.reuse, R39 ;  /* 0x0000002707277220 */ /* 0x040fe20000410000 */
[----:B------:R-:W-:Y:S01]  /*cea0*/  HADD2.F32 R10, -RZ, R10.H1_H1 ;  /* 0x3000000aff0a7230 */ /* 0x000fe20000004100 */
[----:B------:R-:W-:Y:S01]  /*ceb0*/  FFMA.FTZ R7, R7, R42, R5 ;  /* 0x0000002a07077223 */ /* 0x000fe20000010005 */
[----:B------:R-:W-:Y:S01]  /*cec0*/  HADD2.F32 R6, -RZ, R6.H1_H1 ;  /* 0x30000006ff067230 */ /* 0x000fe20000004100 */
[----:B------:R-:W-:-:S02]  /*ced0*/  FMUL.FTZ R89, R73, R89 ;  /* 0x0000005949597220 */ /* 0x000fc40000410000 */
[----:B------:R-:W-:Y:S01]  /*cee0*/  FFMA.FTZ R72, R73, R91, R72 ;  /* 0x0000005b49487223 */ /* 0x000fe20000010048 */
[----:B------:R-:W-:Y:S01]  /*cef0*/  HADD2.F32 R73, -RZ, R36.H0_H0 ;  /* 0x20000024ff497230 */ /* 0x000fe20000004100 */
[----:B------:R-:W-:Y:S01]  /*cf00*/  FMUL.FTZ R5, R8, R90 ;  /* 0x0000005a08057220 */ /* 0x000fe20000410000 */
[----:B------:R-:W-:Y:S01]  /*cf10*/  F2FP.PACK_AB R7, R7, R82 ;  /* 0x000000520707723e */ /* 0x000fe200000000ff */
[C---:B------:R-:W-:Y:S02]  /*cf20*/  FMUL.FTZ R90, R4.reuse, R90 ;  /* 0x0000005a045a7220 */ /* 0x040fe40000410000 */
[----:B------:R-:W-:Y:S02]  /*cf30*/  FFMA.FTZ R36, R4, R92, R5 ;  /* 0x0000005c04247223 */ /* 0x000fe40000010005 */
[----:B------:R-:W-:Y:S02]  /*cf40*/  FMUL.FTZ R4, R65, R73 ;  /* 0x0000004941047220 */ /* 0x000fe40000410000 */
[----:B------:R-:W-:-:S02]  /*cf50*/  FMUL.FTZ R5, R10, R38 ;  /* 0x000000260a057220 */ /* 0x000fc40000410000 */
[----:B------:R-:W-:Y:S02]  /*cf60*/  FMUL.FTZ R73, R74, R73 ;  /* 0x000000494a497220 */ /* 0x000fe40000410000 */
[----:B------:R-:W-:Y:S02]  /*cf70*/  FMUL.FTZ R38, R6, R38 ;  /* 0x0000002606267220 */ /* 0x000fe40000410000 */
[----:B------:R-:W-:Y:S02]  /*cf80*/  FFMA.FTZ R90, R8, R92, -R90 ;  /* 0x0000005c085a7223 */ /* 0x000fe4000001085a */
[----:B------:R-:W-:Y:S02]  /*cf90*/  FFMA.FTZ R66, R43, R80, -R66 ;  /* 0x000000502b427223 */ /* 0x000fe40000010842 */
[----:B------:R-:W-:Y:S02]  /*cfa0*/  FFMA.FTZ R62, R63, R67, -R62 ;  /* 0x000000433f3e7223 */ /* 0x000fe4000001083e */
[----:B------:R-:W-:-:S02]  /*cfb0*/  FFMA.FTZ R81, R9, R83, -R81 ;  /* 0x0000005309517223 */ /* 0x000fc40000010851 */
[----:B------:R-:W-:Y:S01]  /*cfc0*/  FFMA.FTZ R11, R11, R42, -R39 ;  /* 0x0000002a0b0b7223 */ /* 0x000fe20000010827 */
[----:B------:R-:W-:Y:S01]  /*cfd0*/  F2FP.PACK_AB R9, R62, R66 ;  /* 0x000000423e09723e */ /* 0x000fe200000000ff */
[----:B------:R-:W-:Y:S02]  /*cfe0*/  FFMA.FTZ R89, R64, R91, -R89 ;  /* 0x0000005b40597223 */ /* 0x000fe40000010859 */
[-C--:B------:R-:W-:Y:S01]  /*cff0*/  FFMA.FTZ R8, R65, R40.reuse, -R73 ;  /* 0x0000002841087223 */ /* 0x080fe20000010849 */
        /* <DEDUP_REMOVED lines=8> */
[----:B------:R1:W-:Y:S01]  /*d080*/  STS.128 [R61+0x6080], R8 ;  /* 0x006080083d007388 */ /* 0x0003e20000000c00 */
[----:B------:R-:W-:-:S05]  /*d090*/  F2FP.PACK_AB R6, R6, R36 ;  /* 0x000000240606723e */ /* 0x000fca00000000ff */
[----:B------:R1:W-:Y:S02]  /*d0a0*/  STS.128 [R60+0x6080], R4 ;  /* 0x006080043c007388 */ /* 0x0003e40000000c00 */
.L_x_441:
[----:B------:R-:W-:Y:S05]  /*d0b0*/  BSYNC B1 ;  /* 0x0000000000017941 */ /* 0x000fea0003800000 */
.L_x_440:
[----:B------:R-:W-:-:S04]  /*d0c0*/  IADD3 R53, R53, 0x40, RZ ;  /* 0x0000004035357810 */ /* 0x000fc80007ffe0ff */
[----:B------:R-:W-:-:S13]  /*d0d0*/  ISETP.GE.AND P0, PT, R53, R87, PT ;  /* 0x000000573500720c */ /* 0x000fda0003f06270 */
[----:B------:R-:W-:Y:S05]  /*d0e0*/  @P0 BRA `(.L_x_425) ;  /* 0x0000162000000947 */ /* 0x000fea0003800000 */
[----:B------:R-:W-:Y:S01]  /*d0f0*/  ISETP.GE.AND P0, PT, R58, c[0x0][0x27c], PT ;  /* 0x00009f003a007a0c */ /* 0x000fe20003f06270 */
[----:B------:R-:W-:-:S12]  /*d100*/  BSSY B0, `(.L_x_446) ;  /* 0x0000070000007945 */ /* 0x000fd80003800000 */
[----:B------:R-:W-:Y:S05]  /*d110*/  @P0 BRA `(.L_x_447) ;  /* 0x000006e000000947 */ /* 0x000fea0003800000 */
[-C--:B-1----:R-:W-:Y:S01]  /*d120*/  LEA.HI R7, R53, R53.reuse, RZ, 0x1 ;  /* 0x0000003535077211 */ /* 0x082fe200078f08ff */
[----:B------:R-:W-:Y:S01]  /*d130*/  IMAD.MOV.U32 R4, RZ, RZ, c[0x0][0x27c] ;  /* 0x00009f00ff047624 */ /* 0x000fe200078e00ff */
[----:B------:R-:W-:Y:S01]  /*d140*/  SHF.R.S32.HI R6, RZ, 0x1f, R53 ;  /* 0x0000001fff067819 */ /* 0x000fe20000011435 */
[----:B------:R-:W-:Y:S01]  /*d150*/  HADD2.F32 R42, -RZ, R84.H0_H0 ;  /* 0x20000054ff2a7230 */ /* 0x000fe20000004100 */
[----:B------:R-:W-:Y:S01]  /*d160*/  SHF.R.U64 R30, R30, 0x10, R31 ;  /* 0x000000101e1e7819 */ /* 0x000fe2000000121f */
[C---:B------:R-:W-:Y:S01]  /*d170*/  IMAD.SHL.U32 R9, R7.reuse, 0x20, RZ ;  /* 0x0000002007097824 */ /* 0x040fe200078e00ff */
[----:B------:R-:W-:Y:S01]  /*d180*/  LEA.HI R6, R6, R53, RZ, 0x3 ;  /* 0x0000003506067211 */ /* 0x000fe200078f18ff */
[----:B------:R-:W-:Y:S01]  /*d190*/  HADD2.F32 R64, -RZ, R86.H0_H0 ;  /* 0x20000056ff407230 */ /* 0x000fe20000004100 */
[----:B------:R-:W-:Y:S01]  /*d1a0*/  LEA.HI R88, R4, R88, RZ, 0x1d ;  /* 0x0000005804587211 */ /* 0x000fe200078fe8ff */
[----:B------:R-:W-:Y:S01]  /*d1b0*/  HADD2.F32 R65, -RZ, R71.H0_H0 ;  /* 0x20000047ff417230 */ /* 0x000fe20000004100 */
[----:B------:R-:W-:Y:S01]  /*d1c0*/  LOP3.LUT R7, R7, 0x7fffffe, RZ, 0xc0, !PT ;  /* 0x07fffffe07077812 */ /* 0x000fe200078ec0ff */
[----:B------:R-:W-:Y:S01]  /*d1d0*/  HADD2.F32 R67, -RZ, R85.H0_H0 ;  /* 0x20000055ff437230 */ /* 0x000fe20000004100 */
[----:B------:R-:W-:Y:S01]  /*d1e0*/  SHF.L.U32 R6, R6, 0x5, RZ ;  /* 0x0000000506067819 */ /* 0x000fe200000006ff */
[----:B------:R-:W-:Y:S01]  /*d1f0*/  HADD2.F32 R71, -RZ, R71.H1_H1 ;  /* 0x30000047ff477230 */ /* 0x000fe20000004100 */
[----:B------:R-:W-:Y:S01]  /*d200*/  LOP3.LUT R9, R9, 0xc0, RZ, 0xc0, !PT ;  /* 0x000000c009097812 */ /* 0x000fe200078ec0ff */
[----:B------:R-:W-:Y:S01]  /*d210*/  IMAD.IADD R7, R53, 0x1, -R7 ;  /* 0x0000000135077824 */ /* 0x000fe200078e0a07 */
[----:B------:R-:W-:Y:S01]  /*d220*/  SHF.R.S32.HI R4, RZ, 0x1f, R88 ;  /* 0x0000001fff047819 */ /* 0x000fe20000011458 */
[----:B------:R-:W-:Y:S01]  /*d230*/  HADD2.F32 R85, -RZ, R85.H1_H1 ;  /* 0x30000055ff557230 */ /* 0x000fe20000004100 */
[----:B------:R-:W-:Y:S01]  /*d240*/  LOP3.LUT R6, R6, 0xffffff00, RZ, 0xc0, !PT ;  /* 0xffffff0006067812 */ /* 0x000fe200078ec0ff */
[----:B------:R-:W-:Y:S01]  /*d250*/  HADD2.F32 R84, -RZ, R84.H1_H1 ;  /* 0x30000054ff547230 */ /* 0x000fe20000004100 */
[----:B------:R-:W-:Y:S01]  /*d260*/  LOP3.LUT R8, R9, 0x18, R58, 0xf8, !PT ;  /* 0x0000001809087812 */ /* 0x000fe200078ef83a */
[----:B------:R-:W-:Y:S01]  /*d270*/  HADD2.F32 R86, -RZ, R86.H1_H1 ;  /* 0x30000056ff567230 */ /* 0x000fe20000004100 */
[----:B------:R-:W-:Y:S01]  /*d280*/  SHF.R.U32.HI R5, RZ, 0x3, R9 ;  /* 0x00000003ff057819 */ /* 0x000fe20000011609 */
[----:B------:R-:W-:Y:S01]  /*d290*/  IMAD R6, R7, 0x20, R6 ;  /* 0x0000002007067824 */ /* 0x000fe200078e0206 */
[----:B------:R-:W-:Y:S01]  /*d2a0*/  LEA.HI R4, R4, R88, RZ, 0x2 ;  /* 0x0000005804047211 */ /* 0x000fe200078f10ff */
[----:B------:R-:W-:Y:S01]  /*d2b0*/  HADD2.F32 R30, -RZ, R30.H0_H0 ;  /* 0x2000001eff1e7230 */ /* 0x000fe20000004100 */
[----:B------:R-:W-:-:S02]  /*d2c0*/  SHF.L.U32 R88, R88, 0x3, RZ ;  /* 0x0000000358587819 */ /* 0x000fc400000006ff */
[-C--:B------:R-:W-:Y:S02]  /*d2d0*/  LOP3.LUT R8, R8, R5.reuse, RZ, 0x3c, !PT ;  /* 0x0000000508087212 */ /* 0x080fe400078e3cff */
[----:B------:R-:W-:Y:S02]  /*d2e0*/  LOP3.LUT R88, R9, 0x18, R88, 0xf8, !PT ;  /* 0x0000001809587812 */ /* 0x000fe400078ef858 */
[----:B------:R-:W-:Y:S01]  /*d2f0*/  SHF.L.U32 R4, R4, 0xa, RZ ;  /* 0x0000000a04047819 */ /* 0x000fe200000006ff */
[----:B------:R-:W-:Y:S01]  /*d300*/  IMAD.IADD R8, R6, 0x1, R8 ;  /* 0x0000000106087824 */ /* 0x000fe200078e0208 */
[----:B------:R-:W-:Y:S02]  /*d310*/  LOP3.LUT R36, R88, R5, RZ, 0x3c, !PT ;  /* 0x0000000558247212 */ /* 0x000fe400078e3cff */
[----:B------:R-:W-:Y:S02]  /*d320*/  LOP3.LUT R4, R4, 0x7ffff000, RZ, 0xc0, !PT ;  /* 0x7ffff00004047812 */ /* 0x000fe400078ec0ff */
[----:B------:R-:W-:-:S02]  /*d330*/  SHF.L.U32 R37, R8, 0x1, RZ ;  /* 0x0000000108257819 */ /* 0x000fc400000006ff */
[----:B------:R-:W-:Y:S02]  /*d340*/  IADD3 R36, R36, R4, R6 ;  /* 0x0000000424247210 */ /* 0x000fe40007ffe006 */
[----:B------:R-:W-:Y:S01]  /*d350*/  SHF.R.U32.HI R38, RZ, 0x10, R31 ;  /* 0x00000010ff267819 */ /* 0x000fe2000001161f */
[----:B------:R-:W1:Y:S01]  /*d360*/  LDS.128 R8, [R37+0x6080] ;  /* 0x0060800025087984 */ /* 0x000e620000000c00 */
[----:B------:R-:W-:Y:S02]  /*d370*/  SHF.L.U32 R36, R36, 0x1, RZ ;  /* 0x0000000124247819 */ /* 0x000fe400000006ff */
[--C-:B------:R-:W-:Y:S01]  /*d380*/  SHF.R.U64 R31, R32, 0x10, R33.reuse ;  /* 0x00000010201f7819 */ /* 0x100fe20000001221 */
[----:B------:R-:W-:Y:S01]  /*d390*/  HADD2.F32 R38, -RZ, R38.H0_H0 ;  /* 0x20000026ff267230 */ /* 0x000fe20000004100 */
[----:B------:R-:W-:Y:S01]  /*d3a0*/  SHF.R.U32.HI R32, RZ, 0x10, R33 ;  /* 0x00000010ff207819 */ /* 0x000fe20000011621 */
[----:B------:R-:W2:Y:S01]  /*d3b0*/  LDS.128 R4, [R36+0x6080] ;  /* 0x0060800024047984 */ /* 0x000ea20000000c00 */
        /* <DEDUP_REMOVED lines=42> */
[----:B------:R-:W-:Y:S01]  /*d660*/  F2FP.PACK_AB R7, R7, R63 ;  /* 0x0000003f0707723e */ /* 0x000fe200000000ff */
[C---:B------:R-:W-:Y:S01]  /*d670*/  FMUL.FTZ R84, R4.reuse, R84 ;  /* 0x0000005404547220 */ /* 0x040fe20000410000 */
[----:B------:R-:W-:Y:S01]  /*d680*/  F2FP.PACK_AB R5, R5, R66 ;  /* 0x000000420505723e */ /* 0x000fe200000000ff */
[----:B------:R-:W-:-:S02]  /*d690*/  FFMA.FTZ R28, R4, R86, R32 ;  /* 0x00000056041c7223 */ /* 0x000fc40000010020 */
[-C--:B------:R-:W-:Y:S02]  /*d6a0*/  FMUL.FTZ R4, R41, R61.reuse ;  /* 0x0000003d29047220 */ /* 0x080fe40000410000 */
[-C--:B------:R-:W-:Y:S02]  /*d6b0*/  FMUL.FTZ R32, R10, R30.reuse ;  /* 0x0000001e0a207220 */ /* 0x080fe40000410000 */
[----:B------:R-:W-:Y:S02]  /*d6c0*/  FMUL.FTZ R61, R62, R61 ;  /* 0x0000003d3e3d7220 */ /* 0x000fe40000410000 */
[----:B------:R-:W-:Y:S02]  /*d6d0*/  FMUL.FTZ R30, R6, R30 ;  /* 0x0000001e061e7220 */ /* 0x000fe40000410000 */
[----:B------:R-:W-:Y:S02]  /*d6e0*/  FFMA.FTZ R84, R8, R86, -R84 ;  /* 0x0000005608547223 */ /* 0x000fe40000010854 */
[----:B------:R-:W-:-:S02]  /*d6f0*/  FFMA.FTZ R42, R33, R64, -R42 ;  /* 0x00000040212a7223 */ /* 0x000fc4000001082a */
        /* <DEDUP_REMOVED lines=14> */
[----:B------:R1:W-:Y:S04]  /*d7e0*/  STS.128 [R37+0x6080], R8 ;  /* 0x0060800825007388 */ /* 0x0003e80000000c00 */
[----:B------:R1:W-:Y:S02]  /*d7f0*/  STS.128 [R36+0x6080], R4 ;  /* 0x0060800424007388 */ /* 0x0003e40000000c00 */
.L_x_447:
[----:B------:R-:W-:Y:S05]  /*d800*/  BSYNC B0 ;  /* 0x0000000000007941 */ /* 0x000fea0003800000 */
.L_x_446:
[----:B-1----:R-:W-:Y:S01]  /*d810*/  IADD3 R4, R58, 0x10, RZ ;  /* 0x000000103a047810 */ /* 0x002fe20007ffe0ff */
[----:B------:R-:W-:Y:S03]  /*d820*/  BSSY B0, `(.L_x_448) ;  /* 0x0000077000007945 */ /* 0x000fe60003800000 */
[----:B------:R-:W-:-:S13]  /*d830*/  ISETP.GE.AND P0, PT, R4, c[0x0][0x27c], PT ;  /* 0x00009f0004007a0c */ /* 0x000fda0003f06270 */
[----:B------:R-:W-:Y:S05]  /*d840*/  @P0 BRA `(.L_x_449) ;  /* 0x0000074000000947 */ /* 0x000fea0003800000 */
[----:B------:R-:W-:Y:S01]  /*d850*/  SHF.R.S32.HI R9, RZ, 0x1f, R4 ;  /* 0x0000001fff097819 */ /* 0x000fe20000011404 */
[----:B------:R-:W-:Y:S01]  /*d860*/  IMAD.MOV.U32 R8, RZ, RZ, c[0x0][0x27c] ;  /* 0x00009f00ff087624 */ /* 0x000fe200078e00ff */
[----:B------:R-:W-:Y:S01]  /*d870*/  SHF.R.S32.HI R5, RZ, 0x1f, R53 ;  /* 0x0000001fff057819 */ /* 0x000fe20000011435 */
[----:B------:R-:W-:Y:S01]  /*d880*/  HADD2.F32 R34, -RZ, R68.H0_H0 ;  /* 0x20000044ff227230 */ /* 0x000fe20000004100 */
[CC--:B------:R-:W-:Y:S01]  /*d890*/  LEA.HI R11, R9.reuse, R4.reuse, RZ, 0x3 ;  /* 0x00000004090b7211 */ /* 0x0c0fe200078f18ff */
[----:B------:R-:W-:Y:S01]  /*d8a0*/  HADD2.F32 R40, -RZ, R70.H0_H0 ;  /* 0x20000046ff287230 */ /* 0x000fe20000004100 */
[----:B------:R-:W-:Y:S01]  /*d8b0*/  LEA.HI R9, R9, R4, RZ, 0x5 ;  /* 0x0000000409097211 */ /* 0x000fe200078f28ff */
[----:B------:R-:W-:Y:S01]  /*d8c0*/  HADD2.F32 R41, -RZ, R59.H0_H0 ;  /* 0x2000003bff297230 */ /* 0x000fe20000004100 */
[-C--:B------:R-:W-:Y:S01]  /*d8d0*/  LEA.HI R4, R53, R53.reuse, RZ, 0x1 ;  /* 0x0000003535047211 */ /* 0x080fe200078f08ff */
[----:B------:R-:W-:Y:S01]  /*d8e0*/  HADD2.F32 R43, -RZ, R69.H0_H0 ;  /* 0x20000045ff2b7230 */ /* 0x000fe20000004100 */
[----:B------:R-:W-:Y:S01]  /*d8f0*/  LEA.HI R5, R5, R53, RZ, 0x3 ;  /* 0x0000003505057211 */ /* 0x000fe200078f18ff */
[----:B------:R-:W-:Y:S01]  /*d900*/  IMAD.SHL.U32 R9, R9, 0x80, RZ ;  /* 0x0000008009097824 */ /* 0x000fe200078e00ff */
[----:B------:R-:W-:Y:S01]  /*d910*/  SHF.R.S32.HI R6, RZ, 0x3, R11 ;  /* 0x00000003ff067819 */ /* 0x000fe2000001140b */
[C---:B------:R-:W-:Y:S01]  /*d920*/  IMAD.SHL.U32 R10, R4.reuse, 0x20, RZ ;  /* 0x00000020040a7824 */ /* 0x040fe200078e00ff */
[----:B------:R-:W-:Y:S01]  /*d930*/  LOP3.LUT R4, R4, 0x7fffffe, RZ, 0xc0, !PT ;  /* 0x07fffffe04047812 */ /* 0x000fe200078ec0ff */
[----:B------:R-:W-:Y:S01]  /*d940*/  IMAD.SHL.U32 R5, R5, 0x20, RZ ;  /* 0x0000002005057824 */ /* 0x000fe200078e00ff */
[----:B------:R-:W-:Y:S01]  /*d950*/  LEA.HI R8, R8, R6, RZ, 0x1d ;  /* 0x0000000608087211 */ /* 0x000fe200078fe8ff */
[----:B------:R-:W-:Y:S01]  /*d960*/  HADD2.F32 R59, -RZ, R59.H1_H1 ;  /* 0x3000003bff3b7230 */ /* 0x000fe20000004100 */
[----:B------:R-:W-:Y:S01]  /*d970*/  IADD3 R4, R53, -R4, RZ ;  /* 0x8000000435047210 */ /* 0x000fe20007ffe0ff */
[----:B------:R-:W-:Y:S01]  /*d980*/  HADD2.F32 R69, -RZ, R69.H1_H1 ;  /* 0x30000045ff457230 */ /* 0x000fe20000004100 */
[----:B------:R-:W-:Y:S01]  /*d990*/  LOP3.LUT R5, R5, 0xffffff00, RZ, 0xc0, !PT ;  /* 0xffffff0005057812 */ /* 0x000fe200078ec0ff */
[----:B------:R-:W-:Y:S01]  /*d9a0*/  HADD2.F32 R68, -RZ, R68.H1_H1 ;  /* 0x30000044ff447230 */ /* 0x000fe20000004100 */
[----:B------:R-:W-:Y:S01]  /*d9b0*/  LOP3.LUT R10, R10, 0xc0, RZ, 0xc0, !PT ;  /* 0x000000c00a0a7812 */ /* 0x000fe200078ec0ff */
[----:B------:R-:W-:Y:S01]  /*d9c0*/  HADD2.F32 R70, -RZ, R70.H1_H1 ;  /* 0x30000046ff467230 */ /* 0x000fe20000004100 */
[----:B------:R-:W-:Y:S01]  /*d9d0*/  SHF.L.U32 R7, R8, 0x3, RZ ;  /* 0x0000000308077819 */ /* 0x000fe200000006ff */
[----:B------:R-:W-:Y:S01]  /*d9e0*/  IMAD R5, R4, 0x20, R5 ;  /* 0x0000002004057824 */ /* 0x000fe200078e0205 */
[----:B------:R-:W-:-:S02]  /*d9f0*/  SHF.R.S32.HI R4, RZ, 0x1f, R8 ;  /* 0x0000001fff047819 */ /* 0x000fc40000011408 */
[----:B------:R-:W-:Y:S02]  /*da00*/  LOP3.LUT R11, R10, 0x18, R11, 0xf8, !PT ;  /* 0x000000180a0b7812 */ /* 0x000fe400078ef80b */
[----:B------:R-:W-:Y:S02]  /*da10*/  LEA.HI R4, R4, R8, RZ, 0x2 ;  /* 0x0000000804047211 */ /* 0x000fe400078f10ff */
[----:B------:R-:W-:Y:S02]  /*da20*/  SHF.R.U32.HI R6, RZ, 0x3, R10 ;  /* 0x00000003ff067819 */ /* 0x000fe4000001160a */
[----:B------:R-:W-:Y:S01]  /*da30*/  LOP3.LUT R9, R9, 0x7ffff000, RZ, 0xc0, !PT ;  /* 0x7ffff00009097812 */ /* 0x000fe200078ec0ff */
[----:B------:R-:W-:Y:S01]  /*da40*/  IMAD.SHL.U32 R4, R4, 0x400, RZ ;  /* 0x0000040004047824 */ /* 0x000fe200078e00ff */
[----:B------:R-:W-:Y:S02]  /*da50*/  LOP3.LUT R11, R11, R6, RZ, 0x3c, !PT ;  /* 0x000000060b0b7212 */ /* 0x000fe400078e3cff */
[----:B------:R-:W-:-:S02]  /*da60*/  LOP3.LUT R7, R10, 0x18, R7, 0xf8, !PT ;  /* 0x000000180a077812 */ /* 0x000fc400078ef807 */
[----:B------:R-:W-:Y:S02]  /*da70*/  IADD3 R9, R11, R5, R9 ;  /* 0x000000050b097210 */ /* 0x000fe40007ffe009 */
[----:B------:R-:W-:Y:S02]  /*da80*/  LOP3.LUT R6, R7, R6, RZ, 0x3c, !PT ;  /* 0x0000000607067212 */ /* 0x000fe400078e3cff */
[----:B------:R-:W-:Y:S01]  /*da90*/  LOP3.LUT R4, R4, 0x7ffff000, RZ, 0xc0, !PT ;  /* 0x7ffff00004047812 */ /* 0x000fe200078ec0ff */
[----:B------:R-:W-:Y:S01]  /*daa0*/  IMAD.SHL.U32 R29, R9, 0x2, RZ ;  /* 0x00000002091d7824 */ /* 0x000fe200078e00ff */
[----:B------:R-:W-:Y:S02]  /*dab0*/  SHF.R.U64 R14, R14, 0x10, R15 ;  /* 0x000000100e0e7819 */ /* 0x000fe4000000120f */
[----:B------:R-:W-:Y:S02]  /*dac0*/  IADD3 R4, R6, R4, R5 ;  /* 0x0000000406047210 */ /* 0x000fe40007ffe005 */
[----:B------:R-:W1:Y:S01]  /*dad0*/  LDS.128 R8, [R29+0x6080] ;  /* 0x006080001d087984 */ /* 0x000e620000000c00 */
[----:B------:R-:W-:Y:S01]  /*dae0*/  SHF.R.U32.HI R30, RZ, 0x10, R15 ;  /* 0x00000010ff1e7819 */ /* 0x000fe2000001160f */
[----:B------:R-:W-:Y:S01]  /*daf0*/  HADD2.F32 R14, -RZ, R14.H0_H0 ;  /* 0x2000000eff0e7230 */ /* 0x000fe20000004100 */
[----:B------:R-:W-:-:S02]  /*db00*/  SHF.L.U32 R28, R4, 0x1, RZ ;  /* 0x00000001041c7819 */ /* 0x000fc400000006ff */
[--C-:B------:R-:W-:Y:S01]  /*db10*/  SHF.R.U64 R15, R20, 0x10, R21.reuse ;  /* 0x00000010140f7819 */ /* 0x100fe20000001215 */
[----:B------:R-:W-:Y:S01]  /*db20*/  HADD2.F32 R30, -RZ, R30.H0_H0 ;  /* 0x2000001eff1e7230 */ /* 0x000fe20000004100 */
[----:B------:R-:W-:Y:S01]  /*db30*/  SHF.R.U32.HI R20, RZ, 0x10, R21 ;  /* 0x00000010ff147819 */ /* 0x000fe20000011615 */
[----:B------:R-:W2:Y:S01]  /*db40*/  LDS.128 R4, [R28+0x6080] ;  /* 0x006080001c047984 */ /* 0x000ea20000000c00 */
[--C-:B------:R-:W-:Y:S01]  /*db50*/  SHF.R.U64 R22, R22, 0x10, R23.reuse ;  /* 0x0000001016167819 */ /* 0x100fe20000001217 */
[----:B------:R-:W-:Y:S01]  /*db60*/  HADD2.F32 R15, -RZ, R15.H0_H0 ;  /* 0x2000000fff0f7230 */ /* 0x000fe20000004100 */
[----:B------:R-:W-:Y:S02]  /*db70*/  SHF.R.U32.HI R23, RZ, 0x10, R23 ;  /* 0x00000010ff177819 */ /* 0x000fe40000011617 */
[--C-:B------:R-:W-:Y:S01]  /*db80*/  SHF.R.U64 R12, R12, 0x10, R13.reuse ;  /* 0x000000100c0c7819 */ /* 0x100fe2000000120d */
[----:B------:R-:W-:Y:S01]  /*db90*/  HADD2.F32 R22, -RZ, R22.H0_H0 ;  /* 0x20000016ff167230 */ /* 0x000fe20000004100 */
[----:B------:R-:W-:-:S05]  /*dba0*/  SHF.R.U32.HI R13, RZ, 0x10, R13 ;  /* 0x00000010ff0d7819 */ /* 0x000fca000001160d */
[----:B------:R-:W-:Y:S02]  /*dbb0*/  HADD2.F32 R13, -RZ, R13.H0_H0 ;  /* 0x2000000dff0d7230 */ /* 0x000fe40000004100 */
[--C-:B-1----:R-:W-:Y:S02]  /*dbc0*/  HADD2.F32 R21, -RZ, R11.reuse.H0_H0 ;  /* 0x2000000bff157230 */ /* 0x102fe40000004100 */
[----:B------:R-:W-:Y:S02]  /*dbd0*/  HADD2.F32 R11, -RZ, R11.H1_H1 ;  /* 0x3000000bff0b7230 */ /* 0x000fe40000004100 */
[--C-:B------:R-:W-:Y:S01]  /*dbe0*/  HADD2.F32 R31, -RZ, R9.reuse.H0_H0 ;  /* 0x20000009ff1f7230 */ /* 0x100fe20000004100 */
[----:B------:R-:W-:Y:S01]  /*dbf0*/  FMUL.FTZ R39, R21, R34 ;  /* 0x0000002215277220 */ /* 0x000fe20000410000 */
[----:B------:R-:W-:Y:S02]  /*dc00*/  HADD2.F32 R9, -RZ, R9.H1_H1 ;  /* 0x30000009ff097230 */ /* 0x000fe40000004100 */
[--C-:B--2---:R-:W-:Y:S01]  /*dc10*/  HADD2.F32 R35, -RZ, R7.reuse.H0_H0 ;  /* 0x20000007ff237230 */ /* 0x104fe20000004100 */
[----:B------:R-:W-:Y:S01]  /*dc20*/  FMUL.FTZ R42, R31, R41 ;  /* 0x000000291f2a7220 */ /* 0x000fe20000410000 */
[----:B------:R-:W-:-:S02]  /*dc30*/  HADD2.F32 R7, -RZ, R7.H1_H1 ;  /* 0x30000007ff077230 */ /* 0x000fc40000004100 */
[----:B------:R-:W-:Y:S01]  /*dc40*/  HADD2.F32 R36, -RZ, R5.H0_H0 ;  /* 0x20000005ff247230 */ /* 0x000fe20000004100 */
[C---:B------:R-:W-:Y:S01]  /*dc50*/  FMUL.FTZ R34, R35.reuse, R34 ;  /* 0x0000002223227220 */ /* 0x040fe20000410000 */
[--C-:B------:R-:W-:Y:S01]  /*dc60*/  HADD2.F32 R32, -RZ, R8.reuse.H0_H0 ;  /* 0x20000008ff207230 */ /* 0x100fe20000004100 */
[----:B------:R-:W-:Y:S01]  /*dc70*/  FFMA.FTZ R39, R35, R40, R39 ;  /* 0x0000002823277223 */ /* 0x000fe20000010027 */
[----:B------:R-:W-:Y:S01]  /*dc80*/  HADD2.F32 R35, -RZ, R23.H0_H0 ;  /* 0x20000017ff237230 */ /* 0x000fe20000004100 */
[-C--:B------:R-:W-:Y:S01]  /*dc90*/  FMUL.FTZ R23, R11, R30.reuse ;  /* 0x0000001e0b177220 */ /* 0x080fe20000410000 */
[----:B------:R-:W-:Y:S01]  /*dca0*/  HADD2.F32 R5, -RZ, R5.H1_H1 ;  /* 0x30000005ff057230 */ /* 0x000fe20000004100 */
[C---:B------:R-:W-:Y:S01]  /*dcb0*/  FMUL.FTZ R30, R7.reuse, R30 ;  /* 0x0000001e071e7220 */ /* 0x040fe20000410000 */
[----:B------:R-:W-:Y:S01]  /*dcc0*/  HADD2.F32 R33, -RZ, R8.H1_H1 ;  /* 0x30000008ff217230 */ /* 0x000fe20000004100 */
[----:B------:R-:W-:Y:S01]  /*dcd0*/  FFMA.FTZ R7, R7, R35, R23 ;  /* 0x0000002307077223 */ /* 0x000fe20000010017 */
[----:B------:R-:W-:Y:S01]  /*dce0*/  HADD2.F32 R37, -RZ, R4.H0_H0 ;  /* 0x20000004ff257230 */ /* 0x000fe20000004100 */
        /* <DEDUP_REMOVED lines=12> */
[----:B------:R-:W-:Y:S01]  /*ddb0*/  FMUL.FTZ R59, R37, R59 ;  /* 0x0000003b253b7220 */ /* 0x000fe20000410000 */
[----:B------:R-:W-:Y:S01]  /*ddc0*/  F2FP.PACK_AB R7, R7, R39 ;  /* 0x000000270707723e */ /* 0x000fe200000000ff */
        /* <DEDUP_REMOVED lines=28> */
.L_x_449:
[----:B------:R-:W-:Y:S05]  /*df90*/  BSYNC B0 ;  /* 0x0000000000007941 */ /* 0x000fea0003800000 */
.L_x_448:
[----:B------:R-:W-:-:S04]  /*dfa0*/  IADD3 R58, R58, 0x20, RZ ;  /* 0x000000203a3a7810 */ /* 0x000fc80007ffe0ff */
[----:B------:R-:W-:-:S13]  /*dfb0*/  ISETP.GE.AND P0, PT, R58, c[0x0][0x27c], PT ;  /* 0x00009f003a007a0c */ /* 0x000fda0003f06270 */
[----:B------:R-:W-:Y:S05]  /*dfc0*/  @P0 BRA `(.L_x_425) ;  /* 0x0000074000000947 */ /* 0x000fea0003800000 */
[----:B-1----:R-:W-:Y:S01]  /*dfd0*/  SHF.R.S32.HI R7, RZ, 0x1f, R58 ;  /* 0x0000001fff077819 */ /* 0x002fe2000001143a */
[----:B------:R-:W-:Y:S01]  /*dfe0*/  IMAD.MOV.U32 R6, RZ, RZ, c[0x0][0x27c] ;  /* 0x00009f00ff067624 */ /* 0x000fe200078e00ff */
[-C--:B------:R-:W-:Y:S01]  /*dff0*/  LEA.HI R8, R53, R53.reuse, RZ, 0x1 ;  /* 0x0000003535087211 */ /* 0x080fe200078f08ff */
[--C-:B------:R-:W-:Y:S01]  /*e000*/  HADD2.F32 R32, -RZ, R57.reuse.H0_H0 ;  /* 0x20000039ff207230 */ /* 0x100fe20000004100 */
[CC--:B------:R-:W-:Y:S01]  /*e010*/  LEA.HI R5, R7.reuse, R58.reuse, RZ, 0x3 ;  /* 0x0000003a07057211 */ /* 0x0c0fe200078f18ff */
[----:B------:R-:W-:Y:S01]  /*e020*/  HADD2.F32 R33, -RZ, R54.H0_H0 ;  /* 0x20000036ff217230 */ /* 0x000fe20000004100 */
[----:B------:R-:W-:Y:S01]  /*e030*/  SHF.R.S32.HI R4, RZ, 0x1f, R53 ;  /* 0x0000001fff047819 */ /* 0x000fe20000011435 */
[----:B------:R-:W-:Y:S01]  /*e040*/  HADD2.F32 R35, -RZ, R56.H0_H0 ;  /* 0x20000038ff237230 */ /* 0x000fe20000004100 */
[C---:B------:R-:W-:Y:S01]  /*e050*/  LOP3.LUT R10, R8.reuse, 0x7fffffe, RZ, 0xc0, !PT ;  /* 0x07fffffe080a7812 */ /* 0x040fe200078ec0ff */
[----:B------:R-:W-:Y:S01]  /*e060*/  IMAD.SHL.U32 R8, R8, 0x20, RZ ;  /* 0x0000002008087824 */ /* 0x000fe200078e00ff */
[----:B------:R-:W-:Y:S01]  /*e070*/  SHF.R.S32.HI R9, RZ, 0x3, R5 ;  /* 0x00000003ff097819 */ /* 0x000fe20000011405 */
[----:B------:R-:W-:Y:S01]  /*e080*/  HADD2.F32 R54, -RZ, R54.H1_H1 ;  /* 0x30000036ff367230 */ /* 0x000fe20000004100 */
[----:B------:R-:W-:Y:S01]  /*e090*/  LEA.HI R4, R4, R53, RZ, 0x3 ;  /* 0x0000003504047211 */ /* 0x000fe200078f18ff */
[----:B------:R-:W-:Y:S01]  /*e0a0*/  HADD2.F32 R56, -RZ, R56.H1_H1 ;  /* 0x30000038ff387230 */ /* 0x000fe20000004100 */
[----:B------:R-:W-:Y:S01]  /*e0b0*/  LOP3.LUT R8, R8, 0xc0, RZ, 0xc0, !PT ;  /* 0x000000c008087812 */ /* 0x000fe200078ec0ff */
[----:B------:R-:W-:Y:S01]  /*e0c0*/  HADD2.F32 R57, -RZ, R57.H1_H1 ;  /* 0x30000039ff397230 */ /* 0x000fe20000004100 */
[----:B------:R-:W-:Y:S01]  /*e0d0*/  LEA.HI R6, R6, R9, RZ, 0x1d ;  /* 0x0000000906067211 */ /* 0x000fe200078fe8ff */
[----:B------:R-:W-:Y:S01]  /*e0e0*/  IMAD.SHL.U32 R4, R4, 0x20, RZ ;  /* 0x0000002004047824 */ /* 0x000fe200078e00ff */
[----:B------:R-:W-:-:S02]  /*e0f0*/  LEA.HI R7, R7, R58, RZ, 0x5 ;  /* 0x0000003a07077211 */ /* 0x000fc400078f28ff */
[----:B------:R-:W-:Y:S02]  /*e100*/  IADD3 R53, R53, -R10, RZ ;  /* 0x8000000a35357210 */ /* 0x000fe40007ffe0ff */
[----:B------:R-:W-:Y:S01]  /*e110*/  LOP3.LUT R9, R8, 0x18, R5, 0xf8, !PT ;  /* 0x0000001808097812 */ /* 0x000fe200078ef805 */
[----:B------:R-:W-:Y:S01]  /*e120*/  IMAD.SHL.U32 R7, R7, 0x80, RZ ;  /* 0x0000008007077824 */ /* 0x000fe200078e00ff */
[----:B------:R-:W-:Y:S02]  /*e130*/  SHF.R.U32.HI R5, RZ, 0x3, R8 ;  /* 0x00000003ff057819 */ /* 0x000fe40000011608 */
[----:B------:R-:W-:Y:S02]  /*e140*/  SHF.R.S32.HI R10, RZ, 0x1f, R6 ;  /* 0x0000001fff0a7819 */ /* 0x000fe40000011406 */
[----:B------:R-:W-:Y:S02]  /*e150*/  LOP3.LUT R4, R4, 0xffffff00, RZ, 0xc0, !PT ;  /* 0xffffff0004047812 */ /* 0x000fe400078ec0ff */
[----:B------:R-:W-:-:S02]  /*e160*/  LOP3.LUT R11, R9, R5, RZ, 0x3c, !PT ;  /* 0x00000005090b7212 */ /* 0x000fc400078e3cff */
[----:B------:R-:W-:Y:S01]  /*e170*/  LEA.HI R10, R10, R6, RZ, 0x2 ;  /* 0x000000060a0a7211 */ /* 0x000fe200078f10ff */
[----:B------:R-:W-:Y:S01]  /*e180*/  IMAD R4, R53, 0x20, R4 ;  /* 0x0000002035047824 */ /* 0x000fe200078e0204 */
[----:B------:R-:W-:Y:S02]  /*e190*/  SHF.L.U32 R9, R6, 0x3, RZ ;  /* 0x0000000306097819 */ /* 0x000fe400000006ff */
[----:B------:R-:W-:Y:S01]  /*e1a0*/  LOP3.LUT R7, R7, 0x7ffff000, RZ, 0xc0, !PT ;  /* 0x7ffff00007077812 */ /* 0x000fe200078ec0ff */
[----:B------:R-:W-:Y:S01]  /*e1b0*/  IMAD.SHL.U32 R10, R10, 0x400, RZ ;  /* 0x000004000a0a7824 */ /* 0x000fe200078e00ff */
[----:B------:R-:W-:Y:S02]  /*e1c0*/  LOP3.LUT R6, R8, 0x18, R9, 0xf8, !PT ;  /* 0x0000001808067812 */ /* 0x000fe400078ef809 */
[----:B------:R-:W-:Y:S02]  /*e1d0*/  IADD3 R7, R11, R4, R7 ;  /* 0x000000040b077210 */ /* 0x000fe40007ffe007 */
[----:B------:R-:W-:-:S02]  /*e1e0*/  LOP3.LUT R6, R6, R5, RZ, 0x3c, !PT ;  /* 0x0000000506067212 */ /* 0x000fc400078e3cff */
[----:B------:R-:W-:Y:S01]  /*e1f0*/  LOP3.LUT R5, R10, 0x7ffff000, RZ, 0xc0, !PT ;  /* 0x7ffff0000a057812 */ /* 0x000fe200078ec0ff */
[----:B------:R-:W-:Y:S01]  /*e200*/  IMAD.SHL.U32 R13, R7, 0x2, RZ ;  /* 0x00000002070d7824 */ /* 0x000fe200078e00ff */
[----:B------:R-:W-:Y:S02]  /*e210*/  SHF.R.U64 R15, R18, 0x10, R19 ;  /* 0x00000010120f7819 */ /* 0x000fe40000001213 */
[----:B------:R-:W-:Y:S02]  /*e220*/  IADD3 R5, R6, R5, R4 ;  /* 0x0000000506057210 */ /* 0x000fe40007ffe004 */
[----:B------:R-:W1:Y:S01]  /*e230*/  LDS.128 R8, [R13+0x6080] ;  /* 0x006080000d087984 */ /* 0x000e620000000c00 */
[--C-:B------:R-:W-:Y:S02]  /*e240*/  SHF.R.U64 R18, R24, 0x10, R25.reuse ;  /* 0x0000001018127819 */ /* 0x100fe40000001219 */
[----:B------:R-:W-:Y:S02]  /*e250*/  SHF.L.U32 R12, R5, 0x1, RZ ;  /* 0x00000001050c7819 */ /* 0x000fe400000006ff */
[----:B------:R-:W-:Y:S01]  /*e260*/  SHF.R.U32.HI R24, RZ, 0x10, R25 ;  /* 0x00000010ff187819 */ /* 0x000fe20000011619 */
[--C-:B------:R-:W-:Y:S01]  /*e270*/  HADD2.F32 R25, -RZ, R55.reuse.H0_H0 ;  /* 0x20000037ff197230 */ /* 0x100fe20000004100 */
[----:B------:R-:W-:Y:S01]  /*e280*/  SHF.R.U32.HI R19, RZ, 0x10, R19 ;  /* 0x00000010ff137819 */ /* 0x000fe20000011613 */
[----:B------:R-:W2:Y:S01]  /*e290*/  LDS.128 R4, [R12+0x6080] ;  /* 0x006080000c047984 */ /* 0x000ea20000000c00 */
[--C-:B------:R-:W-:Y:S01]  /*e2a0*/  SHF.R.U64 R14, R26, 0x10, R27.reuse ;  /* 0x000000101a0e7819 */ /* 0x100fe2000000121b */
[----:B------:R-:W-:Y:S01]  /*e2b0*/  HADD2.F32 R55, -RZ, R55.H1_H1 ;  /* 0x30000037ff377230 */ /* 0x000fe20000004100 */
        /* <DEDUP_REMOVED lines=10> */
[--C-:B------:R-:W-:Y:S01]  /*e360*/  HADD2.F32 R21, -RZ, R9.reuse.H0_H0 ;  /* 0x20000009ff157230 */ /* 0x100fe20000004100 */
[----:B------:R-:W-:Y:S01]  /*e370*/  FMUL.FTZ R31, R20, R25 ;  /* 0x00000019141f7220 */ /* 0x000fe20000410000 */
[----:B------:R-:W-:-:S02]  /*e380*/  HADD2.F32 R9, -RZ, R9.H1_H1 ;  /* 0x30000009ff097230 */ /* 0x000fc40000004100 */
[--C-:B--2---:R-:W-:Y:S01]  /*e390*/  HADD2.F32 R27, -RZ, R7.reuse.H0_H0 ;  /* 0x20000007ff1b7230 */ /* 0x104fe20000004100 */
[----:B------:R-:W-:Y:S01]  /*e3a0*/  FMUL.FTZ R34, R21, R33 ;  /* 0x0000002115227220 */ /* 0x000fe20000410000 */
[----:B------:R-:W-:Y:S02]  /*e3b0*/  HADD2.F32 R7, -RZ, R7.H1_H1 ;  /* 0x30000007ff077230 */ /* 0x000fe40000004100 */
[--C-:B------:R-:W-:Y:S01]  /*e3c0*/  HADD2.F32 R28, -RZ, R5.reuse.H0_H0 ;  /* 0x20000005ff1c7230 */ /* 0x100fe20000004100 */
[C---:B------:R-:W-:Y:S01]  /*e3d0*/  FMUL.FTZ R25, R27.reuse, R25 ;  /* 0x000000191b197220 */ /* 0x040fe20000410000 */
[----:B------:R-:W-:Y:S01]  /*e3e0*/  HADD2.F32 R22, -RZ, R8.H0_H0 ;  /* 0x20000008ff167230 */ /* 0x000fe20000004100 */
        /* <DEDUP_REMOVED lines=12> */
[-C--:B------:R-:W-:Y:S01]  /*e4b0*/  FMUL.FTZ R24, R9, R17.reuse ;  /* 0x0000001109187220 */ /* 0x080fe20000410000 */
        /* <DEDUP_REMOVED lines=11> */
[-C--:B------:R-:W-:Y:S01]  /*e570*/  FMUL.FTZ R24, R8, R55.reuse ;  /* 0x0000003708187220 */ /* 0x080fe20000410000 */
        /* <DEDUP_REMOVED lines=25> */
.L_x_425:
[----:B------:R-:W-:Y:S05]  /*e710*/  BSYNC B2 ;  /* 0x0000000000027941 */ /* 0x000fea0003800000 */
.L_x_407:
[----:B-1----:R-:W-:Y:S01]  /*e720*/  LOP3.LUT R4, R47, 0xfffffff8, RZ, 0xc0, !PT ;  /* 0xfffffff82f047812 */ /* 0x002fe200078ec0ff */
[----:B------:R-:W-:Y:S01]  /*e730*/  IMAD.SHL.U32 R8, R46, 0x8, RZ ;  /* 0x000000082e087824 */ /* 0x000fe200078e00ff */
[----:B------:R-:W-:Y:S01]  /*e740*/  LOP3.LUT R101, R52, 0x7fffffe, RZ, 0xc0, !PT ;  /* 0x07fffffe34657812 */ /* 0x000fe200078ec0ff */
[----:B------:R-:W-:Y:S01]  /*e750*/  IMAD R7, R48, c[0x0][0x208], RZ ;  /* 0x0000820030077a24 */ /* 0x000fe200078e02ff */
[----:B------:R-:W-:Y:S01]  /*e760*/  SHF.R.S32.HI R5, RZ, 0x1f, R51 ;  /* 0x0000001fff057819 */ /* 0x000fe20000011433 */
[----:B------:R-:W-:Y:S01]  /*e770*/  IMAD.IADD R4, R223, 0x1, -R4 ;  /* 0x00000001df047824 */ /* 0x000fe200078e0a04 */
[----:B------:R-:W-:Y:S01]  /*e780*/  LEA.HI R10, R49, R49, RZ, 0x1 ;  /* 0x00000031310a7211 */ /* 0x000fe200078f08ff */
[----:B------:R-:W-:Y:S01]  /*e790*/  IMAD.IADD R101, R51, 0x1, -R101 ;  /* 0x0000000133657824 */ /* 0x000fe200078e0a65 */
[----:B------:R-:W-:Y:S01]  /*e7a0*/  LEA.HI R51, R5, R51, RZ, 0x3 ;  /* 0x0000003305337211 */ /* 0x000fe200078f18ff */
[----:B------:R-:W-:Y:S01]  /*e7b0*/  IMAD.WIDE.U32 R14, R100, c[0x0][0x208], RZ ;  /* 0x00008200640e7a25 */ /* 0x000fe200078e00ff */
[----:B------:R-:W-:Y:S01]  /*e7c0*/  LEA.HI R9, R4, R4, RZ, 0x1 ;  /* 0x0000000404097211 */ /* 0x000fe200078f08ff */
[----:B------:R-:W-:-:S04]  /*e7d0*/  DEPBAR.LE SB0, 0x0 ;  /* 0x000080000000791a */ /* 0x000fc80000000000 */
[----:B------:R-:W-:Y:S01]  /*e7e0*/  SHF.R.S32.HI R5, RZ, 0x1, R9 ;  /* 0x00000001ff057819 */ /* 0x000fe20000011409 */
[----:B------:R-:W-:Y:S01]  /*e7f0*/  IMAD R7, R100, c[0x0][0x20c], R7 ;  /* 0x0000830064077a24 */ /* 0x000fe200078e0207 */
[----:B------:R-:W-:Y:S01]  /*e800*/  LOP3.LUT R10, R10, 0xfffffffe, RZ, 0xc0, !PT ;  /* 0xfffffffe0a0a7812 */ /* 0x000fe200078ec0ff */
[----:B------:R-:W-:Y:S01]  /*e810*/  IMAD.SHL.U32 R50, R50, 0x40, RZ ;  /* 0x0000004032327824 */ /* 0x000fe200078e00ff */
[----:B------:R-:W-:Y:S01]  /*e820*/  LOP3.LUT R9, R9, 0x3fffffe, RZ, 0xc0, !PT ;  /* 0x03fffffe09097812 */ /* 0x000fe200078ec0ff */
[C---:B------:R-:W-:Y:S01]  /*e830*/  IMAD.SHL.U32 R6, R5.reuse, 0x40, RZ ;  /* 0x0000004005067824 */ /* 0x040fe200078e00ff */
[----:B------:R-:W-:Y:S01]  /*e840*/  LOP3.LUT P1, RZ, R5, 0x2, RZ, 0xc0, !PT ;  /* 0x0000000205ff7812 */ /* 0x000fe2000782c0ff */
[----:B------:R-:W-:Y:S01]  /*e850*/  IMAD.IADD R49, R49, 0x1, -R10 ;  /* 0x0000000131317824 */ /* 0x000fe200078e0a0a */
[----:B------:R-:W-:Y:S01]  /*e860*/  ISETP.GT.AND P2, PT, R223, 0x3f, PT ;  /* 0x0000003fdf00780c */ /* 0x000fe20003f44270 */
[----:B------:R-:W-:Y:S01]  /*e870*/  IMAD.IADD R9, R4, 0x1, -R9 ;  /* 0x0000000104097824 */ /* 0x000fe200078e0a09 */
[----:B------:R-:W-:Y:S01]  /*e880*/  LOP3.LUT R6, R6, 0xc0, RZ, 0xc0, !PT ;  /* 0x000000c006067812 */ /* 0x000fe200078ec0ff */
[----:B------:R-:W-:Y:S01]  /*e890*/  IMAD.MOV.U32 R236, RZ, RZ, R228 ;  /* 0x000000ffffec7224 */ /* 0x000fe200078e00e4 */
[----:B------:R-:W-:Y:S01]  /*e8a0*/  LOP3.LUT R50, R50, 0xc0, RZ, 0xc0, !PT ;  /* 0x000000c032327812 */ /* 0x000fe200078ec0ff */
[----:B------:R-:W-:Y:S01]  /*e8b0*/  IMAD R9, R49, 0x8, R9 ;  /* 0x0000000831097824 */ /* 0x000fe200078e0209 */
[----:B------:R-:W-:Y:S01]  /*e8c0*/  LOP3.LUT R8, R6, 0x8, R8, 0xf8, !PT ;  /* 0x0000000806087812 */ /* 0x000fe200078ef808 */
[----:B------:R-:W-:Y:S01]  /*e8d0*/  IMAD.IADD R7, R15, 0x1, R7 ;  /* 0x000000010f077824 */ /* 0x000fe200078e0207 */
[----:B------:R-:W-:Y:S01]  /*e8e0*/  SHF.R.U32.HI R6, RZ, 0x3, R6 ;  /* 0x00000003ff067819 */ /* 0x000fe20000011606 */
[----:B------:R-:W-:Y:S01]  /*e8f0*/  IMAD.SHL.U32 R5, R49, 0x8, RZ ;  /* 0x0000000831057824 */ /* 0x000fe200078e00ff */
[----:B------:R-:W-:Y:S01]  /*e900*/  SEL R52, RZ, 0x2, P3 ;  /* 0x00000002ff347807 */ /* 0x000fe20001800000 */
[----:B------:R-:W-:Y:S01]  /*e910*/  IMAD.WIDE.U32 R12, R14, 0x30, R236 ;  /* 0x000000300e0c7825 */ /* 0x000fe200078e00ec */
[----:B------:R-:W-:-:S02]  /*e920*/  LOP3.LUT R8, R8, R6, RZ, 0x3c, !PT ;  /* 0x0000000608087212 */ /* 0x000fc400078e3cff */
[----:B------:R-:W-:Y:S01]  /*e930*/  LOP3.LUT R5, R50, 0x8, R5, 0xf8, !PT ;  /* 0x0000000832057812 */ /* 0x000fe200078ef805 */
[----:B------:R-:W-:Y:S01]  /*e940*/  IMAD R7, R7, 0x30, RZ ;  /* 0x0000003007077824 */ /* 0x000fe200078e02ff */
[----:B------:R-:W-:Y:S01]  /*e950*/  SHF.R.U32.HI R102, RZ, 0x3, R50 ;  /* 0x00000003ff667819 */ /* 0x000fe20000011632 */
[----:B------:R-:W-:Y:S01]  /*e960*/  IMAD.U32 R216, R9, 0x20, R8 ;  /* 0x0000002009d87824 */ /* 0x000fe200078e0008 */
[----:B------:R-:W-:Y:S01]  /*e970*/  LEA R6, P0, R12, c[0x0][0x1f8], 0x1 ;  /* 0x00007e000c067a11 */ /* 0x000fe200078008ff */
[----:B------:R-:W-:Y:S01]  /*e980*/  IMAD.SHL.U32 R51, R51, 0x20, RZ ;  /* 0x0000002033337824 */ /* 0x000fe200078e00ff */
[----:B------:R-:W-:Y:S01]  /*e990*/  LOP3.LUT R102, R5, R102, RZ, 0x3c, !PT ;  /* 0x0000006605667212 */ /* 0x000fe200078e3cff */
[----:B------:R-:W-:Y:S01]  /*e9a0*/  IMAD.SHL.U32 R216, R216, 0x2, RZ ;  /* 0x00000002d8d87824 */ /* 0x000fe200078e00ff */
[----:B------:R-:W-:Y:S01]  /*e9b0*/  BAR.SYNC.DEFER_BLOCKING 0x0 ;  /* 0x0000000000007b1d */ /* 0x000fe20000010000 */
[----:B------:R-:W-:Y:S01]  /*e9c0*/  IMAD.IADD R7, R13, 0x1, R7 ;  /* 0x000000010d077824 */ /* 0x000fe200078e0207 */
[----:B------:R-:W-:Y:S01]  /*e9d0*/  LOP3.LUT R103, R51, 0xffffff00, RZ, 0xc0, !PT ;  /* 0xffffff0033677812 */ /* 0x000fe200078ec0ff */
[----:B------:R-:W-:Y:S01]  /*e9e0*/  @!P2 IMAD.MOV.U32 R8, RZ, RZ, c[0x0][0x208] ;  /* 0x00008200ff08a624 */ /* 0x000fe200078e00ff */
[----:B------:R-:W-:Y:S01]  /*e9f0*/  IADD3 R4, R216, 0x3c80, RZ ;  /* 0x00003c80d8047810 */ /* 0x000fe20007ffe0ff */
[----:B------:R-:W-:Y:S01]  /*ea00*/  IMAD.IADD R52, R52, 0x1, R45 ;  /* 0x0000000134347824 */ /* 0x000fe200078e022d */
[----:B------:R-:W-:Y:S01]  /*ea10*/  IADD3 R215, R216, 0x3ca0, RZ ;  /* 0x00003ca0d8d77810 */ /* 0x000fe20007ffe0ff */
[----:B------:R-:W-:Y:S01]  /*ea20*/  @!P2 IMAD.MOV.U32 R5, RZ, RZ, c[0x0][0x20c] ;  /* 0x00008300ff05a624 */ /* 0x000fe200078e00ff */
[----:B------:R-:W-:Y:S01]  /*ea30*/  @P1 IADD3 R215, R4, -0x20, RZ ;  /* 0xffffffe004d71810 */ /* 0x000fe20007ffe0ff */
[----:B------:R-:W-:Y:S01]  /*ea40*/  IMAD R217, R97, 0x200, R103 ;  /* 0x0000020061d97824 */ /* 0x000fe200078e0267 */
[----:B------:R-:W-:Y:S01]  /*ea50*/  SEL R4, RZ, 0x4, P4 ;  /* 0x00000004ff047807 */ /* 0x000fe20002000000 */
[----:B------:R-:W-:Y:S01]  /*ea60*/  IMAD.SHL.U32 R230, R44, 0x2, RZ ;  /* 0x000000022ce67824 */ /* 0x000fe200078e00ff */
[----:B------:R-:W-:Y:S01]  /*ea70*/  LEA.HI.X R7, R12, c[0x0][0x1fc], R7, 0x1, P0 ;  /* 0x00007f000c077a11 */ /* 0x000fe200000f0c07 */
[----:B------:R-:W-:Y:S01]  /*ea80*/  IMAD R217, R101, 0x20, R217 ;  /* 0x0000002065d97824 */ /* 0x000fe200078e02d9 */
[----:B------:R-:W-:Y:S01]  /*ea90*/  @!P2 LEA R80, P0, R8, R6, 0x6 ;  /* 0x000000060850a211 */ /* 0x000fe200078030ff */
[----:B------:R-:W-:Y:S01]  /*eaa0*/  IMAD.IADD R4, R4, 0x1, R52 ;  /* 0x0000000104047824 */ /* 0x000fe200078e0234 */
[----:B------:R-:W-:Y:S01]  /*eab0*/  IADD3 R82, R3, R218, -R244 ;  /* 0x000000da03527210 */ /* 0x000fe20007ffe8f4 */
[----:B------:R-:W-:Y:S01]  /*eac0*/  IMAD.IADD R217, R102, 0x1, R217 ;  /* 0x0000000166d97824 */ /* 0x000fe200078e02d9 */
[----:B------:R-:W-:-:S02]  /*ead0*/  @!P2 LEA.HI.X R81, R8, R7, R5, 0x6, P0 ;  /* 0x000000070851a211 */ /* 0x000fc400000f3405 */
[----:B------:R-:W-:Y:S01]  /*eae0*/  LOP3.LUT P0, RZ, R4, 0x1, RZ, 0xc0, !PT ;  /* 0x0000000104ff7812 */ /* 0x000fe2000780c0ff */
[----:B------:R-:W-:Y:S01]  /*eaf0*/  IMAD.SHL.U32 R217, R217, 0x2, RZ ;  /* 0x00000002d9d97824 */ /* 0x000fe200078e00ff */
[----:B------:R-:W-:Y:S02]  /*eb00*/  LOP3.LUT R226, R226, 0xffffffbf, RZ, 0xc0, !PT ;  /* 0xffffffbfe2e27812 */ /* 0x000fe400078ec0ff */
[----:B------:R-:W-:Y:S01]  /*eb10*/  ISETP.LT.OR P0, PT, R82, 0x1, !P0 ;  /* 0x000000015200780c */ /* 0x000fe20004701670 */
[----:B------:R-:W-:Y:S01]  /*eb20*/  IMAD R213, R0, 0x2, R217 ;  /* 0x0000000200d57824 */ /* 0x000fe200078e02d9 */
[----:B------:R-:W-:Y:S01]  /*eb30*/  LDSM.16.M88.4 R44, [R217+0x6080] ;  /* 0x00608000d92c783b */ /* 0x000fe20000000200 */
[----:B------:R-:W-:Y:S02]  /*eb40*/  @P2 LOP3.LUT R226, R226, 0x40, RZ, 0xfc, !PT ;  /* 0x00000040e2e22812 */ /* 0x000fe400078efcff */
[C---:B------:R-:W-:Y:S01]  /*eb50*/  IADD3 R211, R215.reuse, 0x400, RZ ;  /* 0x00000400d7d37810 */ /* 0x040fe20007ffe0ff */
[----:B------:R-:W-:Y:S01]  /*eb60*/  LDSM.16.M88.4 R48, [R217+0x7080] ;  /* 0x00708000d930783b */ /* 0x000fe20000000200 */
[----:B------:R-:W-:-:S02]  /*eb70*/  IADD3 R210, R215, 0x800, RZ ;  /* 0x00000800d7d27810 */ /* 0x000fc40007ffe0ff */
[C---:B------:R-:W-:Y:S01]  /*eb80*/  IADD3 R209, R215.reuse, 0xc00, RZ ;  /* 0x00000c00d7d17810 */ /* 0x040fe20007ffe0ff */
[----:B------:R-:W-:Y:S01]  /*eb90*/  LDSM.16.M88.4 R24, [R213+0x6080] ;  /* 0x00608000d518783b */ /* 0x000fe20000000200 */
[C---:B------:R-:W-:Y:S02]  /*eba0*/  IADD3 R208, R215.reuse, 0x1000, RZ ;  /* 0x00001000d7d07810 */ /* 0x040fe40007ffe0ff */
[C---:B------:R-:W-:Y:S01]  /*ebb0*/  IADD3 R207, R215.reuse, 0x1400, RZ ;  /* 0x00001400d7cf7810 */ /* 0x040fe20007ffe0ff */
[----:B------:R-:W-:Y:S01]  /*ebc0*/  LDSM.16.M88.4 R40, [R213+0x7080] ;  /* 0x00708000d528783b */ /* 0x000fe20000000200 */
[C---:B------:R-:W-:Y:S02]  /*ebd0*/  IADD3 R206, R215.reuse, 0x1800, RZ ;  /* 0x00001800d7ce7810 */ /* 0x040fe40007ffe0ff */
[C---:B------:R-:W-:Y:S01]  /*ebe0*/  IADD3 R205, R215.reuse, 0x1c00, RZ ;  /* 0x00001c00d7cd7810 */ /* 0x040fe20007ffe0ff */
[----:B------:R-:W1:Y:S01]  /*ebf0*/  LDSM.16.M88.4 R64, [R216+0x3c80] ;  /* 0x003c8000d840783b */ /* 0x000e620000000200 */
[----:B------:R-:W-:-:S03]  /*ec00*/  IADD3 R204, R215, 0x2000, RZ ;  /* 0x00002000d7cc7810 */ /* 0x000fc60007ffe0ff */
[----:B------:R-:W2:Y:S04]  /*ec10*/  LDSM.16.M88.4 R56, [R216+0x4080] ;  /* 0x00408000d838783b */ /* 0x000ea80000000200 */
[----:B-----5:R-:W3:Y:S04]  /*ec20*/  LDSM.16.M88.4 R72, [R216+0x4480] ;  /* 0x00448000d848783b */ /* 0x020ee80000000200 */
[----:B------:R-:W-:Y:S04]  /*ec30*/  LDSM.16.M88.4 R36, [R215] ;  /* 0x00000000d724783b */ /* 0x000fe80000000200 */
[----:B------:R-:W-:Y:S04]  /*ec40*/  LDSM.16.M88.4 R32, [R215+0x400] ;  /* 0x00040000d720783b */ /* 0x000fe80000000200 */
[----:B------:R-:W4:Y:S04]  /*ec50*/  LDSM.16.M88.4 R28, [R215+0x800] ;  /* 0x00080000d71c783b */ /* 0x000f280000000200 */
[----:B------:R-:W-:Y:S01]  /*ec60*/  @!PT LDS RZ, [RZ] ;  /* 0x00000000fffff984 */ /* 0x000fe20000000800 */
[----:B------:R-:W-:Y:S01]  /*ec70*/  @!PT LDS RZ, [RZ] ;  /* 0x00000000fffff984 */ /* 0x000fe20000000800 */
[----:B------:R-:W-:Y:S01]  /*ec80*/  @!PT LDS RZ, [RZ] ;  /* 0x00000000fffff984 */ /* 0x000fe20000000800 */
[----:B------:R3:W-:Y:S01]  /*ec90*/  LDGSTS.E.BYPASS.LTC128B.128 [R230+0x1880], [R6.64], !P0 ;  /* 0x0188000006e67fae */ /* 0x0007e2000c101d4c */
[----:B------:R-:W-:-:S04]  /*eca0*/  LOP3.LUT P0, RZ, R4, 0x2, RZ, 0xc0, !PT ;  /* 0x0000000204ff7812 */ /* 0x000fc8000780c0ff */
[----:B------:R-:W-:Y:S01]  /*ecb0*/  ISETP.LT.OR P0, PT, R82, 0x1, !P0 ;  /* 0x000000015200780c */ /* 0x000fe20004701670 */
[----:B-1----:R-:W-:Y:S11]  /*ecc0*/  HMMA.16816.F32 R20, R48, R64, RZ ;  /* 0x000000403014723c */ /* 0x002ff600000018ff */
[----:B------:R-:W-:Y:S01]  /*ecd0*/  @!UPT UIADD3 URZ, URZ, URZ, URZ ;  /* 0x0000003f3f3ff290 */ /* 0x000fe2000fffe03f */
[----:B------:R3:W-:Y:S01]  /*ece0*/  LDGSTS.E.BYPASS.LTC128B.128 [R230+0x2480], [R6.64+0x40], !P0 ;  /* 0x0248004006e67fae */ /* 0x0007e2000c101d4c */
[----:B------:R-:W-:-:S04]  /*ecf0*/  LOP3.LUT P0, RZ, R4, 0x4, RZ, 0xc0, !PT ;  /* 0x0000000404ff7812 */ /* 0x000fc8000780c0ff */
[----:B------:R-:W-:Y:S01]  /*ed00*/  ISETP.LT.OR P0, PT, R82, 0x1, !P0 ;  /* 0x000000015200780c */ /* 0x000fe20004701670 */
[C---:B--2---:R-:W-:Y:S08]  /*ed10*/  HMMA.16816.F32 R12, R48.reuse, R56, RZ ;  /* 0x00000038300c723c */ /* 0x044ff000000018ff */
[----:B------:R-:W-:Y:S04]  /*ed20*/  HMMA.16816.F32 R16, R48, R66, RZ ;  /* 0x000000423010723c */ /* 0x000fe800000018ff */
[----:B------:R3:W-:Y:S01]  /*ed30*/  LDGSTS.E.BYPASS.LTC128B.128 [R230+0x3080], [R6.64+0x80], !P0 ;  /* 0x0308008006e67fae */ /* 0x0007e2000c101d4c */
[----:B------:R-:W-:-:S03]  /*ed40*/  @!P2 LOP3.LUT P0, RZ, R52, 0x1, RZ, 0xc0, !PT ;  /* 0x0000000134ffa812 */ /* 0x000fc6000780c0ff */
[----:B------:R-:W-:Y:S01]  /*ed50*/  HMMA.16816.F32 R8, R48, R58, RZ ;  /* 0x0000003a3008723c */ /* 0x000fe200000018ff */
[----:B------:R-:W-:-:S07]  /*ed60*/  @!P2 ISETP.LT.OR P0, PT, R82, 0x21, !P0 ;  /* 0x000000215200a80c */ /* 0x000fce0004701670 */
[C---:B------:R-:W-:Y:S06]  /*ed70*/  HMMA.16816.F32 R68, R44.reuse, R64, RZ ;  /* 0x000000402c44723c */ /* 0x040fec00000018ff */
[----:B------:R1:W-:Y:S01]  /*ed80*/  @!P2 LDGSTS.E.BYPASS.LTC128B.128 [R230+0x2080], [R80.64], !P0 ;  /* 0x0208000050e6afae */ /* 0x0003e2000c101d4c */
[----:B------:R-:W-:Y:S01]  /*ed90*/  @!P2 LOP3.LUT P0, RZ, R52, 0x2, RZ, 0xc0, !PT ;  /* 0x0000000234ffa812 */ /* 0x000fe2000780c0ff */
[----:B------:R-:W-:Y:S03]  /*eda0*/  HMMA.16816.F32 R60, R44, R56, RZ ;  /* 0x000000382c3c723c */ /* 0x000fe600000018ff */
[----:B------:R-:W-:-:S05]  /*edb0*/  @!P2 ISETP.LT.OR P0, PT, R82, 0x21, !P0 ;  /* 0x000000215200a80c */ /* 0x000fca0004701670 */
[----:B---3--:R-:W-:Y:S08]  /*edc0*/  HMMA.16816.F32 R4, R48, R72, RZ ;  /* 0x000000483004723c */ /* 0x008ff000000018ff */
[----:B------:R1:W-:Y:S01]  /*edd0*/  @!P2 LDGSTS.E.BYPASS.LTC128B.128 [R230+0x2c80], [R80.64+0x40], !P0 ;  /* 0x02c8004050e6afae */ /* 0x0003e2000c101d4c */
[----:B------:R-:W-:Y:S01]  /*ede0*/  @!P2 ISETP.LT.OR P0, PT, R82, 0x21, P4 ;  /* 0x000000215200a80c */ /* 0x000fe20002701670 */
[C---:B------:R-:W-:Y:S08]  /*edf0*/  HMMA.16816.F32 R64, R44.reuse, R66, RZ ;  /* 0x000000422c40723c */ /* 0x040ff000000018ff */
[----:B------:R-:W-:Y:S04]  /*ee00*/  HMMA.16816.F32 R56, R44, R58, RZ ;  /* 0x0000003a2c38723c */ /* 0x000fe800000018ff */
[----:B------:R1:W-:Y:S01]  /*ee10*/  @!P2 LDGSTS.E.BYPASS.LTC128B.128 [R230+0x3880], [R80.64+0x80], !P0 ;  /* 0x0388008050e6afae */ /* 0x0003e2000c101d4c */
[----:B------:R-:W-:-:S03]  /*ee20*/  ISETP.GT.AND P0, PT, R100, R227, PT ;  /* 0x000000e36400720c */ /* 0x000fc60003f04270 */
[----:B------:R-:W-:Y:S01]  /*ee30*/  HMMA.16816.F32 R52, R44, R72, RZ ;  /* 0x000000482c34723c */ /* 0x000fe200000018ff */
[----:B------:R-:W-:Y:S04]  /*ee40*/  LDSM.16.M88.4 R92, [R217+0x9080] ;  /* 0x00908000d95c783b */ /* 0x000fe80000000200 */
[----:B------:R-:W-:Y:S03]  /*ee50*/  LDSM.16.M88.4 R88, [R216+0x4880] ;  /* 0x00488000d858783b */ /* 0x000fe60000000200 */
[-C--:B------:R-:W-:Y:S01]  /*ee60*/  HMMA.16816.F32 R48, R48, R74.reuse, RZ ;  /* 0x0000004a3030723c */ /* 0x080fe200000018ff */
[----:B------:R-:W-:Y:S04]  /*ee70*/  LDSM.16.M88.4 R84, [R216+0x4c80] ;  /* 0x004c8000d854783b */ /* 0x000fe80000000200 */
[----:B------:R-:W0:Y:S03]  /*ee80*/  LDGDEPBAR ;  /* 0x00000000000079af */ /* 0x000e260000000000 */
[----:B------:R-:W-:Y:S01]  /*ee90*/  HMMA.16816.F32 R44, R44, R74, RZ ;  /* 0x0000004a2c2c723c */ /* 0x000fe200000018ff */
[----:B------:R-:W-:Y:S04]  /*eea0*/  LDSM.16.M88.4 R72, [R217+0x8080] ;  /* 0x00808000d948783b */ /* 0x000fe80000000200 */
[----:B-1----:R-:W1:Y:S03]  /*eeb0*/  LDSM.16.M88.4 R80, [R216+0x5080] ;  /* 0x00508000d850783b */ /* 0x002e660000000200 */
[C---:B----4-:R-:W-:Y:S08]  /*eec0*/  HMMA.16816.F32 R4, R40.reuse, R28, R4 ;  /* 0x0000001c2804723c */ /* 0x050ff00000001804 */
[----:B------:R-:W-:Y:S08]  /*eed0*/  HMMA.16816.F32 R16, R40, R38, R16 ;  /* 0x000000262810723c */ /* 0x000ff00000001810 */
[C---:B------:R-:W-:Y:S08]  /*eee0*/  HMMA.16816.F32 R68, R24.reuse, R36, R68 ;  /* 0x000000241844723c */ /* 0x040ff00000001844 */
[C---:B------:R-:W-:Y:S08]  /*eef0*/  HMMA.16816.F32 R60, R24.reuse, R32, R60 ;  /* 0x00000020183c723c */ /* 0x040ff0000000183c */
[C---:B------:R-:W-:Y:S08]  /*ef00*/  HMMA.16816.F32 R52, R24.reuse, R28, R52 ;  /* 0x0000001c1834723c */ /* 0x040ff00000001834 */
[C---:B------:R-:W-:Y:S08]  /*ef10*/  HMMA.16816.F32 R64, R24.reuse, R38, R64 ;  /* 0x000000261840723c */ /* 0x040ff00000001840 */
[----:B------:R-:W-:Y:S08]  /*ef20*/  HMMA.16816.F32 R56, R24, R34, R56 ;  /* 0x000000221838723c */ /* 0x000ff00000001838 */
[C---:B------:R-:W-:Y:S01]  /*ef30*/  HMMA.16816.F32 R20, R40.reuse, R36, R20 ;  /* 0x000000242814723c */ /* 0x040fe20000001814 */
[----:B------:R-:W-:Y:S07]  /*ef40*/  LDSM.16.M88.4 R36, [R213+0x9080] ;  /* 0x00908000d524783b */ /* 0x000fee0000000200 */
[C---:B------:R-:W-:Y:S08]  /*ef50*/  HMMA.16816.F32 R12, R40.reuse, R32, R12 ;  /* 0x00000020280c723c */ /* 0x040ff0000000180c */
[C---:B------:R-:W-:Y:S01]  /*ef60*/  HMMA.16816.F32 R8, R40.reuse, R34, R8 ;  /* 0x000000222808723c */ /* 0x040fe20000001808 */
[----:B------:R-:W-:Y:S07]  /*ef70*/  LDSM.16.M88.4 R32, [R215+0xc00] ;  /* 0x000c0000d720783b */ /* 0x000fee0000000200 */
[-C--:B------:R-:W-:Y:S01]  /*ef80*/  HMMA.16816.F32 R48, R40, R30.reuse, R48 ;  /* 0x0000001e2830723c */ /* 0x080fe20000001830 */
[----:B------:R-:W2:Y:S07]  /*ef90*/  LDSM.16.M88.4 R40, [R215+0x1400] ;  /* 0x00140000d728783b */ /* 0x000eae0000000200 */
[----:B------:R-:W-:Y:S01]  /*efa0*/  HMMA.16816.F32 R44, R24, R30, R44 ;  /* 0x0000001e182c723c */ /* 0x000fe2000000182c */
[----:B------:R-:W-:Y:S04]  /*efb0*/  LDSM.16.M88.4 R28, [R215+0x1000] ;  /* 0x00100000d71c783b */ /* 0x000fe80000000200 */
[----:B------:R-:W3:Y:S03]  /*efc0*/  LDSM.16.M88.4 R24, [R213+0x8080] ;  /* 0x00808000d518783b */ /* 0x000ee60000000200 */
[C---:B-1----:R-:W-:Y:S08]  /*efd0*/  HMMA.16816.F32 R4, R92.reuse, R80, R4 ;  /* 0x000000505c04723c */ /* 0x042ff00000001804 */
        /* <DEDUP_REMOVED lines=12> */
[----:B------:R-:W-:Y:S07]  /*f0a0*/  LDSM.16.M88.4 R92, [R217+0xa080] ;  /* 0x00a08000d95c783b */ /* 0x000fee0000000200 */
[----:B------:R-:W-:Y:S01]  /*f0b0*/  HMMA.16816.F32 R44, R72, R82, R44 ;  /* 0x00000052482c723c */ /* 0x000fe2000000182c */
[----:B------:R-:W1:Y:S04]  /*f0c0*/  LDSM.16.M88.4 R72, [R216+0x5c80] ;  /* 0x005c8000d848783b */ /* 0x000e680000000200 */
[----:B------:R-:W4:Y:S03]  /*f0d0*/  LDSM.16.M88.4 R80, [R216+0x5880] ;  /* 0x00588000d850783b */ /* 0x000f260000000200 */
[C---:B--2---:R-:W-:Y:S08]  /*f0e0*/  HMMA.16816.F32 R4, R36.reuse, R40, R4 ;  /* 0x000000282404723c */ /* 0x044ff00000001804 */
[----:B------:R-:W-:Y:S08]  /*f0f0*/  HMMA.16816.F32 R16, R36, R34, R16 ;  /* 0x000000222410723c */ /* 0x000ff00000001810 */
[C---:B---3--:R-:W-:Y:S08]  /*f100*/  HMMA.16816.F32 R68, R24.reuse, R32, R68 ;  /* 0x000000201844723c */ /* 0x048ff00000001844 */
        /* <DEDUP_REMOVED lines=12> */
[----:B------:R-:W2:Y:S04]  /*f1d0*/  LDSM.16.M88.4 R24, [R215+0x2000] ;  /* 0x00200000d718783b */ /* 0x000ea80000000200 */
[----:B------:R-:W3:Y:S01]  /*f1e0*/  LDSM.16.M88.4 R40, [R213+0xa080] ;  /* 0x00a08000d528783b */ /* 0x000ee20000000200 */
[----:B------:R-:W-:-:S04]  /*f1f0*/  DEPBAR.LE SB0, 0x0 ;  /* 0x000080000000791a */ /* 0x000fc80000000000 */
[C---:B-1----:R-:W-:Y:S08]  /*f200*/  HMMA.16816.F32 R4, R88.reuse, R72, R4 ;  /* 0x000000485804723c */ /* 0x042ff00000001804 */
[----:B------:R-:W-:Y:S08]  /*f210*/  HMMA.16816.F32 R16, R88, R86, R16 ;  /* 0x000000565810723c */ /* 0x000ff00000001810 */
[C---:B------:R-:W-:Y:S08]  /*f220*/  HMMA.16816.F32 R68, R92.reuse, R84, R68 ;  /* 0x000000545c44723c */ /* 0x040ff00000001844 */
[C---:B------:R-:W-:Y:S08]  /*f230*/  HMMA.16816.F32 R64, R92.reuse, R86, R64 ;  /* 0x000000565c40723c */ /* 0x040ff00000001840 */
[C---:B----4-:R-:W-:Y:S08]  /*f240*/  HMMA.16816.F32 R60, R92.reuse, R80, R60 ;  /* 0x000000505c3c723c */ /* 0x050ff0000000183c */
[C---:B------:R-:W-:Y:S08]  /*f250*/  HMMA.16816.F32 R56, R92.reuse, R82, R56 ;  /* 0x000000525c38723c */ /* 0x040ff00000001838 */
[----:B------:R-:W-:Y:S08]  /*f260*/  HMMA.16816.F32 R52, R92, R72, R52 ;  /* 0x000000485c34723c */ /* 0x000ff00000001834 */
[C---:B------:R-:W-:Y:S08]  /*f270*/  HMMA.16816.F32 R20, R88.reuse, R84, R20 ;  /* 0x000000545814723c */ /* 0x040ff00000001814 */
[C---:B------:R-:W-:Y:S08]  /*f280*/  HMMA.16816.F32 R12, R88.reuse, R80, R12 ;  /* 0x00000050580c723c */ /* 0x040ff0000000180c */
[C---:B------:R-:W-:Y:S08]  /*f290*/  HMMA.16816.F32 R8, R88.reuse, R82, R8 ;  /* 0x000000525808723c */ /* 0x040ff00000001808 */
[-C--:B------:R-:W-:Y:S08]  /*f2a0*/  HMMA.16816.F32 R48, R88, R74.reuse, R48 ;  /* 0x0000004a5830723c */ /* 0x080ff00000001830 */
[----:B------:R-:W-:Y:S08]  /*f2b0*/  HMMA.16816.F32 R92, R92, R74, R44 ;  /* 0x0000004a5c5c723c */ /* 0x000ff0000000182c */
[C---:B--2---:R-:W-:Y:S07]  /*f2c0*/  HMMA.16816.F32 R72, R36.reuse, R24, R4 ;  /* 0x000000182448723c */ /* 0x044fee0000001804 */
[----:B------:R-:W-:Y:S01]  /*f2d0*/  IMAD R4, R101, 0x20, R103 ;  /* 0x0000002065047824 */ /* 0x000fe200078e0267 */
[----:B------:R-:W-:Y:S03]  /*f2e0*/  HMMA.16816.F32 R44, R36, R34, R16 ;  /* 0x00000022242c723c */ /* 0x000fe60000001810 */
[----:B------:R-:W-:-:S05]  /*f2f0*/  IMAD.IADD R4, R102, 0x1, R4 ;  /* 0x0000000166047824 */ /* 0x000fca00078e0204 */
[C---:B------:R-:W-:Y:S08]  /*f300*/  HMMA.16816.F32 R20, R36.reuse, R32, R20 ;  /* 0x000000202414723c */ /* 0x040ff00000001814 */
[C---:B------:R-:W-:Y:S08]  /*f310*/  HMMA.16816.F32 R12, R36.reuse, R28, R12 ;  /* 0x0000001c240c723c */ /* 0x040ff0000000180c */
[C---:B------:R-:W-:Y:S08]  /*f320*/  HMMA.16816.F32 R8, R36.reuse, R30, R8 ;  /* 0x0000001e2408723c */ /* 0x040ff00000001808 */
[----:B------:R-:W-:Y:S08]  /*f330*/  HMMA.16816.F32 R16, R36, R26, R48 ;  /* 0x0000001a2410723c */ /* 0x000ff00000001830 */
[C---:B---3--:R-:W-:Y:S08]  /*f340*/  HMMA.16816.F32 R68, R40.reuse, R32, R68 ;  /* 0x000000202844723c */ /* 0x048ff00000001844 */
        /* <DEDUP_REMOVED lines=34> */
.L_x_450:
[----:B------:R-:W-:Y:S01]  /*f570*/  LOP3.LUT R5, R96, 0xffffffe0, RZ, 0xc0, !PT ;  /* 0xffffffe060057812 */ /* 0x000fe200078ec0ff */
[----:B------:R-:W-:Y:S01]  /*f580*/  ULDC UR8, c[0x0][0x324] ;  /* 0x0000c90000087ab9 */ /* 0x000fe20000000800 */
[----:B------:R-:W-:Y:S01]  /*f590*/  SHF.R.S32.HI R25, RZ, 0x1f, R97 ;  /* 0x0000001fff197819 */ /* 0x000fe20000011461 */
[----:B------:R-:W-:Y:S01]  /*f5a0*/  ULOP3.LUT UR8, URZ, UR8, URZ, 0x33, !UPT ;  /* 0x000000083f087292 */ /* 0x000fe2000f8e333f */
[----:B------:R-:W-:Y:S01]  /*f5b0*/  LEA.HI R24, R78, R78, RZ, 0x1 ;  /* 0x0000004e4e187211 */ /* 0x000fe200078f08ff */
[----:B------:R-:W-:Y:S01]  /*f5c0*/  IMAD.IADD R5, R223, 0x1, -R5 ;  /* 0x00000001df057824 */ /* 0x000fe200078e0a05 */
[----:B------:R-:W-:Y:S01]  /*f5d0*/  LEA.HI R25, R25, R97, RZ, 0x2 ;  /* 0x0000006119197211 */ /* 0x000fe200078f10ff */
[----:B------:R-:W0:Y:S02]  /*f5e0*/  LDGDEPBAR ;  /* 0x00000000000079af */ /* 0x000e240000000000 */
[----:B-1----:R-:W-:Y:S01]  /*f5f0*/  IMAD.SHL.U32 R7, R24, 0x20, RZ ;  /* 0x0000002018077824 */ /* 0x002fe200078e00ff */
[----:B------:R-:W-:-:S02]  /*f600*/  SHF.R.S32.HI R6, RZ, 0x1f, R5 ;  /* 0x0000001fff067819 */ /* 0x000fc40000011405 */
[----:B------:R-:W-:Y:S02]  /*f610*/  LOP3.LUT R25, R25, 0xffffffc, RZ, 0xc0, !PT ;  /* 0x0ffffffc19197812 */ /* 0x000fe400078ec0ff */
[----:B------:R-:W-:Y:S02]  /*f620*/  LEA.HI R6, R6, R5, RZ, 0x2 ;  /* 0x0000000506067211 */ /* 0x000fe400078f10ff */
[----:B------:R-:W-:Y:S01]  /*f630*/  LOP3.LUT R24, R24, 0x1ffffffe, RZ, 0xc0, !PT ;  /* 0x1ffffffe18187812 */ /* 0x000fe200078ec0ff */
[----:B------:R-:W-:Y:S01]  /*f640*/  IMAD.IADD R97, R97, 0x1, -R25 ;  /* 0x0000000161617824 */ /* 0x000fe200078e0a19 */
[----:B------:R-:W-:Y:S02]  /*f650*/  LEA.HI.SX32 R25, R6, R77, 0x1e ;  /* 0x0000004d06197211 */ /* 0x000fe400078ff2ff */
[----:B------:R-:W-:Y:S01]  /*f660*/  LOP3.LUT R7, R7, 0xffffffc0, RZ, 0xc0, !PT ;  /* 0xffffffc007077812 */ /* 0x000fe200078ec0ff */
[----:B------:R-:W-:Y:S01]  /*f670*/  IMAD.IADD R24, R78, 0x1, -R24 ;  /* 0x000000014e187824 */ /* 0x000fe200078e0a18 */
[----:B------:R-:W-:Y:S01]  /*f680*/  LOP3.LUT R6, R6, 0x7ffffffc, RZ, 0xc0, !PT ;  /* 0x7ffffffc06067812 */ /* 0x000fe200078ec0ff */
[----:B------:R-:W-:-:S04]  /*f690*/  IMAD R25, R97, 0x10, R25 ;  /* 0x0000001061197824 */ /* 0x000fc800078e0219 */
[----:B------:R-:W-:Y:S02]  /*f6a0*/  IMAD.IADD R7, R7, 0x1, R25 ;  /* 0x0000000107077824 */ /* 0x000fe400078e0219 */
[----:B------:R-:W-:Y:S02]  /*f6b0*/  IMAD.IADD R6, R5, 0x1, -R6 ;  /* 0x0000000105067824 */ /* 0x000fe400078e0a06 */
[----:B------:R-:W-:Y:S02]  /*f6c0*/  IMAD R231, R24, 0x8, R7 ;  /* 0x0000000818e77824 */ /* 0x000fe400078e0207 */
[----:B------:R-:W-:Y:S02]  /*f6d0*/  IMAD.SHL.U32 R234, R6, 0x2, RZ ;  /* 0x0000000206ea7824 */ /* 0x000fe400078e00ff */
[----:B------:R-:W-:-:S03]  /*f6e0*/  @P6 IMAD.HI.U32 R24, R231, c[0x0][0x2c8], RZ ;  /* 0x0000b200e7186a27 */ /* 0x000fc600078e00ff */
[C---:B------:R-:W-:Y:S01]  /*f6f0*/  IADD3 R6, -R234.reuse, 0x1, R2 ;  /* 0x00000001ea067810 */ /* 0x040fe20007ffe102 */
[----:B------:R-:W-:Y:S01]  /*f700*/  IMAD.MOV.U32 R7, RZ, RZ, R231 ;  /* 0x000000ffff077224 */ /* 0x000fe200078e00e7 */
[----:B------:R-:W-:Y:S01]  /*f710*/  @P6 SHF.R.U32.HI R7, RZ, c[0x0][0x2cc], R24 ;  /* 0x0000b300ff076a19 */ /* 0x000fe20000011618 */
[----:B------:R-:W-:Y:S01]  /*f720*/  IMAD.IADD R5, R3, 0x1, -R234 ;  /* 0x0000000103057824 */ /* 0x000fe200078e0aea */
[----:B------:R-:W-:Y:S01]  /*f730*/  IADD3 R38, -R234, R3, R218 ;  /* 0x00000003ea267210 */ /* 0x000fe20007ffe1da */
[----:B------:R-:W-:Y:S02]  /*f740*/  IMAD.IADD R6, R6, 0x1, -R224 ;  /* 0x0000000106067824 */ /* 0x000fe400078e0ae0 */
[----:B------:R-:W1:Y:S03]  /*f750*/  SHFL.IDX PT, R26, R7, RZ, 0x1c1f ;  /* 0x001c1fff071a7589 */ /* 0x000e6600000e0000 */
[----:B------:R-:W-:-:S02]  /*f760*/  IADD3 R39, R6, c[0x0][0x328], RZ ;  /* 0x0000ca0006277a10 */ /* 0x000fc40007ffe0ff */
        /* <DEDUP_REMOVED lines=16> */
.L_x_453:
[----:B------:R-:W-:-:S04]  /*f870*/  MOV R2, c[0x0][0x32c] ;  /* 0x0000cb0000027a02 */ /* 0x000fc80000000f00 */
[----:B------:R-:W-:-:S13]  /*f880*/  ISETP.NE.AND P0, PT, R2, 0x1, PT ;  /* 0x000000010200780c */ /* 0x000fda0003f05270 */
[----:B------:R-:W-:-:S05]  /*f890*/  @P0 IMAD.HI.U32 R2, R26, c[0x0][0x330], RZ ;  /* 0x0000cc001a020a27 */ /* 0x000fca00078e00ff */
[----:B------:R-:W-:Y:S02]  /*f8a0*/  @P0 SHF.R.U32.HI R26, RZ, c[0x0][0x334], R2 ;  /* 0x0000cd00ff1a0a19 */ /* 0x000fe40000011602 */
.L_x_454:
[----:B------:R-:W-:Y:S05]  /*f8b0*/  BSYNC B0 ;  /* 0x0000000000007941 */ /* 0x000fea0003800000 */
.L_x_452:
[----:B------:R-:W-:-:S05]  /*f8c0*/  IMAD R26, R26, c[0x0][0x32c], R5 ;  /* 0x0000cb001a1a7a24 */ /* 0x000fca00078e0205 */
[----:B------:R-:W-:Y:S02]  /*f8d0*/  IADD3 R2, R26, c[0x0][0x32c], RZ ;  /* 0x0000cb001a027a10 */ /* 0x000fe40007ffe0ff */
[----:B------:R-:W-:Y:S02]  /*f8e0*/  IMNMX R24, R24, R26, !PT ;  /* 0x0000001a18187217 */ /* 0x000fe40007800200 */
[----:B------:R-:W-:Y:S02]  /*f8f0*/  IMNMX R25, R25, R2, PT ;  /* 0x0000000219197217 */ /* 0x000fe40003800200 */
.L_x_451:
        /* <DEDUP_REMOVED lines=16> */
.L_x_457:
[----:B------:R-:W-:-:S04]  /*fa00*/  MOV R2, c[0x0][0x32c] ;  /* 0x0000cb0000027a02 */ /* 0x000fc80000000f00 */
[----:B------:R-:W-:-:S13]  /*fa10*/  ISETP.NE.AND P0, PT, R2, 0x1, PT ;  /* 0x000000010200780c */ /* 0x000fda0003f05270 */
[----:B------:R-:W-:-:S05]  /*fa20*/  @P0 IMAD.HI.U32 R2, R26, c[0x0][0x330], RZ ;  /* 0x0000cc001a020a27 */ /* 0x000fca00078e00ff */
[----:B------:R-:W-:Y:S02]  /*fa30*/  @P0 SHF.R.U32.HI R26, RZ, c[0x0][0x334], R2 ;  /* 0x0000cd00ff1a0a19 */ /* 0x000fe40000011602 */
.L_x_458:
[----:B------:R-:W-:Y:S05]  /*fa40*/  BSYNC B0 ;  /* 0x0000000000007941 */ /* 0x000fea0003800000 */
.L_x_456:
[----:B------:R-:W-:-:S05]  /*fa50*/  IMAD R26, R26, c[0x0][0x32c], R5 ;  /* 0x0000cb001a1a7a24 */ /* 0x000fca00078e0205 */
[----:B------:R-:W-:Y:S02]  /*fa60*/  IADD3 R2, R26, c[0x0][0x32c], RZ ;  /* 0x0000cb001a027a10 */ /* 0x000fe40007ffe0ff */
[----:B------:R-:W-:Y:S02]  /*fa70*/  IMNMX R42, R42, R26, !PT ;  /* 0x0000001a2a2a7217 */ /* 0x000fe40007800200 */
[----:B------:R-:W-:Y:S02]  /*fa80*/  IMNMX R43, R43, R2, PT ;  /* 0x000000022b2b7217 */ /* 0x000fe40003800200 */
.L_x_455:
        /* <DEDUP_REMOVED lines=51> */
[----:B------:R-:W-:-:S04]  /*fdc0*/  ISETP.GT.AND P0, PT, R24, 0x29, !P0 ;  /* 0x000000291800780c */ /* 0x000fc80004704270 */
[----:B------:R-:W-:Y:S02]  /*fdd0*/  ISETP.LT.OR P0, PT, R25, 0x2a, P0 ;  /* 0x0000002a1900780c */ /* 0x000fe40000701670 */
[----:B------:R-:W1:Y:S02]  /*fde0*/  SHFL.IDX PT, R25, R7, 0x2, 0x1c1f ;  /* 0x005c1f0007197f89 */ /* 0x000e6400000e0000 */
[----:B------:R-:W-:Y:S02]  /*fdf0*/  FSEL R26, R93, -INF , !P0 ;  /* 0xff8000005d1a7808 */ /* 0x000fe40004000000 */
[----:B------:R-:W-:Y:S01]  /*fe00*/  ISETP.GE.AND P0, PT, R219, 0x1, PT ;  /* 0x00000001db00780c */ /* 0x000fe20003f06270 */
[--C-:B-1----:R-:W-:Y:S02]  /*fe10*/  IMAD.IADD R49, R39, 0x1, R25.reuse ;  /* 0x0000000127317824 */ /* 0x102fe400078e0219 */
[----:B------:R-:W-:-:S03]  /*fe20*/  IMAD.IADD R48, R6, 0x1, R25 ;  /* 0x0000000106307824 */ /* 0x000fc600078e0219 */
[----:B------:R-:W-:-:S07]  /*fe30*/  IMNMX R49, R49, R38, PT ;  /* 0x0000002631317217 */ /* 0x000fce0003800200 */
        /* <DEDUP_REMOVED lines=12> */
.L_x_461:
[----:B------:R-:W-:-:S04]  /*ff00*/  MOV R24, c[0x0][0x32c] ;  /* 0x0000cb0000187a02 */ /* 0x000fc80000000f00 */
[----:B------:R-:W-:-:S13]  /*ff10*/  ISETP.NE.AND P0, PT, R24, 0x1, PT ;  /* 0x000000011800780c */ /* 0x000fda0003f05270 */
[----:B------:R-:W-:-:S05]  /*ff20*/  @P0 IMAD.HI.U32 R24, R25, c[0x0][0x330], RZ ;  /* 0x0000cc0019180a27 */ /* 0x000fca00078e00ff */
[----:B------:R-:W-:Y:S02]  /*ff30*/  @P0 SHF.R.U32.HI R25, RZ, c[0x0][0x334], R24 ;  /* 0x0000cd00ff190a19 */ /* 0x000fe40000011618 */
.L_x_462:
[----:B------:R-:W-:Y:S05]  /*ff40*/  BSYNC B0 ;  /* 0x0000000000007941 */ /* 0x000fea0003800000 */
.L_x_460:
[----:B------:R-:W-:-:S05]  /*ff50*/  IMAD R25, R25, c[0x0][0x32c], R5 ;  /* 0x0000cb0019197a24 */ /* 0x000fca00078e0205 */
[----:B------:R-:W-:Y:S02]  /*ff60*/  IADD3 R24, R25, c[0x0][0x32c], RZ ;  /* 0x0000cb0019187a10 */ /* 0x000fe40007ffe0ff */
[----:B------:R-:W-:Y:S02]  /*ff70*/  IMNMX R48, R48, R25, !PT ;  /* 0x0000001930307217 */ /* 0x000fe40007800200 */
[----:B------:R-:W-:Y:S02]  /*ff80*/  IMNMX R49, R49, R24, PT ;  /* 0x0000001831317217 */ /* 0x000fe40003800200 */
.L_x_459:
[----:B------:R-:W-:Y:S01]  /*ff90*/  ISETP.NE.AND P0, PT, R37, RZ, PT ;  /* 0x000000ff2500720c */ /* 0x000fe20003f05270 */
[----:B------:R-:W1:Y:S01]  /*ffa0*/  SHFL.IDX PT, R7, R7, 0x3, 0x1c1f ;  /* 0x007c1f0007077f89 */ /* 0x000e6200000e0000 */
        /* <DEDUP_REMOVED lines=45> */
[----:B------:R-:W-:Y:S01]  /*10280*/  FSEL R107, R20, -INF , !P0 ;  /* 0xff800000146b7808 */ /* 0x000fe20004000000 */
[----:B-1----:R-:W-:Y:S01]  /*10290*/  IMAD.IADD R20, R6, 0x1, R7 ;  /* 0x0000000106147824 */ /* 0x002fe200078e0207 */
        /* <DEDUP_REMOVED lines=37> */
[----:B------:R-:W-:Y:S01]  /*104f0*/  FSEL R179, R17, -INF , !P0 ;  /* 0xff80000011b37808 */ /* 0x000fe20004000000 */
[----:B------:R-:W-:Y:S01]  /*10500*/  IMAD.IADD R17, R39, 0x1, R7 ;  /* 0x0000000127117824 */ /* 0x000fe200078e0207 */
[----:B------:R-:W-:-:S04]  /*10510*/  ISETP.GE.AND P0, PT, R219, 0x1, PT ;  /* 0x00000001db00780c */ /* 0x000fc80003f06270 */
[----:B------:R-:W-:-:S09]  /*10520*/  IMNMX R17, R17, R38, PT ;  /* 0x0000002611117217 */ /* 0x000fd20003800200 */
        /* <DEDUP_REMOVED lines=12> */
.L_x_465:
[----:B------:R-:W-:-:S04]  /*105f0*/  MOV R6, c[0x0][0x32c] ;  /* 0x0000cb0000067a02 */ /* 0x000fc80000000f00 */
[----:B------:R-:W-:-:S13]  /*10600*/  ISETP.NE.AND P0, PT, R6, 0x1, PT ;  /* 0x000000010600780c */ /* 0x000fda0003f05270 */
[----:B------:R-:W-:-:S05]  /*10610*/  @P0 IMAD.HI.U32 R6, R7, c[0x0][0x330], RZ ;  /* 0x0000cc0007060a27 */ /* 0x000fca00078e00ff */
[----:B------:R-:W-:Y:S02]  /*10620*/  @P0 SHF.R.U32.HI R7, RZ, c[0x0][0x334], R6 ;  /* 0x0000cd00ff070a19 */ /* 0x000fe40000011606 */
.L_x_466:
[----:B------:R-:W-:Y:S05]  /*10630*/  BSYNC B0 ;  /* 0x0000000000007941 */ /* 0x000fea0003800000 */
.L_x_464:
[----:B------:R-:W-:-:S05]  /*10640*/  IMAD R7, R7, c[0x0][0x32c], R5 ;  /* 0x0000cb0007077a24 */ /* 0x000fca00078e0205 */
[----:B------:R-:W-:Y:S02]  /*10650*/  IADD3 R5, R7, c[0x0][0x32c], RZ ;  /* 0x0000cb0007057a10 */ /* 0x000fe40007ffe0ff */
[----:B------:R-:W-:Y:S02]  /*10660*/  IMNMX R20, R20, R7, !PT ;  /* 0x0000000714147217 */ /* 0x000fe40007800200 */
[----:B------:R-:W-:Y:S02]  /*10670*/  IMNMX R17, R17, R5, PT ;  /* 0x0000000511117217 */ /* 0x000fe40003800200 */
.L_x_463:
[----:B------:R-:W-:Y:S01]  /*10680*/  ISETP.NE.AND P0, PT, R37, RZ, PT ;  /* 0x000000ff2500720c */ /* 0x000fe20003f05270 */
[----:B------:R-:W-:Y:S01]  /*10690*/  IMAD.SHL.U32 R214, R4, 0x2, RZ ;  /* 0x0000000204d67824 */ /* 0x000fe200078e00ff */
[----:B------:R-:W-:Y:S02]  /*106a0*/  IADD3 R243, R152, -0x2, RZ ;  /* 0xfffffffe98f37810 */ /* 0x000fe40007ffe0ff */
        /* <DEDUP_REMOVED lines=20> */
[----:B------:R-:W-:Y:S01]  /*107f0*/  ISETP.NE.AND P6, PT, R40, RZ, PT ;  /* 0x000000ff2800720c */ /* 0x000fe20003fc5270 */
[----:B------:R-:W-:Y:S01]  /*10800*/  LDSM.16.MT88.4 R48, [R214+0x2880] ;  /* 0x00288000d630783b */ /* 0x000fe20000004200 */
[----:B------:R-:W-:-:S02]  /*10810*/  ISETP.LT.OR P0, PT, R17, 0x11, P0 ;  /* 0x000000111100780c */ /* 0x000fc40000701670 */
[----:B------:R-:W-:Y:S01]  /*10820*/  FMNMX.FTZ R0, R91, R0, !PT ;  /* 0x000000005b007209 */ /* 0x000fe20007810000 */
[----:B------:R-:W-:Y:S01]  /*10830*/  LDSM.16.MT88.4 R44, [R212+0x2880] ;  /* 0x00288000d42c783b */ /* 0x000fe20000004200 */
[----:B------:R-:W-:Y:S02]  /*10840*/  FSEL R90, R14, -INF , !P0 ;  /* 0xff8000000e5a7808 */ /* 0x000fe40004000000 */
[----:B------:R-:W-:Y:S01]  /*10850*/  ISETP.GT.AND P0, PT, R20, 0x11, !P5 ;  /* 0x000000111400780c */ /* 0x000fe20006f04270 */
[----:B------:R-:W-:Y:S01]  /*10860*/  LDSM.16.MT88.4 R36, [R212+0x3480] ;  /* 0x00348000d424783b */ /* 0x000fe20000004200 */
[----:B------:R-:W-:Y:S02]  /*10870*/  ISETP.NE.AND P5, PT, R41, RZ, PT ;  /* 0x000000ff2900720c */ /* 0x000fe40003fa5270 */
[----:B------:R-:W-:Y:S01]  /*10880*/  ISETP.LT.OR P0, PT, R17, 0x12, P0 ;  /* 0x000000121100780c */ /* 0x000fe20000701670 */
[----:B------:R-:W-:Y:S01]  /*10890*/  LDSM.16.MT88.4 R40, [R214+0x3480] ;  /* 0x00348000d628783b */ /* 0x000fe20000004200 */
[----:B------:R-:W-:-:S02]  /*108a0*/  FMNMX.FTZ R0, R89, R0, !PT ;  /* 0x0000000059007209 */ /* 0x000fc40007810000 */
[----:B------:R-:W-:Y:S02]  /*108b0*/  FSEL R88, R15, -INF , !P0 ;  /* 0xff8000000f587808 */ /* 0x000fe40004000000 */
[----:B------:R-:W-:Y:S01]  /*108c0*/  ISETP.GT.AND P0, PT, R20, 0x18, !P4 ;  /* 0x000000181400780c */ /* 0x000fe20006704270 */
[----:B------:R-:W-:Y:S01]  /*108d0*/  LDSM.16.MT88.4 R12, [R214+0x3080] ;  /* 0x00308000d60c783b */ /* 0x000fe20000004200 */
[----:B------:R-:W-:Y:S02]  /*108e0*/  ISETP.NE.AND P4, PT, R2, RZ, PT ;  /* 0x000000ff0200720c */ /* 0x000fe40003f85270 */
[----:B------:R-:W-:Y:S02]  /*108f0*/  ISETP.LT.OR P0, PT, R17, 0x19, P0 ;  /* 0x000000191100780c */ /* 0x000fe40000701670 */
[----:B------:R-:W-:Y:S02]  /*10900*/  FMNMX.FTZ R0, R184, R0, !PT ;  /* 0x00000000b8007209 */ /* 0x000fe40007810000 */
[----:B------:R-:W-:-:S02]  /*10910*/  FSEL R73, R10, -INF , !P0 ;  /* 0xff8000000a497808 */ /* 0x000fc40004000000 */
[C---:B------:R-:W-:Y:S02]  /*10920*/  ISETP.GT.AND P0, PT, R20.reuse, 0x19, !P3 ;  /* 0x000000191400780c */ /* 0x040fe40005f04270 */
[----:B------:R-:W-:Y:S02]  /*10930*/  FMNMX.FTZ R0, R183, R0, !PT ;  /* 0x00000000b7007209 */ /* 0x000fe40007810000 */
[----:B------:R-:W-:Y:S02]  /*10940*/  ISETP.LT.OR P0, PT, R17, 0x1a, P0 ;  /* 0x0000001a1100780c */ /* 0x000fe40000701670 */
[----:B------:R-:W-:Y:S02]  /*10950*/  FMNMX.FTZ R0, R181, R0, !PT ;  /* 0x00000000b5007209 */ /* 0x000fe40007810000 */
[----:B------:R-:W-:Y:S02]  /*10960*/  FSEL R72, R11, -INF , !P0 ;  /* 0xff8000000b487808 */ /* 0x000fe40004000000 */
[----:B------:R-:W-:-:S02]  /*10970*/  ISETP.GT.AND P0, PT, R20, 0x20, !P2 ;  /* 0x000000201400780c */ /* 0x000fc40005704270 */
[----:B------:R-:W-:Y:S02]  /*10980*/  FMNMX.FTZ R0, R179, R0, !PT ;  /* 0x00000000b3007209 */ /* 0x000fe40007810000 */
        /* <DEDUP_REMOVED lines=8> */
[----:B------:R-:W-:-:S04]  /*10a10*/  ISETP.GT.AND P0, PT, R20, RZ, !P5 ;  /* 0x000000ff1400720c */ /* 0x000fc80006f04270 */
[----:B------:R-:W-:-:S04]  /*10a20*/  ISETP.LT.OR P0, PT, R17, 0x1, P0 ;  /* 0x000000011100780c */ /* 0x000fc80000701670 */
[----:B------:R-:W-:Y:S02]  /*10a30*/  FSEL R75, R22, -INF , !P0 ;  /* 0xff800000164b7808 */ /* 0x000fe40004000000 */
[----:B------:R-:W-:Y:S02]  /*10a40*/  ISETP.GT.AND P0, PT, R20, 0x28, !P6 ;  /* 0x000000281400780c */ /* 0x000fe40007704270 */
[----:B------:R-:W-:Y:S02]  /*10a50*/  ISETP.NE.AND P6, PT, R3, RZ, PT ;  /* 0x000000ff0300720c */ /* 0x000fe40003fc5270 */
[----:B------:R-:W-:Y:S02]  /*10a60*/  FMNMX.FTZ R3, R68, R69, !PT ;  /* 0x0000004544037209 */ /* 0x000fe40007810000 */
[----:B------:R-:W-:Y:S02]  /*10a70*/  FMNMX.FTZ R21, R75, R74, !PT ;  /* 0x0000004a4b157209 */ /* 0x000fe40007810000 */
[----:B------:R-:W-:-:S02]  /*10a80*/  FMNMX.FTZ R3, R64, R3, !PT ;  /* 0x0000000340037209 */ /* 0x000fc40007810000 */
[----:B------:R-:W-:Y:S02]  /*10a90*/  FMNMX.FTZ R21, R95, R21, !PT ;  /* 0x000000155f157209 */ /* 0x000fe40007810000 */
[----:B------:R-:W-:Y:S02]  /*10aa0*/  FMNMX.FTZ R3, R65, R3, !PT ;  /* 0x0000000341037209 */ /* 0x000fe40007810000 */
[----:B------:R-:W-:Y:S02]  /*10ab0*/  FMNMX.FTZ R22, R94, R21, !PT ;  /* 0x000000155e167209 */ /* 0x000fe40007810000 */
[----:B------:R-:W-:Y:S01]  /*10ac0*/  FMNMX.FTZ R3, R35, R3, !PT ;  /* 0x0000000323037209 */ /* 0x000fe20007810000 */
[----:B------:R-:W1:Y:S01]  /*10ad0*/  SHFL.BFLY PT, R21, R0, 0x2, 0x1f ;  /* 0x0c401f0000157f89 */ /* 0x000e6200000e0000 */
[----:B------:R-:W-:Y:S02]  /*10ae0*/  ISETP.LT.OR P0, PT, R17, 0x29, P0 ;  /* 0x000000291100780c */ /* 0x000fe40000701670 */
[----:B------:R-:W-:-:S02]  /*10af0*/  FMNMX.FTZ R3, R34, R3, !PT ;  /* 0x0000000322037209 */ /* 0x000fc40007810000 */
[----:B------:R-:W-:Y:S02]  /*10b00*/  FMNMX.FTZ R22, R90, R22, !PT ;  /* 0x000000165a167209 */ /* 0x000fe40007810000 */
[----:B------:R-:W-:Y:S02]  /*10b10*/  FMNMX.FTZ R3, R33, R3, !PT ;  /* 0x0000000321037209 */ /* 0x000fe40007810000 */
[----:B------:R-:W-:Y:S02]  /*10b20*/  FSEL R178, R18, -INF , !P0 ;  /* 0xff80000012b27808 */ /* 0x000fe40004000000 */
[----:B------:R-:W-:Y:S02]  /*10b30*/  FMNMX.FTZ R3, R57, R3, !PT ;  /* 0x0000000339037209 */ /* 0x000fe40007810000 */
[----:B------:R-:W-:Y:S02]  /*10b40*/  FMNMX.FTZ R22, R88, R22, !PT ;  /* 0x0000001658167209 */ /* 0x000fe40007810000 */
[----:B------:R-:W-:-:S02]  /*10b50*/  FMNMX.FTZ R3, R30, R3, !PT ;  /* 0x000000031e037209 */ /* 0x000fc40007810000 */
[----:B------:R-:W-:Y:S02]  /*10b60*/  FMNMX.FTZ R22, R73, R22, !PT ;  /* 0x0000001649167209 */ /* 0x000fe40007810000 */
[----:B------:R-:W-:Y:S02]  /*10b70*/  FMNMX.FTZ R3, R29, R3, !PT ;  /* 0x000000031d037209 */ /* 0x000fe40007810000 */
[----:B------:R-:W-:Y:S02]  /*10b80*/  FMNMX.FTZ R22, R72, R22, !PT ;  /* 0x0000001648167209 */ /* 0x000fe40007810000 */
[----:B------:R-:W-:Y:S02]  /*10b90*/  FMNMX.FTZ R3, R28, R3, !PT ;  /* 0x000000031c037209 */ /* 0x000fe40007810000 */
[----:B-1----:R-:W-:Y:S02]  /*10ba0*/  FMNMX.FTZ R0, R0, R21, !PT ;  /* 0x0000001500007209 */ /* 0x002fe40007810000 */
[----:B------:R-:W-:-:S05]  /*10bb0*/  FMNMX.FTZ R3, R26, R3, !PT ;  /* 0x000000031a037209 */ /* 0x000fca0007810000 */
[----:B------:R-:W1:Y:S02]  /*10bc0*/  SHFL.BFLY PT, R2, R3, 0x2, 0x1f ;  /* 0x0c401f0003027f89 */ /* 0x000e6400000e0000 */
[----:B-1----:R-:W-:-:S05]  /*10bd0*/  FMNMX.FTZ R2, R3, R2, !PT ;  /* 0x0000000203027209 */ /* 0x002fca0007810000 */
[----:B------:R-:W1:Y:S02]  /*10be0*/  SHFL.BFLY PT, R3, R2, 0x1, 0x1f ;  /* 0x0c201f0002037f89 */ /* 0x000e6400000e0000 */
[----:B-1----:R-:W-:Y:S02]  /*10bf0*/  FMNMX.FTZ R3, R2, R3, !PT ;  /* 0x0000000302037209 */ /* 0x002fe40007810000 */
[----:B------:R-:W-:Y:S02]  /*10c00*/  FMNMX.FTZ R2, R70, R71, !PT ;  /* 0x0000004746027209 */ /* 0x000fe40007810000 */
[C---:B------:R-:W-:Y:S01]  /*10c10*/  FSETP.NEU.FTZ.AND P0, PT, R3.reuse, -INF , PT ;  /* 0xff8000000300780b */ /* 0x040fe20003f1d000 */
[----:B------:R-:W-:Y:S01]  /*10c20*/  FMUL.FTZ R18, R3, c[0x0][0x2d0] ;  /* 0x0000b40003127a20 */ /* 0x000fe20000410000 */
[----:B------:R-:W-:-:S04]  /*10c30*/  FMNMX.FTZ R2, R66, R2, !PT ;  /* 0x0000000242027209 */ /* 0x000fc80007810000 */
[----:B------:R-:W-:Y:S02]  /*10c40*/  FMNMX.FTZ R2, R67, R2, !PT ;  /* 0x0000000243027209 */ /* 0x000fe40007810000 */
[----:B------:R-:W-:Y:S02]  /*10c50*/  FSEL R18, R18, RZ, P0 ;  /* 0x000000ff12127208 */ /* 0x000fe40000000000 */
[----:B------:R-:W-:-:S03]  /*10c60*/  FMNMX.FTZ R2, R32, R2, !PT ;  /* 0x0000000220027209 */ /* 0x000fc60007810000 */
[--C-:B------:R-:W-:Y:S01]  /*10c70*/  FFMA.FTZ R169, R68, c[0x0][0x2d0], -R18.reuse ;  /* 0x0000b40044a97a23 */ /* 0x100fe20000010812 */
[----:B------:R-:W-:Y:S01]  /*10c80*/  FMNMX.FTZ R2, R31, R2, !PT ;  /* 0x000000021f027209 */ /* 0x000fe20007810000 */
[--C-:B------:R-:W-:Y:S02]  /*10c90*/  FFMA.FTZ R168, R69, c[0x0][0x2d0], -R18.reuse ;  /* 0x0000b40045a87a23 */ /* 0x100fe40000010812 */
[--C-:B------:R-:W-:Y:S01]  /*10ca0*/  FFMA.FTZ R79, R64, c[0x0][0x2d0], -R18.reuse ;  /* 0x0000b400404f7a23 */ /* 0x100fe20000010812 */
[----:B------:R-:W-:Y:S01]  /*10cb0*/  FMNMX.FTZ R2, R58, R2, !PT ;  /* 0x000000023a027209 */ /* 0x000fe20007810000 */
[--C-:B------:R-:W-:Y:S01]  /*10cc0*/  FFMA.FTZ R78, R65, c[0x0][0x2d0], -R18.reuse ;  /* 0x0000b400414e7a23 */ /* 0x100fe20000010812 */
[----:B------:R-:W-:Y:S01]  /*10cd0*/  MUFU.EX2 R169, R169 ;  /* 0x000000a900a97308 */ /* 0x000fe20000000800 */
[--C-:B------:R-:W-:Y:S01]  /*10ce0*/  FFMA.FTZ R165, R35, c[0x0][0x2d0], -R18.reuse ;  /* 0x0000b40023a57a23 */ /* 0x100fe20000010812 */
[----:B------:R-:W-:Y:S01]  /*10cf0*/  FMNMX.FTZ R2, R59, R2, !PT ;  /* 0x000000023b027209 */ /* 0x000fe20007810000 */
[----:B------:R-:W-:-:S02]  /*10d00*/  FFMA.FTZ R164, R34, c[0x0][0x2d0], -R18 ;  /* 0x0000b40022a47a23 */ /* 0x000fc40000010812 */
[--C-:B------:R-:W-:Y:S01]  /*10d10*/  FFMA.FTZ R162, R33, c[0x0][0x2d0], -R18.reuse ;  /* 0x0000b40021a27a23 */ /* 0x100fe20000010812 */
[----:B------:R-:W-:Y:S01]  /*10d20*/  FMNMX.FTZ R2, R27, R2, !PT ;  /* 0x000000021b027209 */ /* 0x000fe20007810000 */
[--C-:B------:R-:W-:Y:S01]  /*10d30*/  FFMA.FTZ R155, R57, c[0x0][0x2d0], -R18.reuse ;  /* 0x0000b400399b7a23 */ /* 0x100fe20000010812 */
[----:B------:R-:W1:Y:S01]  /*10d40*/  MUFU.EX2 R168, R168 ;  /* 0x000000a800a87308 */ /* 0x000e620000000800 */
[--C-:B------:R-:W-:Y:S01]  /*10d50*/  FFMA.FTZ R172, R30, c[0x0][0x2d0], -R18.reuse ;  /* 0x0000b4001eac7a23 */ /* 0x100fe20000010812 */
[----:B------:R-:W-:Y:S01]  /*10d60*/  FMNMX.FTZ R2, R25, R2, !PT ;  /* 0x0000000219027209 */ /* 0x000fe20007810000 */
[--C-:B------:R-:W-:Y:S01]  /*10d70*/  FFMA.FTZ R173, R29, c[0x0][0x2d0], -R18.reuse ;  /* 0x0000b4001dad7a23 */ /* 0x100fe20000010812 */
[----:B------:R-:W2:Y:S01]  /*10d80*/  SHFL.BFLY PT, R57, R0, 0x1, 0x1f ;  /* 0x0c201f0000397f89 */ /* 0x000ea200000e0000 */
[--C-:B------:R-:W-:Y:S01]  /*10d90*/  FFMA.FTZ R174, R28, c[0x0][0x2d0], -R18.reuse ;  /* 0x0000b4001cae7a23 */ /* 0x100fe20000010812 */
[----:B------:R-:W-:Y:S01]  /*10da0*/  FMNMX.FTZ R2, R24, R2, !PT ;  /* 0x0000000218027209 */ /* 0x000fe20007810000 */
[----:B------:R-:W-:Y:S01]  /*10db0*/  FFMA.FTZ R242, R26, c[0x0][0x2d0], -R18 ;  /* 0x0000b4001af27a23 */ /* 0x000fe20000010812 */
[----:B------:R-:W-:Y:S01]  /*10dc0*/  FMNMX.FTZ R18, R182, R22, !PT ;  /* 0x00000016b6127209 */ /* 0x000fe20007810000 */
[----:B------:R-:W3:Y:S01]  /*10dd0*/  MUFU.EX2 R79, R79 ;  /* 0x0000004f004f7308 */ /* 0x000ee20000000800 */
[----:B------:R-:W-:-:S02]  /*10de0*/  FMNMX.FTZ R2, R56, R2, !PT ;  /* 0x0000000238027209 */ /* 0x000fc40007810000 */
[----:B------:R-:W-:-:S03]  /*10df0*/  FMNMX.FTZ R18, R180, R18, !PT ;  /* 0x00000012b4127209 */ /* 0x000fc60007810000 */
[----:B------:R-:W4:Y:S01]  /*10e00*/  SHFL.BFLY PT, R5, R2, 0x2, 0x1f ;  /* 0x0c401f0002057f89 */ /* 0x000f2200000e0000 */
[----:B------:R-:W-:Y:S01]  /*10e10*/  FMNMX.FTZ R153, R178, R18, !PT ;  /* 0x00000012b2997209 */ /* 0x000fe20007810000 */
[----:B------:R-:W5:Y:S01]  /*10e20*/  MUFU.EX2 R78, R78 ;  /* 0x0000004e004e7308 */ /* 0x000f620000000800 */
[----:B-1----:R-:W-:Y:S01]  /*10e30*/  F2FP.PACK_AB R96, R168, R169 ;  /* 0x000000a9a860723e */ /* 0x002fe200000000ff */
[----:B------:R-:W-:-:S06]  /*10e40*/  FADD.FTZ R168, R169, R168 ;  /* 0x000000a8a9a87221 */ /* 0x000fcc0000010000 */
[----:B------:R-:W1:Y:S01]  /*10e50*/  MUFU.EX2 R165, R165 ;  /* 0x000000a500a57308 */ /* 0x000e620000000800 */
[----:B---3--:R-:W-:Y:S01]  /*10e60*/  FADD.FTZ R168, R79, R168 ;  /* 0x000000a84fa87221 */ /* 0x008fe20000010000 */
[----:B--2---:R-:W-:Y:S02]  /*10e70*/  FMNMX.FTZ R0, R0, R57, !PT ;  /* 0x0000003900007209 */ /* 0x004fe40007810000 */
[----:B-----5:R-:W-:-:S04]  /*10e80*/  F2FP.PACK_AB R98, R78, R79 ;  /* 0x0000004f4e62723e */ /* 0x020fc800000000ff */
[----:B------:R-:W2:Y:S01]  /*10e90*/  MUFU.EX2 R164, R164 ;  /* 0x000000a400a47308 */ /* 0x000ea20000000800 */
[----:B------:R-:W-:Y:S02]  /*10ea0*/  FMUL.FTZ R202, R0, c[0x0][0x2d0] ;  /* 0x0000b40000ca7a20 */ /* 0x000fe40000410000 */
[----:B------:R-:W-:Y:S01]  /*10eb0*/  FADD.FTZ R168, R78, R168 ;  /* 0x000000a84ea87221 */ /* 0x000fe20000010000 */
[----:B----4-:R-:W-:-:S03]  /*10ec0*/  FMNMX.FTZ R5, R2, R5, !PT ;  /* 0x0000000502057209 */ /* 0x010fc60007810000 */
[----:B-1----:R-:W-:Y:S01]  /*10ed0*/  FADD.FTZ R168, R165, R168 ;  /* 0x000000a8a5a87221 */ /* 0x002fe20000010000 */
[----:B------:R-:W1:Y:S01]  /*10ee0*/  MUFU.EX2 R162, R162 ;  /* 0x000000a200a27308 */ /* 0x000e620000000800 */
[----:B------:R-:W3:Y:S07]  /*10ef0*/  SHFL.BFLY PT, R2, R5, 0x1, 0x1f ;  /* 0x0c201f0005027f89 */ /* 0x000eee00000e0000 */
[----:B------:R-:W4:Y:S01]  /*10f00*/  MUFU.EX2 R155, R155 ;  /* 0x0000009b009b7308 */ /* 0x000f220000000800 */
[C---:B--2---:R-:W-:Y:S01]  /*10f10*/  F2FP.PACK_AB R8, R164.reuse, R165 ;  /* 0x000000a5a408723e */ /* 0x044fe200000000ff */
[----:B------:R-:W-:-:S06]  /*10f20*/  FADD.FTZ R168, R164, R168 ;  /* 0x000000a8a4a87221 */ /* 0x000fcc0000010000 */
[----:B------:R-:W2:Y:S01]  /*10f30*/  MUFU.EX2 R172, R172 ;  /* 0x000000ac00ac7308 */ /* 0x000ea20000000800 */
[----:B-1----:R-:W-:Y:S01]  /*10f40*/  FADD.FTZ R168, R162, R168 ;  /* 0x000000a8a2a87221 */ /* 0x002fe20000010000 */
[----:B----4-:R-:W-:-:S06]  /*10f50*/  F2FP.PACK_AB R10, R155, R162 ;  /* 0x000000a29b0a723e */ /* 0x010fcc00000000ff */
[----:B------:R-:W1:Y:S01]  /*10f60*/  MUFU.EX2 R173, R173 ;  /* 0x000000ad00ad7308 */ /* 0x000e620000000800 */
[----:B---3--:R-:W-:Y:S01]  /*10f70*/  FMNMX.FTZ R2, R5, R2, !PT ;  /* 0x0000000205027209 */ /* 0x008fe20007810000 */
[----:B------:R-:W-:Y:S01]  /*10f80*/  FADD.FTZ R168, R155, R168 ;  /* 0x000000a89ba87221 */ /* 0x000fe20000010000 */
[----:B------:R-:W-:Y:S02]  /*10f90*/  LDSM.16.MT88.4 R4, [R212+0x3080] ;  /* 0x00308000d404783b */ /* 0x000fe40000004200 */
[C---:B------:R-:W-:Y:S01]  /*10fa0*/  FSETP.NEU.FTZ.AND P0, PT, R2.reuse, -INF , PT ;  /* 0xff8000000200780b */ /* 0x040fe20003f1d000 */
[----:B------:R-:W-:Y:S02]  /*10fb0*/  FMUL.FTZ R16, R2, c[0x0][0x2d0] ;  /* 0x0000b40002107a20 */ /* 0x000fe40000410000 */
[----:B------:R-:W-:Y:S01]  /*10fc0*/  MUFU.EX2 R174, R174 ;  /* 0x000000ae00ae7308 */ /* 0x000fe20000000800 */
[----:B--2---:R-:W-:Y:S02]  /*10fd0*/  FADD.FTZ R168, R172, R168 ;  /* 0x000000a8aca87221 */ /* 0x004fe40000010000 */
[----:B------:R-:W-:-:S02]  /*10fe0*/  FSEL R16, R16, RZ, P0 ;  /* 0x000000ff10107208 */ /* 0x000fc40000000000 */
[----:B------:R-:W-:Y:S02]  /*10ff0*/  ISETP.GT.AND P0, PT, R20, 0x29, !P6 ;  /* 0x000000291400780c */ /* 0x000fe40007704270 */
[----:B------:R-:W-:Y:S01]  /*11000*/  LDSM.16.MT88.4 R20, [R212+0x2c80] ;  /* 0x002c8000d414783b */ /* 0x000fe20000004200 */
[--C-:B------:R-:W-:Y:S01]  /*11010*/  FFMA.FTZ R160, R58, c[0x0][0x2d0], -R16.reuse ;  /* 0x0000b4003aa07a23 */ /* 0x100fe20000010810 */
[----:B------:R-:W-:Y:S01]  /*11020*/  ISETP.LT.OR P0, PT, R17, 0x2a, P0 ;  /* 0x0000002a1100780c */ /* 0x000fe20000701670 */
[--C-:B------:R-:W-:Y:S01]  /*11030*/  FFMA.FTZ R171, R70, c[0x0][0x2d0], -R16.reuse ;  /* 0x0000b40046ab7a23 */ /* 0x100fe20000010810 */
[----:B------:R-:W-:Y:S01]  /*11040*/  MUFU.EX2 R242, R242 ;  /* 0x000000f200f27308 */ /* 0x000fe20000000800 */
[--C-:B------:R-:W-:Y:S01]  /*11050*/  FFMA.FTZ R170, R71, c[0x0][0x2d0], -R16.reuse ;  /* 0x0000b40047aa7a23 */ /* 0x100fe20000010810 */
[----:B------:R-:W-:Y:S01]  /*11060*/  FSEL R192, R19, -INF , !P0 ;  /* 0xff80000013c07808 */ /* 0x000fe20004000000 */
[--C-:B------:R-:W-:Y:S01]  /*11070*/  FFMA.FTZ R167, R66, c[0x0][0x2d0], -R16.reuse ;  /* 0x0000b40042a77a23 */ /* 0x100fe20000010810 */
[----:B------:R-:W-:Y:S01]  /*11080*/  FSETP.NEU.FTZ.AND P0, PT, R0, -INF , PT ;  /* 0xff8000000000780b */ /* 0x000fe20003f1d000 */
[--C-:B------:R-:W-:Y:S01]  /*11090*/  FFMA.FTZ R166, R67, c[0x0][0x2d0], -R16.reuse ;  /* 0x0000b40043a67a23 */ /* 0x100fe20000010810 */
[----:B------:R-:W-:Y:S01]  /*110a0*/  FMNMX.FTZ R153, R192, R153, !PT ;  /* 0x00000099c0997209 */ /* 0x000fe20007810000 */
[--C-:B------:R-:W-:Y:S01]  /*110b0*/  FFMA.FTZ R163, R32, c[0x0][0x2d0], -R16.reuse ;  /* 0x0000b40020a37a23 */ /* 0x100fe20000010810 */
[----:B------:R-:W-:Y:S01]  /*110c0*/  MUFU.EX2 R171, R171 ;  /* 0x000000ab00ab7308 */ /* 0x000fe20000000800 */
[--C-:B------:R-:W-:Y:S01]  /*110d0*/  FFMA.FTZ R161, R31, c[0x0][0x2d0], -R16.reuse ;  /* 0x0000b4001fa17a23 */ /* 0x100fe20000010810 */
[----:B------:R-:W-:Y:S01]  /*110e0*/  FSEL R202, R202, RZ, P0 ;  /* 0x000000ffcaca7208 */ /* 0x000fe20000000000 */
[----:B------:R-:W2:Y:S01]  /*110f0*/  SHFL.BFLY PT, R58, R153, 0x2, 0x1f ;  /* 0x0c401f00993a7f89 */ /* 0x000ea200000e0000 */
[--C-:B------:R-:W-:Y:S01]  /*11100*/  FFMA.FTZ R154, R59, c[0x0][0x2d0], -R16.reuse ;  /* 0x0000b4003b9a7a23 */ /* 0x100fe20000010810 */
[----:B------:R-:W-:Y:S01]  /*11110*/  ISETP.NE.AND P6, PT, R220, 0x1, PT ;  /* 0x00000001dc00780c */ /* 0x000fe20003fc5270 */
[--C-:B------:R-:W-:Y:S01]  /*11120*/  FFMA.FTZ R175, R27, c[0x0][0x2d0], -R16.reuse ;  /* 0x0000b4001baf7a23 */ /* 0x100fe20000010810 */
[----:B------:R-:W-:Y:S01]  /*11130*/  LDSM.16.MT88.4 R32, [R214+0x2080] ;  /* 0x00208000d620783b */ /* 0x000fe20000004200 */
[----:B------:R-:W3:Y:S01]  /*11140*/  MUFU.EX2 R170, R170 ;  /* 0x000000aa00aa7308 */ /* 0x000ee20000000800 */
[----:B------:R-:W-:-:S02]  /*11150*/  FFMA.FTZ R176, R25, c[0x0][0x2d0], -R16 ;  /* 0x0000b40019b07a23 */ /* 0x000fc40000010810 */
[--C-:B------:R-:W-:Y:S01]  /*11160*/  FFMA.FTZ R177, R24, c[0x0][0x2d0], -R16.reuse ;  /* 0x0000b40018b17a23 */ /* 0x100fe20000010810 */
[----:B------:R-:W-:Y:S01]  /*11170*/  LDSM.16.MT88.4 R28, [R212+0x2080] ;  /* 0x00208000d41c783b */ /* 0x000fe20000004200 */
[----:B------:R-:W-:Y:S01]  /*11180*/  FFMA.FTZ R241, R56, c[0x0][0x2d0], -R16 ;  /* 0x0000b40038f17a23 */ /* 0x000fe20000010810 */
[----:B-1----:R-:W-:Y:S01]  /*11190*/  F2FP.PACK_AB R56, R173, R172 ;  /* 0x000000acad38723e */ /* 0x002fe200000000ff */
[--C-:B------:R-:W-:Y:S01]  /*111a0*/  FFMA.FTZ R185, R107, c[0x0][0x2d0], -R202.reuse ;  /* 0x0000b4006bb97a23 */ /* 0x100fe200000108ca */
[----:B------:R-:W-:Y:S01]  /*111b0*/  MUFU.EX2 R167, R167 ;  /* 0x000000a700a77308 */ /* 0x000fe20000000800 */
[----:B------:R-:W-:Y:S01]  /*111c0*/  LDSM.16.MT88.4 R24, [R214+0x2c80] ;  /* 0x002c8000d618783b */ /* 0x000fe20000004200 */
[--C-:B------:R-:W-:Y:S02]  /*111d0*/  FFMA.FTZ R187, R106, c[0x0][0x2d0], -R202.reuse ;  /* 0x0000b4006abb7a23 */ /* 0x100fe400000108ca */
[--C-:B------:R-:W-:Y:S01]  /*111e0*/  FFMA.FTZ R186, R105, c[0x0][0x2d0], -R202.reuse ;  /* 0x0000b40069ba7a23 */ /* 0x100fe200000108ca */
[----:B------:R-:W-:Y:S01]  /*111f0*/  LDSM.16.MT88.4 R16, [R214+0x3880] ;  /* 0x00388000d610783b */ /* 0x000fe20000004200 */
[----:B------:R-:W-:-:S02]  /*11200*/  FFMA.FTZ R188, R104, c[0x0][0x2d0], -R202 ;  /* 0x0000b40068bc7a23 */ /* 0x000fc400000108ca */
[----:B------:R-:W1:Y:S01]  /*11210*/  MUFU.EX2 R166, R166 ;  /* 0x000000a600a67308 */ /* 0x000e620000000800 */
[----:B---3--:R-:W-:Y:S01]  /*11220*/  F2FP.PACK_AB R97, R170, R171 ;  /* 0x000000abaa61723e */ /* 0x008fe200000000ff */
[--C-:B------:R-:W-:Y:S01]  /*11230*/  FFMA.FTZ R194, R93, c[0x0][0x2d0], -R202.reuse ;  /* 0x0000b4005dc27a23 */ /* 0x100fe200000108ca */
[----:B--2---:R-:W-:Y:S01]  /*11240*/  FMNMX.FTZ R153, R153, R58, !PT ;  /* 0x0000003a99997209 */ /* 0x004fe20007810000 */
[--C-:B------:R-:W-:Y:S01]  /*11250*/  FFMA.FTZ R196, R92, c[0x0][0x2d0], -R202.reuse ;  /* 0x0000b4005cc47a23 */ /* 0x100fe200000108ca */
[----:B------:R-:W-:Y:S01]  /*11260*/  F2FP.PACK_AB R58, R242, R174 ;  /* 0x000000aef23a723e */ /* 0x000fe200000000ff */
[--C-:B------:R-:W-:Y:S02]  /*11270*/  FFMA.FTZ R197, R91, c[0x0][0x2d0], -R202.reuse ;  /* 0x0000b4005bc57a23 */ /* 0x100fe400000108ca */
[----:B------:R-:W2:Y:S01]  /*11280*/  SHFL.BFLY PT, R120, R153, 0x1, 0x1f ;  /* 0x0c201f0099787f89 */ /* 0x000ea200000e0000 */
[----:B------:R-:W3:Y:S01]  /*11290*/  MUFU.EX2 R163, R163 ;  /* 0x000000a300a37308 */ /* 0x000ee20000000800 */
[----:B------:R-:W-:-:S02]  /*112a0*/  FFMA.FTZ R195, R89, c[0x0][0x2d0], -R202 ;  /* 0x0000b40059c37a23 */ /* 0x000fc400000108ca */
[----:B------:R-:W-:Y:S02]  /*112b0*/  FFMA.FTZ R240, R179, c[0x0][0x2d0], -R202 ;  /* 0x0000b400b3f07a23 */ /* 0x000fe400000108ca */
[----:B------:R-:W-:Y:S01]  /*112c0*/  FADD.FTZ R170, R171, R170 ;  /* 0x000000aaabaa7221 */ /* 0x000fe20000010000 */
[C---:B-1----:R-:W-:Y:S02]  /*112d0*/  F2FP.PACK_AB R99, R166.reuse, R167 ;  /* 0x000000a7a663723e */ /* 0x042fe400000000ff */
[----:B------:R-:W1:Y:S01]  /*112e0*/  MUFU.EX2 R161, R161 ;  /* 0x000000a100a17308 */ /* 0x000e620000000800 */
[----:B------:R-:W-:Y:S02]  /*112f0*/  FADD.FTZ R170, R167, R170 ;  /* 0x000000aaa7aa7221 */ /* 0x000fe40000010000 */
[----:B------:R-:W-:Y:S02]  /*11300*/  FADD.FTZ R168, R173, R168 ;  /* 0x000000a8ada87221 */ /* 0x000fe40000010000 */
[----:B------:R-:W-:Y:S01]  /*11310*/  FADD.FTZ R170, R166, R170 ;  /* 0x000000aaa6aa7221 */ /* 0x000fe20000010000 */
[----:B------:R-:W-:Y:S01]  /*11320*/  HMMA.16816.F32 R144, R96, R136, RZ ;  /* 0x000000886090723c */ /* 0x000fe200000018ff */
[----:B------:R-:W-:Y:S01]  /*11330*/  FADD.FTZ R168, R174, R168 ;  /* 0x000000a8aea87221 */ /* 0x000fe20000010000 */
[----:B------:R-:W4:Y:S01]  /*11340*/  MUFU.EX2 R160, R160 ;  /* 0x000000a000a07308 */ /* 0x000f220000000800 */
[----:B---3--:R-:W-:-:S02]  /*11350*/  FADD.FTZ R170, R163, R170 ;  /* 0x000000aaa3aa7221 */ /* 0x008fc40000010000 */
[----:B------:R-:W-:-:S03]  /*11360*/  FADD.FTZ R242, R242, R168 ;  /* 0x000000a8f2f27221 */ /* 0x000fc60000010000 */
[C---:B------:R-:W-:Y:S01]  /*11370*/  HMMA.16816.F32 R100, R96.reuse, R108, RZ ;  /* 0x0000006c6064723c */ /* 0x040fe200000018ff */
[----:B--2---:R-:W-:Y:S01]  /*11380*/  FMNMX.FTZ R153, R153, R120, !PT ;  /* 0x0000007899997209 */ /* 0x004fe20007810000 */
[----:B------:R-:W2:Y:S01]  /*11390*/  MUFU.EX2 R154, R154 ;  /* 0x0000009a009a7308 */ /* 0x000ea20000000800 */
[C---:B-1----:R-:W-:Y:S01]  /*113a0*/  F2FP.PACK_AB R9, R161.reuse, R163 ;  /* 0x000000a3a109723e */ /* 0x042fe200000000ff */
[----:B------:R-:W-:Y:S01]  /*113b0*/  FADD.FTZ R170, R161, R170 ;  /* 0x000000aaa1aa7221 */ /* 0x000fe20000010000 */
[C---:B------:R-:W-:Y:S01]  /*113c0*/  FSETP.NEU.FTZ.AND P0, PT, R153.reuse, -INF , PT ;  /* 0xff8000009900780b */ /* 0x040fe20003f1d000 */
[----:B------:R-:W-:Y:S02]  /*113d0*/  FMUL.FTZ R203, R153, c[0x0][0x2d0] ;  /* 0x0000b40099cb7a20 */ /* 0x000fe40000410000 */
[----:B------:R-:W-:Y:S02]  /*113e0*/  HMMA.16816.F32 R116, R96, R128, RZ ;  /* 0x000000806074723c */ /* 0x000fe400000018ff */
[----:B------:R-:W-:Y:S01]  /*113f0*/  MUFU.EX2 R185, R185 ;  /* 0x000000b900b97308 */ /* 0x000fe20000000800 */
[----:B------:R-:W-:Y:S01]  /*11400*/  FSEL R203, R203, RZ, P0 ;  /* 0x000000ffcbcb7208 */ /* 0x000fe20000000000 */
[----:B----4-:R-:W-:-:S04]  /*11410*/  FADD.FTZ R170, R160, R170 ;  /* 0x000000aaa0aa7221 */ /* 0x010fc80000010000 */
[C---:B------:R-:W-:Y:S01]  /*11420*/  HMMA.16816.F32 R52, R96.reuse, R60, RZ ;  /* 0x0000003c6034723c */ /* 0x040fe200000018ff */
[--C-:B------:R-:W-:Y:S01]  /*11430*/  FFMA.FTZ R189, R75, c[0x0][0x2d0], -R203.reuse ;  /* 0x0000b4004bbd7a23 */ /* 0x100fe200000108cb */
[----:B--2---:R-:W-:Y:S01]  /*11440*/  F2FP.PACK_AB R11, R154, R160 ;  /* 0x000000a09a0b723e */ /* 0x004fe200000000ff */
[--C-:B------:R-:W-:Y:S01]  /*11450*/  FFMA.FTZ R191, R74, c[0x0][0x2d0], -R203.reuse ;  /* 0x0000b4004abf7a23 */ /* 0x100fe200000108cb */
[----:B------:R-:W1:Y:S01]  /*11460*/  MUFU.EX2 R187, R187 ;  /* 0x000000bb00bb7308 */ /* 0x000e620000000800 */
[--C-:B------:R-:W-:Y:S02]  /*11470*/  FFMA.FTZ R190, R95, c[0x0][0x2d0], -R203.reuse ;  /* 0x0000b4005fbe7a23 */ /* 0x100fe400000108cb */
[--C-:B------:R-:W-:Y:S01]  /*11480*/  FFMA.FTZ R193, R94, c[0x0][0x2d0], -R203.reuse ;  /* 0x0000b4005ec17a23 */ /* 0x100fe200000108cb */
[----:B------:R-:W-:Y:S01]  /*11490*/  HMMA.16816.F32 R68, R96, R12, RZ ;  /* 0x0000000c6044723c */ /* 0x000fe200000018ff */
[--C-:B------:R-:W-:Y:S02]  /*114a0*/  FFMA.FTZ R199, R90, c[0x0][0x2d0], -R203.reuse ;  /* 0x0000b4005ac77a23 */ /* 0x100fe400000108cb */
[--C-:B------:R-:W-:Y:S01]  /*114b0*/  FFMA.FTZ R201, R88, c[0x0][0x2d0], -R203.reuse ;  /* 0x0000b40058c97a23 */ /* 0x100fe200000108cb */
[----:B------:R-:W2:Y:S01]  /*114c0*/  MUFU.EX2 R186, R186 ;  /* 0x000000ba00ba7308 */ /* 0x000ea20000000800 */
[----:B------:R-:W-:-:S02]  /*114d0*/  FFMA.FTZ R198, R73, c[0x0][0x2d0], -R203 ;  /* 0x0000b40049c67a23 */ /* 0x000fc400000108cb */
[--C-:B------:R-:W-:Y:S01]  /*114e0*/  FFMA.FTZ R200, R72, c[0x0][0x2d0], -R203.reuse ;  /* 0x0000b40048c87a23 */ /* 0x100fe200000108cb */
[C---:B------:R-:W-:Y:S01]  /*114f0*/  HMMA.16816.F32 R84, R96.reuse, R4, RZ ;  /* 0x000000046054723c */ /* 0x040fe200000018ff */
[----:B------:R-:W-:Y:S02]  /*11500*/  FFMA.FTZ R235, R192, c[0x0][0x2d0], -R203 ;  /* 0x0000b400c0eb7a23 */ /* 0x000fe400000108cb */
[----:B------:R-:W-:Y:S01]  /*11510*/  FADD.FTZ R170, R154, R170 ;  /* 0x000000aa9aaa7221 */ /* 0x000fe20000010000 */
[----:B------:R-:W3:Y:S01]  /*11520*/  MUFU.EX2 R188, R188 ;  /* 0x000000bc00bc7308 */ /* 0x000ee20000000800 */
[----:B-1----:R-:W-:Y:S01]  /*11530*/  F2FP.PACK_AB R92, R187, R185 ;  /* 0x000000b9bb5c723e */ /* 0x002fe200000000ff */
[----:B------:R-:W-:Y:S02]  /*11540*/  FADD.FTZ R185, R185, R187 ;  /* 0x000000bbb9b97221 */ /* 0x000fe40000010000 */
[----:B------:R-:W-:Y:S04]  /*11550*/  HMMA.16816.F32 R132, R96, R138, RZ ;  /* 0x0000008a6084723c */ /* 0x000fe800000018ff */
[----:B------:R-:W-:Y:S01]  /*11560*/  MUFU.EX2 R189, R189 ;  /* 0x000000bd00bd7308 */ /* 0x000fe20000000800 */
[----:B--2---:R-:W-:-:S03]  /*11570*/  FADD.FTZ R185, R186, R185 ;  /* 0x000000b9bab97221 */ /* 0x004fc60000010000 */
[C---:B------:R-:W-:Y:S04]  /*11580*/  HMMA.16816.F32 R112, R96.reuse, R110, RZ ;  /* 0x0000006e6070723c */ /* 0x040fe800000018ff */
[----:B------:R-:W1:Y:S01]  /*11590*/  MUFU.EX2 R191, R191 ;  /* 0x000000bf00bf7308 */ /* 0x000e620000000800 */
[C---:B---3--:R-:W-:Y:S01]  /*115a0*/  F2FP.PACK_AB R94, R188.reuse, R186 ;  /* 0x000000babc5e723e */ /* 0x048fe200000000ff */
[----:B------:R-:W-:Y:S02]  /*115b0*/  FADD.FTZ R185, R188, R185 ;  /* 0x000000b9bcb97221 */ /* 0x000fe40000010000 */
[C---:B------:R-:W-:Y:S04]  /*115c0*/  HMMA.16816.F32 R124, R96.reuse, R130, RZ ;  /* 0x00000082607c723c */ /* 0x040fe800000018ff */
[----:B------:R-:W2:Y:S04]  /*115d0*/  MUFU.EX2 R190, R190 ;  /* 0x000000be00be7308 */ /* 0x000ea80000000800 */
[----:B------:R-:W-:Y:S04]  /*115e0*/  HMMA.16816.F32 R64, R96, R62, RZ ;  /* 0x0000003e6040723c */ /* 0x000fe800000018ff */
[----:B------:R-:W3:Y:S01]  /*115f0*/  MUFU.EX2 R193, R193 ;  /* 0x000000c100c17308 */ /* 0x000ee20000000800 */
[----:B-1----:R-:W-:Y:S01]  /*11600*/  F2FP.PACK_AB R93, R191, R189 ;  /* 0x000000bdbf5d723e */ /* 0x002fe200000000ff */
[----:B------:R-:W-:-:S02]  /*11610*/  FADD.FTZ R189, R189, R191 ;  /* 0x000000bfbdbd7221 */ /* 0x000fc40000010000 */
[----:B------:R-:W-:Y:S04]  /*11620*/  HMMA.16816.F32 R80, R96, R14, RZ ;  /* 0x0000000e6050723c */ /* 0x000fe800000018ff */
[----:B------:R-:W1:Y:S01]  /*11630*/  MUFU.EX2 R175, R175 ;  /* 0x000000af00af7308 */ /* 0x000e620000000800 */
[----:B--2---:R-:W-:-:S03]  /*11640*/  FADD.FTZ R189, R190, R189 ;  /* 0x000000bdbebd7221 */ /* 0x004fc60000010000 */
[----:B------:R-:W-:Y:S04]  /*11650*/  HMMA.16816.F32 R96, R96, R6, RZ ;  /* 0x000000066060723c */ /* 0x000fe800000018ff */
[----:B------:R-:W2:Y:S01]  /*11660*/  MUFU.EX2 R176, R176 ;  /* 0x000000b000b07308 */ /* 0x000ea20000000800 */
[C---:B---3--:R-:W-:Y:S01]  /*11670*/  F2FP.PACK_AB R95, R193.reuse, R190 ;  /* 0x000000bec15f723e */ /* 0x048fe200000000ff */
[----:B------:R-:W-:Y:S02]  /*11680*/  FADD.FTZ R189, R193, R189 ;  /* 0x000000bdc1bd7221 */ /* 0x000fe40000010000 */
[----:B------:R-:W-:Y:S04]  /*11690*/  HMMA.16816.F32 R144, R8, R156, R144 ;  /* 0x0000009c0890723c */ /* 0x000fe80000001890 */
[----:B------:R-:W3:Y:S01]  /*116a0*/  MUFU.EX2 R177, R177 ;  /* 0x000000b100b17308 */ /* 0x000ee20000000800 */
[----:B-1----:R-:W-:-:S03]  /*116b0*/  FADD.FTZ R170, R175, R170 ;  /* 0x000000aaafaa7221 */ /* 0x002fc60000010000 */
[C---:B------:R-:W-:Y:S04]  /*116c0*/  HMMA.16816.F32 R100, R8.reuse, R148, R100 ;  /* 0x000000940864723c */ /* 0x040fe80000001864 */
[----:B------:R-:W1:Y:S01]  /*116d0*/  MUFU.EX2 R241, R241 ;  /* 0x000000f100f17308 */ /* 0x000e620000000800 */
[C---:B--2---:R-:W-:Y:S01]  /*116e0*/  F2FP.PACK_AB R57, R176.reuse, R175 ;  /* 0x000000afb039723e */ /* 0x044fe200000000ff */
[----:B------:R-:W-:Y:S02]  /*116f0*/  FADD.FTZ R170, R176, R170 ;  /* 0x000000aab0aa7221 */ /* 0x000fe40000010000 */
[----:B------:R-:W-:Y:S04]  /*11700*/  HMMA.16816.F32 R116, R8, R48, R116 ;  /* 0x000000300874723c */ /* 0x000fe80000001874 */
[----:B------:R-:W2:Y:S01]  /*11710*/  MUFU.EX2 R194, R194 ;  /* 0x000000c200c27308 */ /* 0x000ea20000000800 */
[----:B---3--:R-:W-:-:S03]  /*11720*/  FADD.FTZ R170, R177, R170 ;  /* 0x000000aab1aa7221 */ /* 0x008fc60000010000 */
[----:B------:R-:W-:Y:S01]  /*11730*/  HMMA.16816.F32 R52, R8, R44, R52 ;  /* 0x0000002c0834723c */ /* 0x000fe20000001834 */
[----:B-1----:R-:W-:-:S03]  /*11740*/  F2FP.PACK_AB R59, R241, R177 ;  /* 0x000000b1f13b723e */ /* 0x002fc600000000ff */
[----:B------:R-:W1:Y:S01]  /*11750*/  MUFU.EX2 R196, R196 ;  /* 0x000000c400c47308 */ /* 0x000e620000000800 */
[----:B------:R-:W-:-:S03]  /*11760*/  FADD.FTZ R241, R241, R170 ;  /* 0x000000aaf1f17221 */ /* 0x000fc60000010000 */
[----:B------:R-:W-:Y:S01]  /*11770*/  HMMA.16816.F32 R68, R8, R40, R68 ;  /* 0x000000280844723c */ /* 0x000fe20000001844 */
[----:B--2---:R-:W-:-:S03]  /*11780*/  FADD.FTZ R185, R194, R185 ;  /* 0x000000b9c2b97221 */ /* 0x004fc60000010000 */
[----:B------:R-:W2:Y:S04]  /*11790*/  MUFU.EX2 R197, R197 ;  /* 0x000000c500c57308 */ /* 0x000ea80000000800 */
[----:B------:R-:W-:Y:S04]  /*117a0*/  HMMA.16816.F32 R84, R8, R36, R84 ;  /* 0x000000240854723c */ /* 0x000fe80000001854 */
[----:B------:R-:W3:Y:S01]  /*117b0*/  MUFU.EX2 R195, R195 ;  /* 0x000000c300c37308 */ /* 0x000ee20000000800 */
[----:B-1----:R-:W-:-:S03]  /*117c0*/  FADD.FTZ R185, R196, R185 ;  /* 0x000000b9c4b97221 */ /* 0x002fc60000010000 */
[----:B------:R-:W-:Y:S04]  /*117d0*/  HMMA.16816.F32 R132, R8, R158, R132 ;  /* 0x0000009e0884723c */ /* 0x000fe80000001884 */
[----:B------:R-:W1:Y:S01]  /*117e0*/  MUFU.EX2 R199, R199 ;  /* 0x000000c700c77308 */ /* 0x000e620000000800 */
[----:B--2---:R-:W-:-:S03]  /*117f0*/  FADD.FTZ R185, R197, R185 ;  /* 0x000000b9c5b97221 */ /* 0x004fc60000010000 */
[----:B------:R-:W-:Y:S04]  /*11800*/  HMMA.16816.F32 R112, R8, R150, R112 ;  /* 0x000000960870723c */ /* 0x000fe80000001870 */
[----:B------:R-:W2:Y:S01]  /*11810*/  MUFU.EX2 R201, R201 ;  /* 0x000000c900c97308 */ /* 0x000ea20000000800 */
[----:B---3--:R-:W-:-:S03]  /*11820*/  FADD.FTZ R185, R195, R185 ;  /* 0x000000b9c3b97221 */ /* 0x008fc60000010000 */
[----:B------:R-:W-:Y:S04]  /*11830*/  HMMA.16816.F32 R124, R8, R50, R124 ;  /* 0x00000032087c723c */ /* 0x000fe8000000187c */
[----:B------:R-:W3:Y:S01]  /*11840*/  MUFU.EX2 R198, R198 ;  /* 0x000000c600c67308 */ /* 0x000ee20000000800 */
[----:B-1----:R-:W-:-:S03]  /*11850*/  FADD.FTZ R189, R199, R189 ;  /* 0x000000bdc7bd7221 */ /* 0x002fc60000010000 */
[----:B------:R-:W-:Y:S04]  /*11860*/  HMMA.16816.F32 R64, R8, R46, R64 ;  /* 0x0000002e0840723c */ /* 0x000fe80000001840 */
[----:B------:R-:W1:Y:S01]  /*11870*/  MUFU.EX2 R200, R200 ;  /* 0x000000c800c87308 */ /* 0x000e620000000800 */
[----:B--2---:R-:W-:-:S03]  /*11880*/  FADD.FTZ R189, R201, R189 ;  /* 0x000000bdc9bd7221 */ /* 0x004fc60000010000 */
[----:B------:R-:W-:Y:S04]  /*11890*/  HMMA.16816.F32 R80, R8, R42, R80 ;  /* 0x0000002a0850723c */ /* 0x000fe80000001850 */
[----:B------:R-:W-:Y:S01]  /*118a0*/  MUFU.EX2 R240, R240 ;  /* 0x000000f000f07308 */ /* 0x000fe20000000800 */
[----:B---3--:R-:W-:-:S03]  /*118b0*/  FADD.FTZ R189, R198, R189 ;  /* 0x000000bdc6bd7221 */ /* 0x008fc60000010000 */
[----:B------:R-:W-:Y:S01]  /*118c0*/  HMMA.16816.F32 R96, R8, R38, R96 ;  /* 0x000000260860723c */ /* 0x000fe20000001860 */
[----:B------:R-:W2:Y:S03]  /*118d0*/  LDSM.16.MT88.4 R8, [R212+0x3880] ;  /* 0x00388000d408783b */ /* 0x000ea60000004200 */
[----:B------:R-:W-:Y:S01]  /*118e0*/  MUFU.EX2 R235, R235 ;  /* 0x000000eb00eb7308 */ /* 0x000fe20000000800 */
[----:B-1----:R-:W-:-:S03]  /*118f0*/  FADD.FTZ R189, R200, R189 ;  /* 0x000000bdc8bd7221 */ /* 0x002fc60000010000 */
[C---:B------:R-:W-:Y:S08]  /*11900*/  HMMA.16816.F32 R140, R92.reuse, R136, RZ ;  /* 0x000000885c8c723c */ /* 0x040ff000000018ff */
[C---:B------:R-:W-:Y:S08]  /*11910*/  HMMA.16816.F32 R104, R92.reuse, R108, RZ ;  /* 0x0000006c5c68723c */ /* 0x040ff000000018ff */
[C---:B------:R-:W-:Y:S08]  /*11920*/  HMMA.16816.F32 R120, R92.reuse, R128, RZ ;  /* 0x000000805c78723c */ /* 0x040ff000000018ff */
[C---:B------:R-:W-:Y:S08]  /*11930*/  HMMA.16816.F32 R72, R92.reuse, R12, RZ ;  /* 0x0000000c5c48723c */ /* 0x040ff000000018ff */
[----:B------:R-:W-:Y:S07]  /*11940*/  HMMA.16816.F32 R88, R92, R4, RZ ;  /* 0x000000045c58723c */ /* 0x000fee00000018ff */
[----:B------:R-:W-:Y:S01]  /*11950*/  F2FP.PACK_AB R4, R196, R194 ;  /* 0x000000c2c404723e */ /* 0x000fe200000000ff */
[----:B------:R-:W-:Y:S01]  /*11960*/  HMMA.16816.F32 R144, R56, R32, R144 ;  /* 0x000000203890723c */ /* 0x000fe20000001890 */
[----:B------:R-:W-:-:S07]  /*11970*/  F2FP.PACK_AB R5, R201, R199 ;  /* 0x000000c7c905723e */ /* 0x000fce00000000ff */
[C---:B------:R-:W-:Y:S08]  /*11980*/  HMMA.16816.F32 R100, R56.reuse, R28, R100 ;  /* 0x0000001c3864723c */ /* 0x040ff00000001864 */
        /* <DEDUP_REMOVED lines=17> */
[----:B------:R-:W-:-:S02]  /*11aa0*/  F2FP.PACK_AB R6, R195, R197 ;  /* 0x000000c5c306723e */ /* 0x000fc400000000ff */
[----:B------:R-:W-:-:S07]  /*11ab0*/  F2FP.PACK_AB R7, R200, R198 ;  /* 0x000000c6c807723e */ /* 0x000fce00000000ff */
[C---:B------:R-:W-:Y:S07]  /*11ac0*/  HMMA.16816.F32 R140, R4.reuse, R156, R140 ;  /* 0x0000009c048c723c */ /* 0x040fee000000188c */
[--C-:B------:R-:W-:Y:S01]  /*11ad0*/  FFMA.FTZ R156, R184, c[0x0][0x2d0], -R202.reuse ;  /* 0x0000b400b89c7a23 */ /* 0x100fe200000108ca */
[C---:B------:R-:W-:Y:S05]  /*11ae0*/  HMMA.16816.F32 R104, R4.reuse, R148, R104 ;  /* 0x000000940468723c */ /* 0x040fea0000001868 */
[----:B------:R-:W1:Y:S02]  /*11af0*/  MUFU.EX2 R156, R156 ;  /* 0x0000009c009c7308 */ /* 0x000e640000000800 */
[--C-:B------:R-:W-:Y:S01]  /*11b00*/  FFMA.FTZ R148, R183, c[0x0][0x2d0], -R202.reuse ;  /* 0x0000b400b7947a23 */ /* 0x100fe200000108ca */
[C---:B------:R-:W-:Y:S05]  /*11b10*/  HMMA.16816.F32 R120, R4.reuse, R48, R120 ;  /* 0x000000300478723c */ /* 0x040fea0000001878 */
[----:B------:R-:W2:Y:S02]  /*11b20*/  MUFU.EX2 R148, R148 ;  /* 0x0000009400947308 */ /* 0x000ea40000000800 */
[----:B------:R-:W-:Y:S01]  /*11b30*/  FFMA.FTZ R48, R181, c[0x0][0x2d0], -R202 ;  /* 0x0000b400b5307a23 */ /* 0x000fe200000108ca */
[----:B------:R-:W-:Y:S05]  /*11b40*/  HMMA.16816.F32 R72, R4, R40, R72 ;  /* 0x000000280448723c */ /* 0x000fea0000001848 */
[----:B------:R-:W3:Y:S01]  /*11b50*/  MUFU.EX2 R48, R48 ;  /* 0x0000003000307308 */ /* 0x000ee20000000800 */
[----:B-1----:R-:W-:-:S02]  /*11b60*/  FADD.FTZ R185, R156, R185 ;  /* 0x000000b99cb97221 */ /* 0x002fc40000010000 */
[----:B------:R-:W-:Y:S01]  /*11b70*/  HMMA.16816.F32 R88, R4, R36, R88 ;  /* 0x000000240458723c */ /* 0x000fe20000001858 */
[----:B------:R-:W-:Y:S02]  /*11b80*/  FFMA.FTZ R40, R182, c[0x0][0x2d0], -R203 ;  /* 0x0000b400b6287a23 */ /* 0x000fe400000108cb */
[----:B--2---:R-:W-:-:S04]  /*11b90*/  FADD.FTZ R185, R148, R185 ;  /* 0x000000b994b97221 */ /* 0x004fc80000010000 */
[--C-:B------:R-:W-:Y:S01]  /*11ba0*/  FFMA.FTZ R36, R180, c[0x0][0x2d0], -R203.reuse ;  /* 0x0000b400b4247a23 */ /* 0x100fe200000108cb */
[----:B------:R-:W-:Y:S01]  /*11bb0*/  HMMA.16816.F32 R56, R4, R44, R56 ;  /* 0x0000002c0438723c */ /* 0x000fe20000001838 */
[----:B------:R-:W-:Y:S01]  /*11bc0*/  FFMA.FTZ R37, R178, c[0x0][0x2d0], -R203 ;  /* 0x0000b400b2257a23 */ /* 0x000fe200000108cb */
[----:B------:R-:W1:Y:S01]  /*11bd0*/  MUFU.EX2 R40, R40 ;  /* 0x0000002800287308 */ /* 0x000e620000000800 */
[----:B---3--:R-:W-:-:S05]  /*11be0*/  FADD.FTZ R185, R48, R185 ;  /* 0x000000b930b97221 */ /* 0x008fca0000010000 */
[C---:B------:R-:W-:Y:S02]  /*11bf0*/  HMMA.16816.F32 R136, R4.reuse, R158, R136 ;  /* 0x0000009e0488723c */ /* 0x040fe40000001888 */
[----:B------:R-:W2:Y:S06]  /*11c00*/  MUFU.EX2 R36, R36 ;  /* 0x0000002400247308 */ /* 0x000eac0000000800 */
[----:B------:R-:W-:Y:S02]  /*11c10*/  HMMA.16816.F32 R108, R4, R150, R108 ;  /* 0x00000096046c723c */ /* 0x000fe4000000186c */
[----:B------:R-:W3:Y:S01]  /*11c20*/  MUFU.EX2 R37, R37 ;  /* 0x0000002500257308 */ /* 0x000ee20000000800 */
[----:B-1----:R-:W-:-:S05]  /*11c30*/  FADD.FTZ R189, R40, R189 ;  /* 0x000000bd28bd7221 */ /* 0x002fca0000010000 */
[----:B------:R-:W-:Y:S01]  /*11c40*/  HMMA.16816.F32 R128, R4, R50, R128 ;  /* 0x000000320480723c */ /* 0x000fe20000001880 */
[----:B--2---:R-:W-:-:S07]  /*11c50*/  FADD.FTZ R189, R36, R189 ;  /* 0x000000bd24bd7221 */ /* 0x004fce0000010000 */
[----:B------:R-:W-:Y:S01]  /*11c60*/  HMMA.16816.F32 R60, R4, R46, R60 ;  /* 0x0000002e043c723c */ /* 0x000fe2000000183c */
[----:B---3--:R-:W-:-:S07]  /*11c70*/  FADD.FTZ R189, R37, R189 ;  /* 0x000000bd25bd7221 */ /* 0x008fce0000010000 */
[C---:B------:R-:W-:Y:S08]  /*11c80*/  HMMA.16816.F32 R12, R4.reuse, R42, R12 ;  /* 0x0000002a040c723c */ /* 0x040ff0000000180c */
[----:B------:R-:W-:Y:S07]  /*11c90*/  HMMA.16816.F32 R92, R4, R38, R92 ;  /* 0x00000026045c723c */ /* 0x000fee000000185c */
[----:B------:R-:W-:-:S02]  /*11ca0*/  F2FP.PACK_AB R4, R148, R156 ;  /* 0x0000009c9404723e */ /* 0x000fc400000000ff */
[C---:B------:R-:W-:Y:S01]  /*11cb0*/  F2FP.PACK_AB R6, R240.reuse, R48 ;  /* 0x00000030f006723e */ /* 0x040fe200000000ff */
[----:B------:R-:W-:Y:S01]  /*11cc0*/  FADD.FTZ R240, R240, R185 ;  /* 0x000000b9f0f07221 */ /* 0x000fe20000010000 */
[----:B------:R-:W-:Y:S02]  /*11cd0*/  F2FP.PACK_AB R5, R36, R40 ;  /* 0x000000282405723e */ /* 0x000fe400000000ff */
[C---:B------:R-:W-:Y:S01]  /*11ce0*/  F2FP.PACK_AB R7, R235.reuse, R37 ;  /* 0x00000025eb07723e */ /* 0x040fe200000000ff */
[----:B------:R-:W-:-:S06]  /*11cf0*/  FADD.FTZ R235, R235, R189 ;  /* 0x000000bdebeb7221 */ /* 0x000fcc0000010000 */
[C---:B------:R-:W-:Y:S07]  /*11d00*/  HMMA.16816.F32 R56, R4.reuse, R20, R56 ;  /* 0x000000140438723c */ /* 0x040fee0000001838 */
[----:B------:R-:W-:Y:S01]  /*11d10*/  @P6 IMAD.HI.U32 R20, R77, c[0x0][0x2c8], RZ ;  /* 0x0000b2004d146a27 */ /* 0x000fe200078e00ff */
[----:B------:R-:W-:Y:S04]  /*11d20*/  HMMA.16816.F32 R72, R4, R16, R72 ;  /* 0x000000100448723c */ /* 0x000fe80000001848 */
[----:B------:R-:W-:-:S02]  /*11d30*/  @P6 SHF.R.U32.HI R77, RZ, c[0x0][0x2cc], R20 ;  /* 0x0000b300ff4d6a19 */ /* 0x000fc40000011614 */
[----:B------:R-:W-:Y:S02]  /*11d40*/  ISETP.GE.AND P6, PT, R219, 0x1, PT ;  /* 0x00000001db00780c */ /* 0x000fe40003fc6270 */
[----:B------:R-:W-:Y:S01]  /*11d50*/  HMMA.16816.F32 R140, R4, R32, R140 ;  /* 0x00000020048c723c */ /* 0x000fe2000000188c */
[----:B------:R-:W-:-:S07]  /*11d60*/  IMAD.IADD R16, R76, 0x1, R77 ;  /* 0x000000014c107824 */ /* 0x000fce00078e024d */
        /* <DEDUP_REMOVED lines=8> */
[----:B------:R-:W-:Y:S07]  /*11df0*/  HMMA.16816.F32 R92, R4, R10, R92 ;  /* 0x0000000a045c723c */ /* 0x000fee000000185c */
[----:B------:R-:W-:Y:S01]  /*11e00*/  IADD3 R5, R16, c[0x0][0x328], RZ ;  /* 0x0000ca0010057a10 */ /* 0x000fe20007ffe0ff */
[----:B------:R-:W-:Y:S05]  /*11e10*/  @!P6 BRA `(.L_x_467) ;  /* 0x000000f00000e947 */ /* 0x000fea0003800000 */
        /* <DEDUP_REMOVED lines=10> */
.L_x_468:
[----:B------:R-:W-:-:S13]  /*11ec0*/  ISETP.NE.AND P0, PT, R4, 0x1, PT ;  /* 0x000000010400780c */ /* 0x000fda0003f05270 */
[----:B------:R-:W-:-:S05]  /*11ed0*/  @P0 IMAD.HI.U32 R7, R6, c[0x0][0x330], RZ ;  /* 0x0000cc0006070a27 */ /* 0x000fca00078e00ff */
[----:B------:R-:W-:-:S05]  /*11ee0*/  @P0 SHF.R.U32.HI R6, RZ, c[0x0][0x334], R7 ;  /* 0x0000cd00ff060a19 */ /* 0x000fca0000011607 */
.L_x_469:
[----:B------:R-:W-:-:S05]  /*11ef0*/  IMAD R4, R6, R4, c[0x0][0x32c] ;  /* 0x0000cb0006047624 */ /* 0x000fca00078e0204 */
[----:B------:R-:W-:-:S05]  /*11f00*/  IMNMX R5, R5, R4, PT ;  /* 0x0000000405057217 */ /* 0x000fca0003800200 */
.L_x_467:
        /* <DEDUP_REMOVED lines=18> */
.L_x_489:
        /* <DEDUP_REMOVED lines=18> */
[----:B------:R-:W-:Y:S01]  /*12150*/  IMAD.WIDE.U32 R12, R243, c[0x0][0x208], RZ ;  /* 0x00008200f30c7a25 */ /* 0x000fe200078e00ff */
        /* <DEDUP_REMOVED lines=8> */
[C---:B------:R-:W-:Y:S01]  /*121e0*/  @!P1 LEA R7, P0, R2.reuse, R12, 0x5 ;  /* 0x0000000c02079211 */ /* 0x040fe200078028ff */
[----:B------:R-:W-:Y:S05]  /*121f0*/  IMAD.IADD R0, R13, 0x1, R0 ;  /* 0x000000010d007824 */ /* 0x000fea00078e0200 */
[----:B------:R-:W-:Y:S02]  /*12200*/  @!P1 LEA.HI.X R6, R2, R0, R6, 0x5, P0 ;  /* 0x0000000002069211 */ /* 0x000fe400000f2c06 */
[-C--:B------:R-:W-:Y:S05]  /*12210*/  IADD3 R3, P0, R228, R12.reuse, RZ ;  /* 0x0000000ce4037210 */ /* 0x080fea0007f1e0ff */
[----:B------:R-:W-:Y:S01]  /*12220*/  IMAD.X R2, R0, 0x1, R237, P0 ;  /* 0x0000000100027824 */ /* 0x000fe200000e06ed */
        /* <DEDUP_REMOVED lines=15> */
[C---:B------:R-:W-:Y:S03]  /*12320*/  @!P1 IADD3 R2, P0, R7.reuse, R228, RZ ;  /* 0x000000e407029210 */ /* 0x040fe60007f1e0ff */
[----:B------:R4:W-:Y:S02]  /*12330*/  LDGSTS.E.BYPASS.LTC128B.128 [R230+0x3080], [R4.64], !P3 ;  /* 0x0308000004e67fae */ /* 0x0009e4000d901d4c */
[----:B------:R-:W-:Y:S01]  /*12340*/  @!P1 IMAD.X R0, R6, 0x1, R237, P0 ;  /* 0x0000000106009824 */ /* 0x000fe200000e06ed */
[C---:B------:R-:W-:Y:S04]  /*12350*/  @!P1 LEA R12, P0, R2.reuse, c[0x0][0x1f8], 0x1 ;  /* 0x00007e00020c9a11 */ /* 0x040fe800078008ff */
[----:B------:R-:W-:Y:S02]  /*12360*/  @!P1 LEA.HI.X R13, R2, c[0x0][0x1fc], R0, 0x1, P0 ;  /* 0x00007f00020d9a11 */ /* 0x000fe400000f0c00 */
[C---:B------:R-:W-:Y:S03]  /*12370*/  @!P1 IADD3 R2, P0, R7.reuse, R248, RZ ;  /* 0x000000f807029210 */ /* 0x040fe60007f1e0ff */
        /* <DEDUP_REMOVED lines=10> */
.L_x_471:
[-C--:B--2-4-:R-:W-:Y:S01]  /*12420*/  HMMA.16816.F32 R4, R48, R16.reuse, RZ ;  /* 0x000000103004723c */ /* 0x094fe200000018ff */
[----:B------:R-:W-:Y:S02]  /*12430*/  LDSM.16.M88.4 R176, [R217+0x8080] ;  /* 0x00808000d9b0783b */ /* 0x000fe40000000200 */
[----:B------:R-:W-:Y:S05]  /*12440*/  ISETP.GT.AND P0, PT, R243, R227, PT ;  /* 0x000000e3f300720c */ /* 0x000fea0003f04270 */
[C---:B---3--:R-:W-:Y:S01]  /*12450*/  HMMA.16816.F32 R8, R44.reuse, R16, RZ ;  /* 0x000000102c08723c */ /* 0x048fe200000018ff */
[----:B------:R-:W0:Y:S07]  /*12460*/  LDGDEPBAR ;  /* 0x00000000000079af */ /* 0x000e2e0000000000 */
[-C--:B------:R-:W-:Y:S01]  /*12470*/  HMMA.16816.F32 R12, R44, R18.reuse, RZ ;  /* 0x000000122c0c723c */ /* 0x080fe200000018ff */
[----:B------:R-:W2:Y:S07]  /*12480*/  LDSM.16.M88.4 R180, [R216+0x4880] ;  /* 0x00488000d8b4783b */ /* 0x000eae0000000200 */
[C---:B------:R-:W-:Y:S01]  /*12490*/  HMMA.16816.F32 R16, R48.reuse, R18, RZ ;  /* 0x000000123010723c */ /* 0x040fe200000018ff */
[----:B------:R-:W3:Y:S07]  /*124a0*/  LDSM.16.M88.4 R184, [R217+0x9080] ;  /* 0x00908000d9b8783b */ /* 0x000eee0000000200 */
        /* <DEDUP_REMOVED lines=30> */
[C---:B---3--:R-:W-:Y:S08]  /*12690*/  HMMA.16816.F32 R8, R184.reuse, R180, R8 ;  /* 0x000000b4b808723c */ /* 0x048ff00000001808 */
        /* <DEDUP_REMOVED lines=13> */
[----:B------:R-:W2:Y:S07]  /*12770*/  LDSM.16.M88.4 R176, [R216+0x5880] ;  /* 0x00588000d8b0783b */ /* 0x000eae0000000200 */
[-C--:B----4-:R-:W-:Y:S01]  /*12780*/  HMMA.16816.F32 R4, R160, R192.reuse, R4 ;  /* 0x000000c0a004723c */ /* 0x090fe20000001804 */
[----:B------:R-:W-:Y:S07]  /*12790*/  LDSM.16.M88.4 R188, [R213+0xb080] ;  /* 0x00b08000d5bc783b */ /* 0x000fee0000000200 */
[C---:B------:R-:W-:Y:S08]  /*127a0*/  HMMA.16816.F32 R8, R196.reuse, R192, R8 ;  /* 0x000000c0c408723c */ /* 0x040ff00000001808 */
[-C--:B------:R-:W-:Y:S08]  /*127b0*/  HMMA.16816.F32 R12, R196, R194.reuse, R12 ;  /* 0x000000c2c40c723c */ /* 0x080ff0000000180c */
[C---:B------:R-:W-:Y:S01]  /*127c0*/  HMMA.16816.F32 R16, R160.reuse, R194, R16 ;  /* 0x000000c2a010723c */ /* 0x040fe20000001810 */
[----:B------:R-:W-:Y:S07]  /*127d0*/  LDSM.16.M88.4 R192, [R205] ;  /* 0x00000000cdc0783b */ /* 0x000fee0000000200 */
[-C--:B-----5:R-:W-:Y:S08]  /*127e0*/  HMMA.16816.F32 R20, R160, R156.reuse, R20 ;  /* 0x0000009ca014723c */ /* 0x0a0ff00000001814 */
[C---:B------:R-:W-:Y:S08]  /*127f0*/  HMMA.16816.F32 R24, R196.reuse, R156, R24 ;  /* 0x0000009cc418723c */ /* 0x040ff00000001818 */
[-C--:B------:R-:W-:Y:S08]  /*12800*/  HMMA.16816.F32 R28, R196, R158.reuse, R28 ;  /* 0x0000009ec41c723c */ /* 0x080ff0000000181c */
[C---:B------:R-:W-:Y:S01]  /*12810*/  HMMA.16816.F32 R32, R160.reuse, R158, R32 ;  /* 0x0000009ea020723c */ /* 0x040fe20000001820 */
[----:B------:R-:W3:Y:S07]  /*12820*/  LDSM.16.M88.4 R156, [R213+0xa080] ;  /* 0x00a08000d59c783b */ /* 0x000eee0000000200 */
        /* <DEDUP_REMOVED lines=11> */
[-C--:B--2---:R-:W-:Y:S08]  /*128e0*/  HMMA.16816.F32 R20, R152, R176.reuse, R20 ;  /* 0x000000b09814723c */ /* 0x084ff00000001814 */
[C---:B------:R-:W-:Y:S08]  /*128f0*/  HMMA.16816.F32 R24, R172.reuse, R176, R24 ;  /* 0x000000b0ac18723c */ /* 0x040ff00000001818 */
[-C--:B------:R-:W-:Y:S08]  /*12900*/  HMMA.16816.F32 R28, R172, R178.reuse, R28 ;  /* 0x000000b2ac1c723c */ /* 0x080ff0000000181c */
[C---:B------:R-:W-:Y:S08]  /*12910*/  HMMA.16816.F32 R32, R152.reuse, R178, R32 ;  /* 0x000000b29820723c */ /* 0x040ff00000001820 */
[-C--:B------:R-:W-:Y:S08]  /*12920*/  HMMA.16816.F32 R36, R152, R180.reuse, R36 ;  /* 0x000000b49824723c */ /* 0x080ff00000001824 */
[C---:B------:R-:W-:Y:S08]  /*12930*/  HMMA.16816.F32 R40, R172.reuse, R180, R40 ;  /* 0x000000b4ac28723c */ /* 0x040ff00000001828 */
[-C--:B------:R-:W-:Y:S08]  /*12940*/  HMMA.16816.F32 R44, R172, R182.reuse, R44 ;  /* 0x000000b6ac2c723c */ /* 0x080ff0000000182c */
[----:B------:R-:W-:Y:S08]  /*12950*/  HMMA.16816.F32 R48, R152, R182, R48 ;  /* 0x000000b69830723c */ /* 0x000ff00000001830 */
        /* <DEDUP_REMOVED lines=60> */
.L_x_472:
        /* <DEDUP_REMOVED lines=28> */
.L_x_475:
[----:B------:R-:W-:Y:S04]  /*12ee0*/  MOV R0, c[0x0][0x32c] ;  /* 0x0000cb0000007a02 */ /* 0x000fe80000000f00 */
[----:B------:R-:W-:Y:S11]  /*12ef0*/  ISETP.NE.AND P0, PT, R0, 0x1, PT ;  /* 0x000000010000780c */ /* 0x000ff60003f05270 */
[----:B------:R-:W-:Y:S02]  /*12f00*/  @!UPT UIADD3 URZ, URZ, URZ, URZ ;  /* 0x0000003f3f3ff290 */ /* 0x000fe4000fffe03f */
[----:B------:R-:W-:Y:S05]  /*12f10*/  @P0 IMAD.HI.U32 R0, R2, c[0x0][0x330], RZ ;  /* 0x0000cc0002000a27 */ /* 0x000fea00078e00ff */
[----:B------:R-:W-:Y:S02]  /*12f20*/  @P0 SHF.R.U32.HI R2, RZ, c[0x0][0x334], R0 ;  /* 0x0000cd00ff020a19 */ /* 0x000fe40000011600 */
.L_x_476:
[----:B------:R-:W-:Y:S05]  /*12f30*/  BSYNC B0 ;  /* 0x0000000000007941 */ /* 0x000fea0003800000 */
.L_x_474:
[----:B------:R-:W-:Y:S04]  /*12f40*/  IMAD.IADD R0, R153, 0x1, -R234 ;  /* 0x0000000199007824 */ /* 0x000fe800078e0aea */
[----:B------:R-:W-:Y:S05]  /*12f50*/  IMAD R2, R2, c[0x0][0x32c], R0 ;  /* 0x0000cb0002027a24 */ /* 0x000fea00078e0200 */
[----:B------:R-:W-:Y:S02]  /*12f60*/  IADD3 R0, R2, c[0x0][0x32c], RZ ;  /* 0x0000cb0002007a10 */ /* 0x000fe40007ffe0ff */
[----:B------:R-:W-:Y:S02]  /*12f70*/  IMNMX R160, R160, R2, !PT ;  /* 0x00000002a0a07217 */ /* 0x000fe40007800200 */
[----:B------:R-:W-:Y:S02]  /*12f80*/  IMNMX R161, R161, R0, PT ;  /* 0x00000000a1a17217 */ /* 0x000fe40003800200 */
.L_x_473:
        /* <DEDUP_REMOVED lines=17> */
.L_x_479:
[----:B------:R-:W-:Y:S04]  /*130a0*/  MOV R0, c[0x0][0x32c] ;  /* 0x0000cb0000007a02 */ /* 0x000fe80000000f00 */
[----:B------:R-:W-:Y:S11]  /*130b0*/  ISETP.NE.AND P0, PT, R0, 0x1, PT ;  /* 0x000000010000780c */ /* 0x000ff60003f05270 */
[----:B------:R-:W-:Y:S02]  /*130c0*/  @!UPT UIADD3 URZ, URZ, URZ, URZ ;  /* 0x0000003f3f3ff290 */ /* 0x000fe4000fffe03f */
[----:B------:R-:W-:Y:S05]  /*130d0*/  @P0 IMAD.HI.U32 R0, R2, c[0x0][0x330], RZ ;  /* 0x0000cc0002000a27 */ /* 0x000fea00078e00ff */
[----:B------:R-:W-:Y:S02]  /*130e0*/  @P0 SHF.R.U32.HI R2, RZ, c[0x0][0x334], R0 ;  /* 0x0000cd00ff020a19 */ /* 0x000fe40000011600 */
.L_x_480:
[----:B------:R-:W-:Y:S05]  /*130f0*/  BSYNC B0 ;  /* 0x0000000000007941 */ /* 0x000fea0003800000 */
.L_x_478:
[----:B------:R-:W-:Y:S04]  /*13100*/  IMAD.IADD R0, R153, 0x1, -R234 ;  /* 0x0000000199007824 */ /* 0x000fe800078e0aea */
[----:B------:R-:W-:Y:S05]  /*13110*/  IMAD R0, R2, c[0x0][0x32c], R0 ;  /* 0x0000cb0002007a24 */ /* 0x000fea00078e0200 */
[----:B------:R-:W-:Y:S02]  /*13120*/  IADD3 R2, R0, c[0x0][0x32c], RZ ;  /* 0x0000cb0000027a10 */ /* 0x000fe40007ffe0ff */
[----:B------:R-:W-:Y:S02]  /*13130*/  IMNMX R158, R158, R0, !PT ;  /* 0x000000009e9e7217 */ /* 0x000fe40007800200 */
[----:B------:R-:W-:Y:S02]  /*13140*/  IMNMX R159, R159, R2, PT ;  /* 0x000000029f9f7217 */ /* 0x000fe40003800200 */
.L_x_477:
        /* <DEDUP_REMOVED lines=17> */
.L_x_483:
[----:B------:R-:W-:Y:S04]  /*13260*/  MOV R0, c[0x0][0x32c] ;  /* 0x0000cb0000007a02 */ /* 0x000fe80000000f00 */
[----:B------:R-:W-:Y:S11]  /*13270*/  ISETP.NE.AND P0, PT, R0, 0x1, PT ;  /* 0x000000010000780c */ /* 0x000ff60003f05270 */
[----:B------:R-:W-:Y:S02]  /*13280*/  @!UPT UIADD3 URZ, URZ, URZ, URZ ;  /* 0x0000003f3f3ff290 */ /* 0x000fe4000fffe03f */
[----:B------:R-:W-:Y:S05]  /*13290*/  @P0 IMAD.HI.U32 R0, R2, c[0x0][0x330], RZ ;  /* 0x0000cc0002000a27 */ /* 0x000fea00078e00ff */
[----:B------:R-:W-:Y:S02]  /*132a0*/  @P0 SHF.R.U32.HI R2, RZ, c[0x0][0x334], R0 ;  /* 0x0000cd00ff020a19 */ /* 0x000fe40000011600 */
.L_x_484:
[----:B------:R-:W-:Y:S05]  /*132b0*/  BSYNC B0 ;  /* 0x0000000000007941 */ /* 0x000fea0003800000 */
.L_x_482:
[----:B------:R-:W-:Y:S04]  /*132c0*/  IMAD.IADD R0, R153, 0x1, -R234 ;  /* 0x0000000199007824 */ /* 0x000fe800078e0aea */
[----:B------:R-:W-:Y:S05]  /*132d0*/  IMAD R0, R2, c[0x0][0x32c], R0 ;  /* 0x0000cb0002007a24 */ /* 0x000fea00078e0200 */
[----:B------:R-:W-:Y:S02]  /*132e0*/  IADD3 R2, R0, c[0x0][0x32c], RZ ;  /* 0x0000cb0000027a10 */ /* 0x000fe40007ffe0ff */
[----:B------:R-:W-:Y:S02]  /*132f0*/  IMNMX R156, R156, R0, !PT ;  /* 0x000000009c9c7217 */ /* 0x000fe40007800200 */
[----:B------:R-:W-:Y:S02]  /*13300*/  IMNMX R157, R157, R2, PT ;  /* 0x000000029d9d7217 */ /* 0x000fe40003800200 */
.L_x_481:
        /* <DEDUP_REMOVED lines=24> */
[C---:B------:R-:W-:Y:S04]  /*13490*/  ISETP.LT.OR P0, PT, R161.reuse, 0x11, P0 ;  /* 0x00000011a100780c */ /* 0x040fe80000701670 */
[----:B------:R-:W-:Y:S02]  /*134a0*/  FSEL R186, R20, -INF , !P0 ;  /* 0xff80000014ba7808 */ /* 0x000fe40004000000 */
[----:B------:R-:W-:Y:S02]  /*134b0*/  ISETP.GT.AND P0, PT, R160, 0x11, !P1 ;  /* 0x00000011a000780c */ /* 0x000fe40004f04270 */
[----:B------:R-:W-:Y:S02]  /*134c0*/  P2R R20, PR, RZ, 0x2 ;  /* 0x00000002ff147803 */ /* 0x000fe40000000000 */
[----:B------:R-:W-:Y:S04]  /*134d0*/  ISETP.LT.OR P0, PT, R161, 0x12, P0 ;  /* 0x00000012a100780c */ /* 0x000fe80000701670 */
[----:B------:R-:W-:Y:S02]  /*134e0*/  FSEL R187, R21, -INF , !P0 ;  /* 0xff80000015bb7808 */ /* 0x000fe40004000000 */
[----:B------:R-:W-:Y:S02]  /*134f0*/  ISETP.GT.AND P0, PT, R158, 0x10, !P2 ;  /* 0x000000109e00780c */ /* 0x000fe40005704270 */
[----:B------:R-:W-:Y:S02]  /*13500*/  ISETP.GE.AND P2, PT, R153, 0x19, PT ;  /* 0x000000199900780c */ /* 0x000fe40003f46270 */
[----:B------:R-:W-:Y:S04]  /*13510*/  ISETP.LT.OR P0, PT, R159, 0x11, P0 ;  /* 0x000000119f00780c */ /* 0x000fe80000701670 */
        /* <DEDUP_REMOVED lines=8> */
[C---:B------:R-:W-:Y:S04]  /*135a0*/  ISETP.LT.OR P0, PT, R161.reuse, 0x19, P0 ;  /* 0x00000019a100780c */ /* 0x040fe80000701670 */
[----:B------:R-:W-:Y:S02]  /*135b0*/  FSEL R190, R32, -INF , !P0 ;  /* 0xff80000020be7808 */ /* 0x000fe40004000000 */
[----:B------:R-:W-:Y:S04]  /*135c0*/  ISETP.GT.AND P0, PT, R160, 0x19, !P1 ;  /* 0x00000019a000780c */ /* 0x000fe80004f04270 */
        /* <DEDUP_REMOVED lines=28> */
[C---:B------:R-:W-:Y:S04]  /*13790*/  ISETP.GT.AND P0, PT, R158.reuse, 0x1, !P1 ;  /* 0x000000019e00780c */ /* 0x040fe80004f04270 */
[----:B------:R-:W-:Y:S04]  /*137a0*/  ISETP.LT.OR P0, PT, R159, 0x2, P0 ;  /* 0x000000029f00780c */ /* 0x000fe80000701670 */
[----:B------:R-:W-:Y:S02]  /*137b0*/  FSEL R7, R7, -INF , !P0 ;  /* 0xff80000007077808 */ /* 0x000fe40004000000 */
[----:B------:R-:W-:Y:S04]  /*137c0*/  ISETP.GT.AND P0, PT, R158, RZ, !P2 ;  /* 0x000000ff9e00720c */ /* 0x000fe80005704270 */
[----:B------:R-:W-:Y:S04]  /*137d0*/  ISETP.LT.OR P0, PT, R159, 0x1, P0 ;  /* 0x000000019f00780c */ /* 0x000fe80000701670 */
[----:B------:R-:W-:Y:S02]  /*137e0*/  FSEL R4, R6, -INF , !P0 ;  /* 0xff80000006047808 */ /* 0x000fe40004000000 */
[----:B------:R-:W-:Y:S01]  /*137f0*/  ISETP.GT.AND P0, PT, R160, 0x28, !P3 ;  /* 0x00000028a000780c */ /* 0x000fe20005f04270 */
[----:B------:R-:W1:Y:S03]  /*13800*/  SHFL.IDX PT, R6, R154, 0x3, 0x1c1f ;  /* 0x007c1f009a067f89 */ /* 0x000e6600000e0000 */
[C---:B------:R-:W-:Y:S04]  /*13810*/  ISETP.LT.OR P0, PT, R161.reuse, 0x29, P0 ;  /* 0x00000029a100780c */ /* 0x040fe80000701670 */
[----:B------:R-:W-:Y:S02]  /*13820*/  FSEL R192, R48, -INF , !P0 ;  /* 0xff80000030c07808 */ /* 0x000fe40004000000 */
[----:B------:R-:W-:Y:S04]  /*13830*/  ISETP.GT.AND P0, PT, R160, 0x29, !P6 ;  /* 0x00000029a000780c */ /* 0x000fe80007704270 */
[----:B------:R-:W-:Y:S04]  /*13840*/  ISETP.LT.OR P0, PT, R161, 0x2a, P0 ;  /* 0x0000002aa100780c */ /* 0x000fe80000701670 */
[----:B------:R-:W-:Y:S02]  /*13850*/  FSEL R171, R49, -INF , !P0 ;  /* 0xff80000031ab7808 */ /* 0x000fe40004000000 */
[----:B------:R-:W-:Y:S04]  /*13860*/  ISETP.GT.AND P0, PT, R158, 0x28, !P3 ;  /* 0x000000289e00780c */ /* 0x000fe80005f04270 */
        /* <DEDUP_REMOVED lines=15> */
[C---:B------:R-:W-:Y:S04]  /*13960*/  ISETP.GT.AND P0, PT, R156.reuse, 0x9, !P0 ;  /* 0x000000099c00780c */ /* 0x040fe80004704270 */
        /* <DEDUP_REMOVED lines=27> */
[----:B------:R-:W-:Y:S04]  /*13b20*/  ISETP.GT.AND P0, PT, R156, RZ, !P2 ;  /* 0x000000ff9c00720c */ /* 0x000fe80005704270 */
[C---:B------:R-:W-:Y:S04]  /*13b30*/  ISETP.LT.OR P0, PT, R157.reuse, 0x1, P0 ;  /* 0x000000019d00780c */ /* 0x040fe80000701670 */
        /* <DEDUP_REMOVED lines=20> */
.L_x_487:
[----:B------:R-:W-:Y:S04]  /*13c80*/  MOV R6, c[0x0][0x32c] ;  /* 0x0000cb0000067a02 */ /* 0x000fe80000000f00 */
[----:B------:R-:W-:Y:S11]  /*13c90*/  ISETP.NE.AND P0, PT, R6, 0x1, PT ;  /* 0x000000010600780c */ /* 0x000ff60003f05270 */
[----:B------:R-:W-:Y:S02]  /*13ca0*/  @!UPT UIADD3 URZ, URZ, URZ, URZ ;  /* 0x0000003f3f3ff290 */ /* 0x000fe4000fffe03f */
[----:B------:R-:W-:Y:S05]  /*13cb0*/  @P0 IMAD.HI.U32 R6, R24, c[0x0][0x330], RZ ;  /* 0x0000cc0018060a27 */ /* 0x000fea00078e00ff */
[----:B------:R-:W-:Y:S02]  /*13cc0*/  @P0 SHF.R.U32.HI R24, RZ, c[0x0][0x334], R6 ;  /* 0x0000cd00ff180a19 */ /* 0x000fe40000011606 */
.L_x_488:
[----:B------:R-:W-:Y:S05]  /*13cd0*/  BSYNC B0 ;  /* 0x0000000000007941 */ /* 0x000fea0003800000 */
.L_x_486:
[----:B------:R-:W-:Y:S04]  /*13ce0*/  IMAD.IADD R153, R153, 0x1, -R234 ;  /* 0x0000000199997824 */ /* 0x000fe800078e0aea */
[----:B------:R-:W-:Y:S05]  /*13cf0*/  IMAD R153, R24, c[0x0][0x32c], R153 ;  /* 0x0000cb0018997a24 */ /* 0x000fea00078e0299 */
[----:B------:R-:W-:Y:S02]  /*13d00*/  IADD3 R6, R153, c[0x0][0x32c], RZ ;  /* 0x0000cb0099067a10 */ /* 0x000fe40007ffe0ff */
[----:B------:R-:W-:Y:S02]  /*13d10*/  IMNMX R3, R3, R153, !PT ;  /* 0x0000009903037217 */ /* 0x000fe40007800200 */
[----:B------:R-:W-:Y:S02]  /*13d20*/  IMNMX R152, R152, R6, PT ;  /* 0x0000000698987217 */ /* 0x000fe40003800200 */
.L_x_485:
[----:B------:R-:W-:Y:S01]  /*13d30*/  ISETP.GT.AND P0, PT, R3, RZ, !P2 ;  /* 0x000000ff0300720c */ /* 0x000fe20005704270 */
[----:B------:R-:W-:Y:S01]  /*13d40*/  LDSM.16.MT88.4 R36, [R212+0x1880] ;  /* 0x00188000d424783b */ /* 0x000fe20000004200 */
[----:B------:R-:W-:Y:S02]  /*13d50*/  ISETP.NE.AND P2, PT, R23, RZ, PT ;  /* 0x000000ff1700720c */ /* 0x000fe40003f45270 */
[----:B------:R-:W-:Y:S04]  /*13d60*/  ISETP.LT.OR P0, PT, R152, 0x1, P0 ;  /* 0x000000019800780c */ /* 0x000fe80000701670 */
[----:B------:R-:W-:Y:S02]  /*13d70*/  FSEL R10, R10, -INF , !P0 ;  /* 0xff8000000a0a7808 */ /* 0x000fe40004000000 */
[----:B------:R-:W-:Y:S02]  /*13d80*/  ISETP.GT.AND P0, PT, R3, 0x1, !P1 ;  /* 0x000000010300780c */ /* 0x000fe40004f04270 */
        /* <DEDUP_REMOVED lines=14> */
[----:B------:R-:W-:Y:S02]  /*13e70*/  ISETP.GT.AND P0, PT, R3, 0x9, !P0 ;  /* 0x000000090300780c */ /* 0x000fe40004704270 */
[----:B------:R-:W-:Y:S02]  /*13e80*/  FMNMX.FTZ R2, R187, R2, !PT ;  /* 0x00000002bb027209 */ /* 0x000fe40007810000 */
[----:B------:R-:W-:Y:S02]  /*13e90*/  FMNMX.FTZ R0, R4, R150, !PT ;  /* 0x0000009604007209 */ /* 0x000fe40007810000 */
[----:B------:R-:W-:Y:S02]  /*13ea0*/  FMNMX.FTZ R2, R190, R2, !PT ;  /* 0x00000002be027209 */ /* 0x000fe40007810000 */
[----:B------:R-:W-:Y:S02]  /*13eb0*/  ISETP.LT.OR P0, PT, R152, 0xa, P0 ;  /* 0x0000000a9800780c */ /* 0x000fe40000701670 */
[----:B------:R-:W-:Y:S02]  /*13ec0*/  FMNMX.FTZ R2, R194, R2, !PT ;  /* 0x00000002c2027209 */ /* 0x000fe40007810000 */
        /* <DEDUP_REMOVED lines=14> */
[----:B------:R-:W-:Y:S01]  /*13fb0*/  FMNMX.FTZ R0, R189, R0, !PT ;  /* 0x00000000bd007209 */ /* 0x000fe20007810000 */
[----:B------:R-:W1:Y:S01]  /*13fc0*/  SHFL.BFLY PT, R20, R2, 0x2, 0x1f ;  /* 0x0c401f0002147f89 */ /* 0x000e6200000e0000 */
[----:B------:R-:W-:Y:S02]  /*13fd0*/  ISETP.GT.AND P0, PT, R3, 0x11, !P0 ;  /* 0x000000110300780c */ /* 0x000fe40004704270 */
[----:B------:R-:W-:Y:S02]  /*13fe0*/  FMNMX.FTZ R0, R196, R0, !PT ;  /* 0x00000000c4007209 */ /* 0x000fe40007810000 */
[C---:B------:R-:W-:Y:S02]  /*13ff0*/  ISETP.LT.OR P0, PT, R152.reuse, 0x12, P0 ;  /* 0x000000129800780c */ /* 0x040fe40000701670 */
[----:B------:R-:W-:Y:S02]  /*14000*/  FMNMX.FTZ R0, R199, R0, !PT ;  /* 0x00000000c7007209 */ /* 0x000fe40007810000 */
[----:B------:R-:W-:Y:S02]  /*14010*/  FSEL R27, R27, -INF , !P0 ;  /* 0xff8000001b1b7808 */ /* 0x000fe40004000000 */
[----:B------:R-:W-:Y:S02]  /*14020*/  ISETP.GT.AND P0, PT, R3, 0x18, !P1 ;  /* 0x000000180300780c */ /* 0x000fe40004f04270 */
[----:B------:R-:W-:Y:S02]  /*14030*/  FMNMX.FTZ R0, R193, R0, !PT ;  /* 0x00000000c1007209 */ /* 0x000fe40007810000 */
[----:B------:R-:W-:Y:S02]  /*14040*/  ISETP.LT.OR P0, PT, R152, 0x19, P0 ;  /* 0x000000199800780c */ /* 0x000fe40000701670 */
[----:B------:R-:W-:Y:S02]  /*14050*/  FMNMX.FTZ R0, R191, R0, !PT ;  /* 0x00000000bf007209 */ /* 0x000fe40007810000 */
[----:B------:R-:W-:Y:S02]  /*14060*/  FMNMX.FTZ R22, R9, R22, !PT ;  /* 0x0000001609167209 */ /* 0x000fe40007810000 */
[----:B------:R-:W-:Y:S02]  /*14070*/  FSEL R30, R30, -INF , !P0 ;  /* 0xff8000001e1e7808 */ /* 0x000fe40004000000 */
[----:B------:R-:W-:Y:S02]  /*14080*/  FMNMX.FTZ R0, R168, R0, !PT ;  /* 0x00000000a8007209 */ /* 0x000fe40007810000 */
[----:B------:R-:W-:Y:S02]  /*14090*/  ISETP.GT.AND P0, PT, R3, 0x19, !P2 ;  /* 0x000000190300780c */ /* 0x000fe40005704270 */
[----:B------:R-:W-:Y:S02]  /*140a0*/  FMNMX.FTZ R22, R12, R22, !PT ;  /* 0x000000160c167209 */ /* 0x000fe40007810000 */
[----:B------:R-:W-:Y:S02]  /*140b0*/  FMNMX.FTZ R0, R167, R0, !PT ;  /* 0x00000000a7007209 */ /* 0x000fe40007810000 */
[----:B------:R-:W-:Y:S02]  /*140c0*/  ISETP.LT.OR P0, PT, R152, 0x1a, P0 ;  /* 0x0000001a9800780c */ /* 0x000fe40000701670 */
[----:B-1----:R-:W-:Y:S02]  /*140d0*/  FMNMX.FTZ R20, R2, R20, !PT ;  /* 0x0000001402147209 */ /* 0x002fe40007810000 */
[----:B------:R-:W-:Y:S01]  /*140e0*/  FMNMX.FTZ R22, R13, R22, !PT ;  /* 0x000000160d167209 */ /* 0x000fe20007810000 */
[----:B------:R-:W1:Y:S01]  /*140f0*/  SHFL.BFLY PT, R2, R0, 0x2, 0x1f ;  /* 0x0c401f0000027f89 */ /* 0x000e6200000e0000 */
[----:B------:R-:W-:Y:S02]  /*14100*/  FSEL R24, R31, -INF , !P0 ;  /* 0xff8000001f187808 */ /* 0x000fe40004000000 */
[C---:B------:R-:W-:Y:S02]  /*14110*/  ISETP.GT.AND P0, PT, R3.reuse, 0x20, !P5 ;  /* 0x000000200300780c */ /* 0x040fe40006f04270 */
[----:B------:R-:W-:Y:S02]  /*14120*/  FMNMX.FTZ R22, R250, R22, !PT ;  /* 0x00000016fa167209 */ /* 0x000fe40007810000 */
[----:B------:R-:W-:Y:S01]  /*14130*/  ISETP.LT.OR P0, PT, R152, 0x21, P0 ;  /* 0x000000219800780c */ /* 0x000fe20000701670 */
[----:B------:R-:W2:Y:S01]  /*14140*/  SHFL.BFLY PT, R6, R20, 0x1, 0x1f ;  /* 0x0c201f0014067f89 */ /* 0x000ea200000e0000 */
[----:B------:R-:W-:Y:S02]  /*14150*/  FMNMX.FTZ R22, R252, R22, !PT ;  /* 0x00000016fc167209 */ /* 0x000fe40007810000 */
[----:B------:R-:W-:Y:S02]  /*14160*/  FSEL R166, R42, -INF , !P0 ;  /* 0xff8000002aa67808 */ /* 0x000fe40004000000 */
        /* <DEDUP_REMOVED lines=11> */
[----:B-1----:R-:W-:Y:S02]  /*14220*/  FMNMX.FTZ R2, R0, R2, !PT ;  /* 0x0000000200027209 */ /* 0x002fe40007810000 */
[----:B--2---:R-:W-:Y:S02]  /*14230*/  FMNMX.FTZ R3, R20, R6, !PT ;  /* 0x0000000614037209 */ /* 0x004fe40007810000 */
[----:B------:R-:W-:Y:S01]  /*14240*/  FMNMX.FTZ R6, R163, R22, !PT ;  /* 0x00000016a3067209 */ /* 0x000fe20007810000 */
[----:B------:R-:W1:Y:S01]  /*14250*/  SHFL.BFLY PT, R20, R2, 0x1, 0x1f ;  /* 0x0c201f0002147f89 */ /* 0x000e6200000e0000 */
[----:B------:R-:W-:Y:S01]  /*14260*/  ISETP.LT.OR P0, PT, R152, 0x2a, P0 ;  /* 0x0000002a9800780c */ /* 0x000fe20000701670 */
[----:B------:R-:W-:Y:S01]  /*14270*/  FMUL.FTZ R251, R3, c[0x0][0x2d0] ;  /* 0x0000b40003fb7a20 */ /* 0x000fe20000410000 */
[----:B------:R-:W-:Y:S02]  /*14280*/  FMNMX.FTZ R6, R161, R6, !PT ;  /* 0x00000006a1067209 */ /* 0x000fe40007810000 */
[----:B------:R-:W-:Y:S02]  /*14290*/  FSEL R153, R47, -INF , !P0 ;  /* 0xff8000002f997808 */ /* 0x000fe40004000000 */
[----:B------:R-:W-:Y:S01]  /*142a0*/  FSETP.NEU.FTZ.AND P0, PT, R3, -INF , PT ;  /* 0xff8000000300780b */ /* 0x000fe20003f1d000 */
[----:B------:R-:W2:Y:S03]  /*142b0*/  SHFL.BFLY PT, R0, R6, 0x2, 0x1f ;  /* 0x0c401f0006007f89 */ /* 0x000ea600000e0000 */
[----:B------:R-:W-:Y:S05]  /*142c0*/  FSEL R251, R251, RZ, P0 ;  /* 0x000000fffbfb7208 */ /* 0x000fea0000000000 */
[--C-:B------:R-:W-:Y:S01]  /*142d0*/  FFMA.FTZ R175, R21, c[0x0][0x2d0], -R251.reuse ;  /* 0x0000b40015af7a23 */ /* 0x100fe200000108fb */
[----:B------:R-:W-:Y:S01]  /*142e0*/  FMNMX.FTZ R21, R10, R148, !PT ;  /* 0x000000940a157209 */ /* 0x000fe20007810000 */
[--C-:B------:R-:W-:Y:S02]  /*142f0*/  FFMA.FTZ R174, R5, c[0x0][0x2d0], -R251.reuse ;  /* 0x0000b40005ae7a23 */ /* 0x100fe400000108fb */
[--C-:B------:R-:W-:Y:S01]  /*14300*/  FFMA.FTZ R173, R16, c[0x0][0x2d0], -R251.reuse ;  /* 0x0000b40010ad7a23 */ /* 0x100fe200000108fb */
[----:B------:R-:W-:Y:S01]  /*14310*/  FMNMX.FTZ R5, R11, R21, !PT ;  /* 0x000000150b057209 */ /* 0x000fe20007810000 */
[--C-:B------:R-:W-:Y:S01]  /*14320*/  FFMA.FTZ R172, R17, c[0x0][0x2d0], -R251.reuse ;  /* 0x0000b40011ac7a23 */ /* 0x100fe200000108fb */
[----:B------:R-:W-:Y:S01]  /*14330*/  MUFU.EX2 R175, R175 ;  /* 0x000000af00af7308 */ /* 0x000fe20000000800 */
[----:B-1----:R-:W-:Y:S01]  /*14340*/  FMNMX.FTZ R2, R2, R20, !PT ;  /* 0x0000001402027209 */ /* 0x002fe20007810000 */
[--C-:B------:R-:W-:Y:S01]  /*14350*/  FFMA.FTZ R186, R186, c[0x0][0x2d0], -R251.reuse ;  /* 0x0000b400baba7a23 */ /* 0x100fe200000108fb */
[----:B------:R-:W-:Y:S01]  /*14360*/  FMNMX.FTZ R5, R14, R5, !PT ;  /* 0x000000050e057209 */ /* 0x000fe20007810000 */
[----:B------:R-:W-:Y:S01]  /*14370*/  LDSM.16.MT88.4 R20, [R214+0x1880] ;  /* 0x00188000d614783b */ /* 0x000fe20000004200 */
[--C-:B------:R-:W-:Y:S02]  /*14380*/  FFMA.FTZ R187, R187, c[0x0][0x2d0], -R251.reuse ;  /* 0x0000b400bbbb7a23 */ /* 0x100fe400000108fb */
[----:B------:R-:W-:Y:S01]  /*14390*/  FMNMX.FTZ R5, R15, R5, !PT ;  /* 0x000000050f057209 */ /* 0x000fe20007810000 */
[----:B------:R-:W-:Y:S01]  /*143a0*/  FMUL.FTZ R195, R2, c[0x0][0x2d0] ;  /* 0x0000b40002c37a20 */ /* 0x000fe20000410000 */
[----:B--2---:R-:W-:Y:S01]  /*143b0*/  FMNMX.FTZ R0, R6, R0, !PT ;  /* 0x0000000006007209 */ /* 0x004fe20007810000 */
[----:B------:R-:W1:Y:S01]  /*143c0*/  MUFU.EX2 R174, R174 ;  /* 0x000000ae00ae7308 */ /* 0x000e620000000800 */
[----:B------:R-:W-:Y:S01]  /*143d0*/  FMNMX.FTZ R16, R25, R5, !PT ;  /* 0x0000000519107209 */ /* 0x000fe20007810000 */
[--C-:B------:R-:W-:Y:S01]  /*143e0*/  FFMA.FTZ R190, R190, c[0x0][0x2d0], -R251.reuse ;  /* 0x0000b400bebe7a23 */ /* 0x100fe200000108fb */
[----:B------:R-:W-:Y:S01]  /*143f0*/  FSEL R6, R3, RZ, P0 ;  /* 0x000000ff03067208 */ /* 0x000fe20000000000 */
[----:B------:R-:W2:Y:S01]  /*14400*/  SHFL.BFLY PT, R5, R0, 0x1, 0x1f ;  /* 0x0c201f0000057f89 */ /* 0x000ea200000e0000 */
[----:B------:R-:W-:Y:S01]  /*14410*/  FSETP.NEU.FTZ.AND P0, PT, R2, -INF , PT ;  /* 0xff8000000200780b */ /* 0x000fe20003f1d000 */
[----:B------:R-:W-:Y:S01]  /*14420*/  FFMA.FTZ R194, R194, c[0x0][0x2d0], -R251 ;  /* 0x0000b400c2c27a23 */ /* 0x000fe200000108fb */
[----:B------:R-:W-:Y:S01]  /*14430*/  FMNMX.FTZ R16, R27, R16, !PT ;  /* 0x000000101b107209 */ /* 0x000fe20007810000 */
[----:B------:R-:W-:Y:S01]  /*14440*/  FADD.FTZ R6, -R6, R151 ;  /* 0x0000009706067221 */ /* 0x000fe20000010100 */
[----:B------:R-:W-:Y:S01]  /*14450*/  FSEL R195, R195, RZ, P0 ;  /* 0x000000ffc3c37208 */ /* 0x000fe20000000000 */
[----:B------:R-:W-:Y:S01]  /*14460*/  MUFU.EX2 R173, R173 ;  /* 0x000000ad00ad7308 */ /* 0x000fe20000000800 */
[----:B------:R-:W-:Y:S01]  /*14470*/  FMNMX.FTZ R16, R30, R16, !PT ;  /* 0x000000101e107209 */ /* 0x000fe20007810000 */
[----:B------:R-:W-:Y:S02]  /*14480*/  FMUL.FTZ R151, R6, c[0x0][0x2d0] ;  /* 0x0000b40006977a20 */ /* 0x000fe40000410000 */
        /* <DEDUP_REMOVED lines=9> */
[--C-:B------:R-:W-:Y:S01]  /*14520*/  FFMA.FTZ R188, R188, c[0x0][0x2d0], -R195.reuse ;  /* 0x0000b400bcbc7a23 */ /* 0x100fe200000108c3 */
[----:B-1----:R-:W-:Y:S01]  /*14530*/  F2FP.PACK_AB R156, R174, R175 ;  /* 0x000000afae9c723e */ /* 0x002fe200000000ff */
[--C-:B------:R-:W-:Y:S01]  /*14540*/  FFMA.FTZ R189, R189, c[0x0][0x2d0], -R195.reuse ;  /* 0x0000b400bdbd7a23 */ /* 0x100fe200000108c3 */
[----:B------:R-:W-:Y:S01]  /*14550*/  FMNMX.FTZ R7, R160, R7, !PT ;  /* 0x00000007a0077209 */ /* 0x000fe20007810000 */
[--C-:B------:R-:W-:Y:S01]  /*14560*/  FFMA.FTZ R196, R196, c[0x0][0x2d0], -R195.reuse ;  /* 0x0000b400c4c47a23 */ /* 0x100fe200000108c3 */
[----:B--2---:R-:W-:Y:S01]  /*14570*/  FMNMX.FTZ R0, R0, R5, !PT ;  /* 0x0000000500007209 */ /* 0x004fe20007810000 */
[----:B------:R-:W-:Y:S01]  /*14580*/  FFMA.FTZ R199, R199, c[0x0][0x2d0], -R195 ;  /* 0x0000b400c7c77a23 */ /* 0x000fe200000108c3 */
[----:B------:R-:W-:Y:S01]  /*14590*/  FMNMX.FTZ R7, R153, R7, !PT ;  /* 0x0000000799077209 */ /* 0x000fe20007810000 */
[----:B------:R-:W1:Y:S01]  /*145a0*/  MUFU.EX2 R172, R172 ;  /* 0x000000ac00ac7308 */ /* 0x000e620000000800 */
[----:B------:R-:W-:Y:S01]  /*145b0*/  FSEL R5, R2, RZ, P0 ;  /* 0x000000ff02057208 */ /* 0x000fe20000000000 */
[C---:B------:R-:W-:Y:S01]  /*145c0*/  FMUL.FTZ R170, R0.reuse, c[0x0][0x2d0] ;  /* 0x0000b40000aa7a20 */ /* 0x040fe20000410000 */
[----:B------:R-:W-:Y:S01]  /*145d0*/  FSETP.NEU.FTZ.AND P0, PT, R0, -INF , PT ;  /* 0xff8000000000780b */ /* 0x000fe20003f1d000 */
[----:B------:R-:W2:Y:S01]  /*145e0*/  SHFL.BFLY PT, R4, R7, 0x2, 0x1f ;  /* 0x0c401f0007047f89 */ /* 0x000ea200000e0000 */
[--C-:B------:R-:W-:Y:S02]  /*145f0*/  FFMA.FTZ R198, R198, c[0x0][0x2d0], -R251.reuse ;  /* 0x0000b400c6c67a23 */ /* 0x100fe400000108fb */
[----:B------:R-:W-:Y:S01]  /*14600*/  FSEL R170, R170, RZ, P0 ;  /* 0x000000ffaaaa7208 */ /* 0x000fe20000000000 */
[----:B------:R-:W-:Y:S01]  /*14610*/  FADD.FTZ R150, -R5, R150 ;  /* 0x0000009605967221 */ /* 0x000fe20000010100 */
[----:B------:R-:W-:Y:S01]  /*14620*/  FSEL R5, R0, RZ, P0 ;  /* 0x000000ff00057208 */ /* 0x000fe20000000000 */
[----:B------:R-:W-:Y:S01]  /*14630*/  MUFU.EX2 R155, R155 ;  /* 0x0000009b009b7308 */ /* 0x000fe20000000800 */
[----:B------:R-:W-:Y:S02]  /*14640*/  FFMA.FTZ R197, R197, c[0x0][0x2d0], -R251 ;  /* 0x0000b400c5c57a23 */ /* 0x000fe400000108fb */
[----:B------:R-:W-:Y:S02]  /*14650*/  FMUL.FTZ R150, R150, c[0x0][0x2d0] ;  /* 0x0000b40096967a20 */ /* 0x000fe40000410000 */
[----:B------:R-:W-:Y:S02]  /*14660*/  FADD.FTZ R5, -R5, R149 ;  /* 0x0000009505057221 */ /* 0x000fe40000010100 */
[--C-:B------:R-:W-:Y:S02]  /*14670*/  FFMA.FTZ R177, R8, c[0x0][0x2d0], -R170.reuse ;  /* 0x0000b40008b17a23 */ /* 0x100fe400000108aa */
[----:B------:R-:W-:Y:S01]  /*14680*/  FMUL.FTZ R5, R5, c[0x0][0x2d0] ;  /* 0x0000b40005057a20 */ /* 0x000fe20000410000 */
[----:B------:R-:W3:Y:S01]  /*14690*/  MUFU.EX2 R150, R150 ;  /* 0x0000009600967308 */ /* 0x000ee20000000800 */
[--C-:B------:R-:W-:Y:S02]  /*146a0*/  FFMA.FTZ R176, R9, c[0x0][0x2d0], -R170.reuse ;  /* 0x0000b40009b07a23 */ /* 0x100fe400000108aa */
[--C-:B------:R-:W-:Y:S01]  /*146b0*/  FFMA.FTZ R181, R12, c[0x0][0x2d0], -R170.reuse ;  /* 0x0000b4000cb57a23 */ /* 0x100fe200000108aa */
[----:B-1----:R-:W-:Y:S01]  /*146c0*/  F2FP.PACK_AB R158, R172, R173 ;  /* 0x000000adac9e723e */ /* 0x002fe200000000ff */
[----:B------:R-:W-:Y:S02]  /*146d0*/  FFMA.FTZ R180, R13, c[0x0][0x2d0], -R170 ;  /* 0x0000b4000db47a23 */ /* 0x000fe400000108aa */
[----:B------:R-:W-:Y:S01]  /*146e0*/  FMUL.FTZ R16, R151, R132 ;  /* 0x0000008497107220 */ /* 0x000fe20000410000 */
[----:B--2---:R-:W-:Y:S01]  /*146f0*/  FMNMX.FTZ R4, R7, R4, !PT ;  /* 0x0000000407047209 */ /* 0x004fe20007810000 */
[C---:B------:R-:W-:Y:S01]  /*14700*/  FMUL.FTZ R17, R151.reuse, R133 ;  /* 0x0000008597117220 */ /* 0x040fe20000410000 */
[----:B------:R1:W2:Y:S01]  /*14710*/  MUFU.EX2 R149, R5 ;  /* 0x0000000500957308 */ /* 0x0002a20000000800 */
[C---:B------:R-:W-:Y:S02]  /*14720*/  FMUL.FTZ R32, R151.reuse, R112 ;  /* 0x0000007097207220 */ /* 0x040fe40000410000 */
[----:B------:R-:W4:Y:S01]  /*14730*/  SHFL.BFLY PT, R152, R4, 0x1, 0x1f ;  /* 0x0c201f0004987f89 */ /* 0x000f2200000e0000 */
[C---:B------:R-:W-:Y:S02]  /*14740*/  FMUL.FTZ R33, R151.reuse, R113 ;  /* 0x0000007197217220 */ /* 0x040fe40000410000 */
[C---:B------:R-:W-:Y:S02]  /*14750*/  FMUL.FTZ R48, R151.reuse, R124 ;  /* 0x0000007c97307220 */ /* 0x040fe40000410000 */
[C---:B------:R-:W-:Y:S02]  /*14760*/  FMUL.FTZ R49, R151.reuse, R125 ;  /* 0x0000007d97317220 */ /* 0x040fe40000410000 */
[----:B------:R-:W5:Y:S01]  /*14770*/  MUFU.EX2 R154, R154 ;  /* 0x0000009a009a7308 */ /* 0x000f620000000800 */
[C---:B------:R-:W-:Y:S02]  /*14780*/  FMUL.FTZ R52, R151.reuse, R52 ;  /* 0x0000003497347220 */ /* 0x040fe40000410000 */
[C---:B------:R-:W-:Y:S02]  /*14790*/  FMUL.FTZ R53, R151.reuse, R53 ;  /* 0x0000003597357220 */ /* 0x040fe40000410000 */
[C---:B---3--:R-:W-:Y:S02]  /*147a0*/  FMUL.FTZ R6, R150.reuse, R146 ;  /* 0x0000009296067220 */ /* 0x048fe40000410000 */
[C---:B------:R-:W-:Y:S02]  /*147b0*/  FMUL.FTZ R7, R150.reuse, R147 ;  /* 0x0000009396077220 */ /* 0x040fe40000410000 */
[C---:B------:R-:W-:Y:S01]  /*147c0*/  FMUL.FTZ R18, R150.reuse, R134 ;  /* 0x0000008696127220 */ /* 0x040fe20000410000 */
[----:B------:R-:W-:Y:S01]  /*147d0*/  MUFU.EX2 R179, R179 ;  /* 0x000000b300b37308 */ /* 0x000fe20000000800 */
[C---:B------:R-:W-:Y:S02]  /*147e0*/  FMUL.FTZ R19, R150.reuse, R135 ;  /* 0x0000008796137220 */ /* 0x040fe40000410000 */
[----:B------:R-:W-:Y:S01]  /*147f0*/  FMUL.FTZ R34, R150, R114 ;  /* 0x0000007296227220 */ /* 0x000fe20000410000 */
[----:B------:R-:W-:Y:S01]  /*14800*/  LDSM.16.MT88.4 R132, [R214+0x2080] ;  /* 0x00208000d684783b */ /* 0x000fe20000004200 */
[----:B-1----:R-:W-:Y:S01]  /*14810*/  FMUL.FTZ R5, R151, R145 ;  /* 0x0000009197057220 */ /* 0x002fe20000410000 */
[----:B----4-:R-:W-:Y:S01]  /*14820*/  FMNMX.FTZ R152, R4, R152, !PT ;  /* 0x0000009804987209 */ /* 0x010fe20007810000 */
[C---:B--2---:R-:W-:Y:S01]  /*14830*/  FMUL.FTZ R8, R149.reuse, R140 ;  /* 0x0000008c95087220 */ /* 0x044fe20000410000 */
[----:B------:R-:W-:Y:S02]  /*14840*/  MOV R140, R24 ;  /* 0x00000018008c7202 */ /* 0x000fe40000000f00 */
[----:B------:R-:W1:Y:S01]  /*14850*/  MUFU.EX2 R178, R178 ;  /* 0x000000b200b27308 */ /* 0x000e620000000800 */
[C---:B------:R-:W-:Y:S01]  /*14860*/  FSETP.NEU.FTZ.AND P0, PT, R152.reuse, -INF , PT ;  /* 0xff8000009800780b */ /* 0x040fe20003f1d000 */
[----:B------:R-:W-:Y:S01]  /*14870*/  FMUL.FTZ R162, R152, c[0x0][0x2d0] ;  /* 0x0000b40098a27a20 */ /* 0x000fe20000410000 */
[----:B-----5:R-:W-:Y:S01]  /*14880*/  F2FP.PACK_AB R157, R154, R155 ;  /* 0x0000009b9a9d723e */ /* 0x020fe200000000ff */
[C---:B------:R-:W-:Y:S01]  /*14890*/  FMUL.FTZ R9, R149.reuse, R141 ;  /* 0x0000008d95097220 */ /* 0x040fe20000410000 */
[----:B------:R-:W-:Y:S01]  /*148a0*/  FSEL R4, R152, RZ, P0 ;  /* 0x000000ff98047208 */ /* 0x000fe20000000000 */
[C---:B------:R-:W-:Y:S01]  /*148b0*/  FMUL.FTZ R12, R149.reuse, R136 ;  /* 0x00000088950c7220 */ /* 0x040fe20000410000 */
[----:B------:R-:W-:Y:S01]  /*148c0*/  FSEL R162, R162, RZ, P0 ;  /* 0x000000ffa2a27208 */ /* 0x000fe20000000000 */
[----:B------:R-:W-:Y:S02]  /*148d0*/  FMUL.FTZ R13, R149, R137 ;  /* 0x00000089950d7220 */ /* 0x000fe40000410000 */
[----:B------:R-:W-:Y:S01]  /*148e0*/  MUFU.EX2 R177, R177 ;  /* 0x000000b100b17308 */ /* 0x000fe20000000800 */
[----:B------:R-:W-:Y:S01]  /*148f0*/  FADD.FTZ R4, -R4, R148 ;  /* 0x0000009404047221 */ /* 0x000fe20000010100 */
[----:B------:R-:W-:Y:S01]  /*14900*/  MOV R141, R30 ;  /* 0x0000001e008d7202 */ /* 0x000fe20000000f00 */
[--C-:B------:R-:W-:Y:S01]  /*14910*/  FFMA.FTZ R182, R15, c[0x0][0x2d0], -R162.reuse ;  /* 0x0000b4000fb67a23 */ /* 0x100fe200000108a2 */
[----:B------:R-:W-:Y:S01]  /*14920*/  MOV R136, R29 ;  /* 0x0000001d00887202 */ /* 0x000fe20000000f00 */
[----:B------:R-:W-:Y:S01]  /*14930*/  FMUL.FTZ R4, R4, c[0x0][0x2d0] ;  /* 0x0000b40004047a20 */ /* 0x000fe20000410000 */
[----:B------:R-:W-:Y:S01]  /*14940*/  MOV R137, R28 ;  /* 0x0000001c00897202 */ /* 0x000fe20000000f00 */
[--C-:B------:R-:W-:Y:S01]  /*14950*/  FFMA.FTZ R185, R10, c[0x0][0x2d0], -R162.reuse ;  /* 0x0000b4000ab97a23 */ /* 0x100fe200000108a2 */
[----:B------:R-:W-:Y:S01]  /*14960*/  ISETP.GT.AND P0, PT, R243, R249, PT ;  /* 0x000000f9f300720c */ /* 0x000fe20003f04270 */
[--C-:B------:R-:W-:Y:S01]  /*14970*/  FFMA.FTZ R184, R11, c[0x0][0x2d0], -R162.reuse ;  /* 0x0000b4000bb87a23 */ /* 0x100fe200000108a2 */
[----:B------:R2:W3:Y:S01]  /*14980*/  MUFU.EX2 R148, R4 ;  /* 0x0000000400947308 */ /* 0x0004e20000000800 */
[----:B------:R-:W-:Y:S01]  /*14990*/  FFMA.FTZ R183, R14, c[0x0][0x2d0], -R162 ;  /* 0x0000b4000eb77a23 */ /* 0x000fe200000108a2 */
[----:B------:R-:W-:Y:S01]  /*149a0*/  IADD3 R243, R243, -0x1, RZ ;  /* 0xfffffffff3f37810 */ /* 0x000fe20007ffe0ff */
[C---:B------:R-:W-:Y:S01]  /*149b0*/  FMUL.FTZ R24, R149.reuse, R104 ;  /* 0x0000006895187220 */ /* 0x040fe20000410000 */
[----:B-1----:R-:W-:Y:S01]  /*149c0*/  F2FP.PACK_AB R159, R178, R179 ;  /* 0x000000b3b29f723e */ /* 0x002fe200000000ff */
[C---:B------:R-:W-:Y:S02]  /*149d0*/  FMUL.FTZ R29, R149.reuse, R109 ;  /* 0x0000006d951d7220 */ /* 0x040fe40000410000 */
[C---:B------:R-:W-:Y:S02]  /*149e0*/  FMUL.FTZ R28, R149.reuse, R108 ;  /* 0x0000006c951c7220 */ /* 0x040fe40000410000 */
[C---:B------:R-:W-:Y:S01]  /*149f0*/  FMUL.FTZ R35, R150.reuse, R115 ;  /* 0x0000007396237220 */ /* 0x040fe20000410000 */
[----:B------:R-:W1:Y:S01]  /*14a00*/  MUFU.EX2 R176, R176 ;  /* 0x000000b000b07308 */ /* 0x000e620000000800 */
[C---:B------:R-:W-:Y:S01]  /*14a10*/  FMUL.FTZ R40, R149.reuse, R120 ;  /* 0x0000007895287220 */ /* 0x040fe20000410000 */
[----:B------:R-:W-:Y:S01]  /*14a20*/  LDSM.16.MT88.4 R112, [R212+0x1c80] ;  /* 0x001c8000d470783b */ /* 0x000fe20000004200 */
[C---:B------:R-:W-:Y:S02]  /*14a30*/  FMUL.FTZ R41, R149.reuse, R121 ;  /* 0x0000007995297220 */ /* 0x040fe40000410000 */
[C---:B------:R-:W-:Y:S02]  /*14a40*/  FMUL.FTZ R44, R149.reuse, R128 ;  /* 0x00000080952c7220 */ /* 0x040fe40000410000 */
[----:B------:R-:W-:Y:S02]  /*14a50*/  FMUL.FTZ R45, R149, R129 ;  /* 0x00000081952d7220 */ /* 0x000fe40000410000 */
[C---:B------:R-:W-:Y:S01]  /*14a60*/  FMUL.FTZ R50, R150.reuse, R126 ;  /* 0x0000007e96327220 */ /* 0x040fe20000410000 */
[----:B------:R-:W-:Y:S01]  /*14a70*/  MUFU.EX2 R181, R181 ;  /* 0x000000b500b57308 */ /* 0x000fe20000000800 */
[C---:B------:R-:W-:Y:S02]  /*14a80*/  FMUL.FTZ R51, R150.reuse, R127 ;  /* 0x0000007f96337220 */ /* 0x040fe40000410000 */
[----:B------:R-:W-:Y:S01]  /*14a90*/  FMUL.FTZ R54, R150, R54 ;  /* 0x0000003696367220 */ /* 0x000fe20000410000 */
[----:B------:R-:W-:Y:S01]  /*14aa0*/  LDSM.16.MT88.4 R124, [R214+0x2c80] ;  /* 0x002c8000d67c783b */ /* 0x000fe20000004200 */
[----:B--2---:R-:W-:Y:S02]  /*14ab0*/  FMUL.FTZ R4, R151, R144 ;  /* 0x0000009097047220 */ /* 0x004fe40000410000 */
[C---:B---3--:R-:W-:Y:S02]  /*14ac0*/  FMUL.FTZ R26, R148.reuse, R106 ;  /* 0x0000006a941a7220 */ /* 0x048fe40000410000 */
[C---:B------:R-:W-:Y:S01]  /*14ad0*/  FMUL.FTZ R30, R148.reuse, R110 ;  /* 0x0000006e941e7220 */ /* 0x040fe20000410000 */
[----:B------:R-:W2:Y:S01]  /*14ae0*/  MUFU.EX2 R180, R180 ;  /* 0x000000b400b47308 */ /* 0x000ea20000000800 */
[C---:B------:R-:W-:Y:S01]  /*14af0*/  FMUL.FTZ R31, R148.reuse, R111 ;  /* 0x0000006f941f7220 */ /* 0x040fe20000410000 */
[-C--:B------:R-:W-:Y:S01]  /*14b00*/  HMMA.16816.F32 R4, R156, R20.reuse, R4 ;  /* 0x000000149c04723c */ /* 0x080fe20000001804 */
[----:B------:R-:W-:Y:S01]  /*14b10*/  FMUL.FTZ R10, R148, R142 ;  /* 0x0000008e940a7220 */ /* 0x000fe20000410000 */
[----:B-1----:R-:W-:Y:S01]  /*14b20*/  F2FP.PACK_AB R144, R176, R177 ;  /* 0x000000b1b090723e */ /* 0x002fe200000000ff */
[C---:B------:R-:W-:Y:S01]  /*14b30*/  FMUL.FTZ R11, R148.reuse, R143 ;  /* 0x0000008f940b7220 */ /* 0x040fe20000410000 */
[----:B------:R-:W-:Y:S01]  /*14b40*/  MOV R142, R27 ;  /* 0x0000001b008e7202 */ /* 0x000fe20000000f00 */
[C---:B------:R-:W-:Y:S01]  /*14b50*/  FMUL.FTZ R15, R148.reuse, R139 ;  /* 0x0000008b940f7220 */ /* 0x040fe20000410000 */
[----:B------:R-:W-:Y:S01]  /*14b60*/  MOV R143, R25 ;  /* 0x00000019008f7202 */ /* 0x000fe20000000f00 */
[C---:B------:R-:W-:Y:S01]  /*14b70*/  FMUL.FTZ R14, R148.reuse, R138 ;  /* 0x0000008a940e7220 */ /* 0x040fe20000410000 */
[----:B------:R-:W-:Y:S01]  /*14b80*/  MUFU.EX2 R185, R185 ;  /* 0x000000b900b97308 */ /* 0x000fe20000000800 */
[C---:B------:R-:W-:Y:S03]  /*14b90*/  FMUL.FTZ R25, R149.reuse, R105 ;  /* 0x0000006995197220 */ /* 0x040fe60000410000 */
[C---:B------:R-:W-:Y:S02]  /*14ba0*/  FMUL.FTZ R27, R148.reuse, R107 ;  /* 0x0000006b941b7220 */ /* 0x040fe40000410000 */
[----:B------:R-:W-:Y:S01]  /*14bb0*/  LDSM.16.MT88.4 R104, [R212+0x2480] ;  /* 0x00248000d468783b */ /* 0x000fe20000004200 */
[C---:B------:R-:W-:Y:S02]  /*14bc0*/  FMUL.FTZ R42, R148.reuse, R122 ;  /* 0x0000007a942a7220 */ /* 0x040fe40000410000 */
[C---:B------:R-:W-:Y:S01]  /*14bd0*/  FMUL.FTZ R43, R148.reuse, R123 ;  /* 0x0000007b942b7220 */ /* 0x040fe20000410000 */
[----:B------:R-:W1:Y:S01]  /*14be0*/  MUFU.EX2 R184, R184 ;  /* 0x000000b800b87308 */ /* 0x000e620000000800 */
[C---:B------:R-:W-:Y:S02]  /*14bf0*/  FMUL.FTZ R46, R148.reuse, R130 ;  /* 0x00000082942e7220 */ /* 0x040fe40000410000 */
[----:B------:R-:W-:Y:S01]  /*14c00*/  FMUL.FTZ R47, R148, R131 ;  /* 0x00000083942f7220 */ /* 0x000fe20000410000 */
[----:B--2---:R-:W-:Y:S01]  /*14c10*/  F2FP.PACK_AB R146, R180, R181 ;  /* 0x000000b5b492723e */ /* 0x004fe200000000ff */
[----:B------:R-:W-:Y:S02]  /*14c20*/  FMUL.FTZ R55, R150, R55 ;  /* 0x0000003796377220 */ /* 0x000fe40000410000 */
[C---:B------:R-:W-:Y:S02]  /*14c30*/  FMUL.FTZ R56, R149.reuse, R56 ;  /* 0x0000003895387220 */ /* 0x040fe40000410000 */
[C---:B------:R-:W-:Y:S01]  /*14c40*/  FMUL.FTZ R57, R149.reuse, R57 ;  /* 0x0000003995397220 */ /* 0x040fe20000410000 */
[----:B------:R-:W-:Y:S01]  /*14c50*/  MUFU.EX2 R183, R183 ;  /* 0x000000b700b77308 */ /* 0x000fe20000000800 */
[C---:B------:R-:W-:Y:S02]  /*14c60*/  FMUL.FTZ R58, R148.reuse, R58 ;  /* 0x0000003a943a7220 */ /* 0x040fe40000410000 */
[C---:B------:R-:W-:Y:S02]  /*14c70*/  FMUL.FTZ R59, R148.reuse, R59 ;  /* 0x0000003b943b7220 */ /* 0x040fe40000410000 */
[C---:B------:R-:W-:Y:S02]  /*14c80*/  FMUL.FTZ R60, R149.reuse, R60 ;  /* 0x0000003c953c7220 */ /* 0x040fe40000410000 */
[----:B------:R-:W-:Y:S02]  /*14c90*/  FMUL.FTZ R61, R149, R61 ;  /* 0x0000003d953d7220 */ /* 0x000fe40000410000 */
[C---:B------:R-:W-:Y:S01]  /*14ca0*/  FMUL.FTZ R62, R148.reuse, R62 ;  /* 0x0000003e943e7220 */ /* 0x040fe20000410000 */
[----:B------:R-:W2:Y:S01]  /*14cb0*/  MUFU.EX2 R182, R182 ;  /* 0x000000b600b67308 */ /* 0x000ea20000000800 */
[----:B------:R-:W-:Y:S02]  /*14cc0*/  FMUL.FTZ R63, R148, R63 ;  /* 0x0000003f943f7220 */ /* 0x000fe40000410000 */
[C---:B------:R-:W-:Y:S01]  /*14cd0*/  FMUL.FTZ R64, R151.reuse, R64 ;  /* 0x0000004097407220 */ /* 0x040fe20000410000 */
[----:B-1----:R-:W-:Y:S01]  /*14ce0*/  F2FP.PACK_AB R145, R184, R185 ;  /* 0x000000b9b891723e */ /* 0x002fe200000000ff */
[----:B------:R-:W-:Y:S02]  /*14cf0*/  FMUL.FTZ R65, R151, R65 ;  /* 0x0000004197417220 */ /* 0x000fe40000410000 */
[C---:B------:R-:W-:Y:S02]  /*14d00*/  FMUL.FTZ R66, R150.reuse, R66 ;  /* 0x0000004296427220 */ /* 0x040fe40000410000 */
[----:B------:R-:W-:Y:S01]  /*14d10*/  FMUL.FTZ R67, R150, R67 ;  /* 0x0000004396437220 */ /* 0x000fe20000410000 */
[----:B------:R-:W-:Y:S01]  /*14d20*/  MUFU.EX2 R186, R186 ;  /* 0x000000ba00ba7308 */ /* 0x000fe20000000800 */
[--C-:B------:R-:W-:Y:S02]  /*14d30*/  FFMA.FTZ R108, R137, c[0x0][0x2d0], -R170.reuse ;  /* 0x0000b400896c7a23 */ /* 0x100fe400000108aa */
[--C-:B------:R-:W-:Y:S02]  /*14d40*/  FFMA.FTZ R169, R169, c[0x0][0x2d0], -R170.reuse ;  /* 0x0000b400a9a97a23 */ /* 0x100fe400000108aa */
[----:B------:R-:W-:Y:S02]  /*14d50*/  FFMA.FTZ R165, R165, c[0x0][0x2d0], -R170 ;  /* 0x0000b400a5a57a23 */ /* 0x000fe400000108aa */
[--C-:B------:R-:W-:Y:S02]  /*14d60*/  FFMA.FTZ R166, R166, c[0x0][0x2d0], -R162.reuse ;  /* 0x0000b400a6a67a23 */ /* 0x100fe400000108a2 */
[----:B------:R-:W-:Y:S01]  /*14d70*/  FFMA.FTZ R164, R164, c[0x0][0x2d0], -R162 ;  /* 0x0000b400a4a47a23 */ /* 0x000fe200000108a2 */
[----:B------:R1:W-:Y:S01]  /*14d80*/  MUFU.EX2 R121, R108 ;  /* 0x0000006c00797308 */ /* 0x0003e20000000800 */
[--C-:B------:R-:W-:Y:S02]  /*14d90*/  FFMA.FTZ R250, R250, c[0x0][0x2d0], -R170.reuse ;  /* 0x0000b400fafa7a23 */ /* 0x100fe400000108aa */
[--C-:B------:R-:W-:Y:S01]  /*14da0*/  FFMA.FTZ R252, R252, c[0x0][0x2d0], -R170.reuse ;  /* 0x0000b400fcfc7a23 */ /* 0x100fe200000108aa */
[----:B--2---:R-:W-:Y:S01]  /*14db0*/  F2FP.PACK_AB R147, R182, R183 ;  /* 0x000000b7b693723e */ /* 0x004fe200000000ff */
[--C-:B------:R-:W-:Y:S02]  /*14dc0*/  FFMA.FTZ R193, R193, c[0x0][0x2d0], -R195.reuse ;  /* 0x0000b400c1c17a23 */ /* 0x100fe400000108c3 */
[--C-:B------:R-:W-:Y:S02]  /*14dd0*/  FFMA.FTZ R191, R191, c[0x0][0x2d0], -R195.reuse ;  /* 0x0000b400bfbf7a23 */ /* 0x100fe400000108c3 */
[----:B------:R-:W-:Y:S01]  /*14de0*/  FFMA.FTZ R195, R167, c[0x0][0x2d0], -R195 ;  /* 0x0000b400a7c37a23 */ /* 0x000fe200000108c3 */
[----:B------:R-:W-:Y:S01]  /*14df0*/  MUFU.EX2 R130, R169 ;  /* 0x000000a900827308 */ /* 0x000fe20000000800 */
[C---:B------:R-:W-:Y:S01]  /*14e00*/  HMMA.16816.F32 R8, R144.reuse, R20, R8 ;  /* 0x000000149008723c */ /* 0x040fe20000001808 */
[--C-:B------:R-:W-:Y:S02]  /*14e10*/  FFMA.FTZ R192, R192, c[0x0][0x2d0], -R251.reuse ;  /* 0x0000b400c0c07a23 */ /* 0x100fe400000108fb */
[----:B------:R-:W-:Y:S02]  /*14e20*/  FFMA.FTZ R251, R171, c[0x0][0x2d0], -R251 ;  /* 0x0000b400abfb7a23 */ /* 0x000fe400000108fb */
[----:B------:R-:W-:Y:S02]  /*14e30*/  FFMA.FTZ R163, R163, c[0x0][0x2d0], -R170 ;  /* 0x0000b400a3a37a23 */ /* 0x000fe400000108aa */
[C---:B------:R-:W-:Y:S01]  /*14e40*/  FMUL.FTZ R20, R151.reuse, R100 ;  /* 0x0000006497147220 */ /* 0x040fe20000410000 */
[-C--:B------:R-:W-:Y:S01]  /*14e50*/  HMMA.16816.F32 R12, R144, R22.reuse, R12 ;  /* 0x00000016900c723c */ /* 0x080fe2000000180c */
[C---:B------:R-:W-:Y:S01]  /*14e60*/  FMUL.FTZ R21, R151.reuse, R101 ;  /* 0x0000006597157220 */ /* 0x040fe20000410000 */
[----:B------:R-:W-:Y:S02]  /*14e70*/  MUFU.EX2 R131, R166 ;  /* 0x000000a600837308 */ /* 0x000fe40000000800 */
[C---:B------:R-:W-:Y:S01]  /*14e80*/  FMUL.FTZ R68, R151.reuse, R68 ;  /* 0x0000004497447220 */ /* 0x040fe20000410000 */
[----:B-1----:R-:W-:Y:S01]  /*14e90*/  LDSM.16.MT88.4 R108, [R214+0x1c80] ;  /* 0x001c8000d66c783b */ /* 0x002fe20000004200 */
[----:B------:R-:W-:Y:S02]  /*14ea0*/  FMUL.FTZ R69, R151, R69 ;  /* 0x0000004597457220 */ /* 0x000fe40000410000 */
[C---:B------:R-:W-:Y:S01]  /*14eb0*/  HMMA.16816.F32 R16, R156.reuse, R22, R16 ;  /* 0x000000169c10723c */ /* 0x040fe20000001810 */
[C---:B------:R-:W-:Y:S03]  /*14ec0*/  FMUL.FTZ R70, R150.reuse, R70 ;  /* 0x0000004696467220 */ /* 0x040fe60000410000 */
[C---:B------:R-:W-:Y:S01]  /*14ed0*/  FMUL.FTZ R71, R150.reuse, R71 ;  /* 0x0000004796477220 */ /* 0x040fe20000410000 */
[----:B------:R-:W-:Y:S01]  /*14ee0*/  MUFU.EX2 R187, R187 ;  /* 0x000000bb00bb7308 */ /* 0x000fe20000000800 */
[C---:B------:R-:W-:Y:S02]  /*14ef0*/  FMUL.FTZ R72, R149.reuse, R72 ;  /* 0x0000004895487220 */ /* 0x040fe40000410000 */
[C---:B------:R-:W-:Y:S04]  /*14f00*/  FMUL.FTZ R22, R150.reuse, R102 ;  /* 0x0000006696167220 */ /* 0x040fe80000410000 */
[----:B------:R-:W-:Y:S02]  /*14f10*/  FMUL.FTZ R23, R150, R103 ;  /* 0x0000006796177220 */ /* 0x000fe40000410000 */
[----:B------:R-:W1:Y:S01]  /*14f20*/  LDSM.16.MT88.4 R100, [R214+0x2480] ;  /* 0x00248000d664783b */ /* 0x000e620000004200 */
[C---:B------:R-:W-:Y:S01]  /*14f30*/  FMUL.FTZ R73, R149.reuse, R73 ;  /* 0x0000004995497220 */ /* 0x040fe20000410000 */
[----:B------:R-:W-:Y:S01]  /*14f40*/  MUFU.EX2 R188, R188 ;  /* 0x000000bc00bc7308 */ /* 0x000fe20000000800 */
[C---:B------:R-:W-:Y:S02]  /*14f50*/  FMUL.FTZ R74, R148.reuse, R74 ;  /* 0x0000004a944a7220 */ /* 0x040fe40000410000 */
[-C--:B------:R-:W-:Y:S01]  /*14f60*/  HMMA.16816.F32 R20, R156, R36.reuse, R20 ;  /* 0x000000249c14723c */ /* 0x080fe20000001814 */
[C---:B------:R-:W-:Y:S02]  /*14f70*/  FMUL.FTZ R75, R148.reuse, R75 ;  /* 0x0000004b944b7220 */ /* 0x040fe40000410000 */
[C---:B------:R-:W-:Y:S02]  /*14f80*/  FMUL.FTZ R76, R149.reuse, R76 ;  /* 0x0000004c954c7220 */ /* 0x040fe40000410000 */
[----:B------:R-:W-:Y:S02]  /*14f90*/  FMUL.FTZ R77, R149, R77 ;  /* 0x0000004d954d7220 */ /* 0x000fe40000410000 */
[C---:B------:R-:W-:Y:S01]  /*14fa0*/  FMUL.FTZ R78, R148.reuse, R78 ;  /* 0x0000004e944e7220 */ /* 0x040fe20000410000 */
[C---:B------:R-:W-:Y:S01]  /*14fb0*/  HMMA.16816.F32 R24, R144.reuse, R36, R24 ;  /* 0x000000249018723c */ /* 0x040fe20000001818 */
[----:B------:R-:W-:Y:S01]  /*14fc0*/  FMUL.FTZ R79, R148, R79 ;  /* 0x0000004f944f7220 */ /* 0x000fe20000410000 */
[----:B------:R-:W2:Y:S02]  /*14fd0*/  MUFU.EX2 R189, R189 ;  /* 0x000000bd00bd7308 */ /* 0x000ea40000000800 */
[C---:B------:R-:W-:Y:S02]  /*14fe0*/  FMUL.FTZ R80, R151.reuse, R80 ;  /* 0x0000005097507220 */ /* 0x040fe40000410000 */
[C---:B------:R-:W-:Y:S02]  /*14ff0*/  FMUL.FTZ R81, R151.reuse, R81 ;  /* 0x0000005197517220 */ /* 0x040fe40000410000 */
[-C--:B------:R-:W-:Y:S01]  /*15000*/  HMMA.16816.F32 R28, R144, R38.reuse, R28 ;  /* 0x00000026901c723c */ /* 0x080fe2000000181c */
[C---:B------:R-:W-:Y:S03]  /*15010*/  FMUL.FTZ R36, R151.reuse, R116 ;  /* 0x0000007497247220 */ /* 0x040fe60000410000 */
[----:B------:R-:W-:Y:S01]  /*15020*/  FMUL.FTZ R37, R151, R117 ;  /* 0x0000007597257220 */ /* 0x000fe20000410000 */
[----:B------:R-:W-:Y:S01]  /*15030*/  MUFU.EX2 R190, R190 ;  /* 0x000000be00be7308 */ /* 0x000fe20000000800 */
[C---:B------:R-:W-:Y:S02]  /*15040*/  FMUL.FTZ R82, R150.reuse, R82 ;  /* 0x0000005296527220 */ /* 0x040fe40000410000 */
[C---:B------:R-:W-:Y:S01]  /*15050*/  HMMA.16816.F32 R32, R156.reuse, R38, R32 ;  /* 0x000000269c20723c */ /* 0x040fe20000001820 */
[C---:B------:R-:W-:Y:S03]  /*15060*/  FMUL.FTZ R83, R150.reuse, R83 ;  /* 0x0000005396537220 */ /* 0x040fe60000410000 */
[C---:B------:R-:W-:Y:S02]  /*15070*/  FMUL.FTZ R88, R149.reuse, R88 ;  /* 0x0000005895587220 */ /* 0x040fe40000410000 */
[C---:B------:R-:W-:Y:S01]  /*15080*/  FMUL.FTZ R89, R149.reuse, R89 ;  /* 0x0000005995597220 */ /* 0x040fe20000410000 */
[----:B------:R-:W3:Y:S01]  /*15090*/  MUFU.EX2 R194, R194 ;  /* 0x000000c200c27308 */ /* 0x000ee20000000800 */
[C---:B------:R-:W-:Y:S04]  /*150a0*/  FMUL.FTZ R38, R150.reuse, R118 ;  /* 0x0000007696267220 */ /* 0x040fe80000410000 */
[----:B------:R-:W-:Y:S02]  /*150b0*/  FMUL.FTZ R39, R150, R119 ;  /* 0x0000007796277220 */ /* 0x000fe40000410000 */
[----:B------:R-:W-:Y:S01]  /*150c0*/  LDSM.16.MT88.4 R116, [R214+0x2880] ;  /* 0x00288000d674783b */ /* 0x000fe20000004200 */
[C---:B------:R-:W-:Y:S02]  /*150d0*/  FMUL.FTZ R90, R148.reuse, R90 ;  /* 0x0000005a945a7220 */ /* 0x040fe40000410000 */
[----:B------:R-:W-:Y:S01]  /*150e0*/  MUFU.EX2 R196, R196 ;  /* 0x000000c400c47308 */ /* 0x000fe20000000800 */
[C---:B------:R-:W-:Y:S01]  /*150f0*/  FMUL.FTZ R91, R148.reuse, R91 ;  /* 0x0000005b945b7220 */ /* 0x040fe20000410000 */
[-C--:B-1----:R-:W-:Y:S01]  /*15100*/  HMMA.16816.F32 R36, R156, R100.reuse, R36 ;  /* 0x000000649c24723c */ /* 0x082fe20000001824 */
[C---:B------:R-:W-:Y:S02]  /*15110*/  FMUL.FTZ R92, R149.reuse, R92 ;  /* 0x0000005c955c7220 */ /* 0x040fe40000410000 */
[----:B------:R-:W-:Y:S02]  /*15120*/  FMUL.FTZ R93, R149, R93 ;  /* 0x0000005d955d7220 */ /* 0x000fe40000410000 */
[C---:B------:R-:W-:Y:S02]  /*15130*/  FMUL.FTZ R94, R148.reuse, R94 ;  /* 0x0000005e945e7220 */ /* 0x040fe40000410000 */
[----:B------:R-:W-:Y:S01]  /*15140*/  FMUL.FTZ R95, R148, R95 ;  /* 0x0000005f945f7220 */ /* 0x000fe20000410000 */
[C---:B------:R-:W-:Y:S01]  /*15150*/  HMMA.16816.F32 R40, R144.reuse, R100, R40 ;  /* 0x000000649028723c */ /* 0x040fe20000001828 */
[----:B------:R-:W1:Y:S03]  /*15160*/  MUFU.EX2 R199, R199 ;  /* 0x000000c700c77308 */ /* 0x000e660000000800 */
[C---:B------:R-:W-:Y:S02]  /*15170*/  FMUL.FTZ R96, R151.reuse, R96 ;  /* 0x0000006097607220 */ /* 0x040fe40000410000 */
[C---:B------:R-:W-:Y:S02]  /*15180*/  FMUL.FTZ R97, R151.reuse, R97 ;  /* 0x0000006197617220 */ /* 0x040fe40000410000 */
[-C--:B------:R-:W-:Y:S01]  /*15190*/  HMMA.16816.F32 R44, R144, R102.reuse, R44 ;  /* 0x00000066902c723c */ /* 0x080fe2000000182c */
[C---:B------:R-:W-:Y:S02]  /*151a0*/  FMUL.FTZ R98, R150.reuse, R98 ;  /* 0x0000006296627220 */ /* 0x040fe40000410000 */
[----:B------:R-:W4:Y:S01]  /*151b0*/  MUFU.EX2 R250, R250 ;  /* 0x000000fa00fa7308 */ /* 0x000f220000000800 */
[C---:B------:R-:W-:Y:S02]  /*151c0*/  FMUL.FTZ R99, R150.reuse, R99 ;  /* 0x0000006396637220 */ /* 0x040fe40000410000 */
[C---:B------:R-:W-:Y:S02]  /*151d0*/  FMUL.FTZ R84, R151.reuse, R84 ;  /* 0x0000005497547220 */ /* 0x040fe40000410000 */
[C---:B------:R-:W-:Y:S01]  /*151e0*/  HMMA.16816.F32 R48, R156.reuse, R102, R48 ;  /* 0x000000669c30723c */ /* 0x040fe20000001830 */
[----:B------:R-:W5:Y:S03]  /*151f0*/  LDSM.16.MT88.4 R100, [R214+0x3080] ;  /* 0x00308000d664783b */ /* 0x000f660000004200 */
[C---:B------:R-:W-:Y:S01]  /*15200*/  FMUL.FTZ R85, R151.reuse, R85 ;  /* 0x0000005597557220 */ /* 0x040fe20000410000 */
[----:B------:R-:W1:Y:S01]  /*15210*/  MUFU.EX2 R252, R252 ;  /* 0x000000fc00fc7308 */ /* 0x000e620000000800 */
[C---:B------:R-:W-:Y:S02]  /*15220*/  FMUL.FTZ R86, R150.reuse, R86 ;  /* 0x0000005696567220 */ /* 0x040fe40000410000 */
[-C--:B------:R-:W-:Y:S01]  /*15230*/  HMMA.16816.F32 R52, R156, R104.reuse, R52 ;  /* 0x000000689c34723c */ /* 0x080fe20000001834 */
[----:B------:R-:W-:Y:S03]  /*15240*/  FMUL.FTZ R87, R150, R87 ;  /* 0x0000005796577220 */ /* 0x000fe60000410000 */
[----:B------:R-:W-:Y:S02]  /*15250*/  FFMA.FTZ R160, R160, c[0x0][0x2d0], -R162 ;  /* 0x0000b400a0a07a23 */ /* 0x000fe400000108a2 */
[----:B------:R-:W-:Y:S01]  /*15260*/  FFMA.FTZ R175, R151, R242, R175 ;  /* 0x000000f297af7223 */ /* 0x000fe200000100af */
[----:B------:R-:W1:Y:S01]  /*15270*/  MUFU.EX2 R198, R198 ;  /* 0x000000c600c67308 */ /* 0x000e620000000800 */
[C---:B------:R-:W-:Y:S01]  /*15280*/  HMMA.16816.F32 R56, R144.reuse, R104, R56 ;  /* 0x000000689038723c */ /* 0x040fe20000001838 */
[----:B------:R-:W-:Y:S03]  /*15290*/  MOV R151, R3 ;  /* 0x0000000300977202 */ /* 0x000fe60000000f00 */
[----:B------:R-:W-:Y:S01]  /*152a0*/  FFMA.FTZ R155, R150, R241, R155 ;  /* 0x000000f1969b7223 */ /* 0x000fe2000001009b */
[----:B------:R-:W-:Y:S01]  /*152b0*/  MOV R150, R2 ;  /* 0x0000000200967202 */ /* 0x000fe20000000f00 */
[----:B------:R-:W-:Y:S01]  /*152c0*/  FFMA.FTZ R177, R149, R240, R177 ;  /* 0x000000f095b17223 */ /* 0x000fe200000100b1 */
[----:B------:R-:W-:Y:S01]  /*152d0*/  MOV R149, R0 ;  /* 0x0000000000957202 */ /* 0x000fe20000000f00 */
[-C--:B------:R-:W-:Y:S01]  /*152e0*/  HMMA.16816.F32 R60, R144, R106.reuse, R60 ;  /* 0x0000006a903c723c */ /* 0x080fe2000000183c */
[----:B------:R-:W-:Y:S03]  /*152f0*/  MUFU.EX2 R197, R197 ;  /* 0x000000c500c57308 */ /* 0x000fe60000000800 */
[----:B------:R-:W-:Y:S01]  /*15300*/  FFMA.FTZ R185, R148, R235, R185 ;  /* 0x000000eb94b97223 */ /* 0x000fe200000100b9 */
[----:B------:R-:W-:Y:S01]  /*15310*/  MOV R148, R152 ;  /* 0x0000009800947202 */ /* 0x000fe20000000f00 */
[----:B------:R-:W-:Y:S02]  /*15320*/  FADD.FTZ R175, R174, R175 ;  /* 0x000000afaeaf7221 */ /* 0x000fe40000010000 */
[C---:B------:R-:W-:Y:S01]  /*15330*/  HMMA.16816.F32 R64, R156.reuse, R106, R64 ;  /* 0x0000006a9c40723c */ /* 0x040fe20000001840 */
[----:B------:R-:W1:Y:S02]  /*15340*/  LDSM.16.MT88.4 R104, [R212+0x3080] ;  /* 0x00308000d468783b */ /* 0x000e640000004200 */
[----:B------:R-:W-:Y:S01]  /*15350*/  MUFU.EX2 R193, R193 ;  /* 0x000000c100c17308 */ /* 0x000fe20000000800 */
[----:B------:R-:W-:Y:S02]  /*15360*/  FADD.FTZ R155, R154, R155 ;  /* 0x0000009b9a9b7221 */ /* 0x000fe40000010000 */
[----:B------:R-:W-:Y:S02]  /*15370*/  FADD.FTZ R177, R176, R177 ;  /* 0x000000b1b0b17221 */ /* 0x000fe40000010000 */
[----:B------:R-:W-:Y:S01]  /*15380*/  FADD.FTZ R185, R184, R185 ;  /* 0x000000b9b8b97221 */ /* 0x000fe20000010000 */
[-C--:B-----5:R-:W-:Y:S03]  /*15390*/  HMMA.16816.F32 R68, R156, R100.reuse, R68 ;  /* 0x000000649c44723c */ /* 0x0a0fe60000001844 */
[----:B------:R-:W-:Y:S01]  /*153a0*/  FADD.FTZ R175, R173, R175 ;  /* 0x000000afadaf7221 */ /* 0x000fe20000010000 */
[----:B------:R-:W-:Y:S01]  /*153b0*/  MUFU.EX2 R191, R191 ;  /* 0x000000bf00bf7308 */ /* 0x000fe20000000800 */
[----:B------:R-:W-:Y:S02]  /*153c0*/  FADD.FTZ R155, R179, R155 ;  /* 0x0000009bb39b7221 */ /* 0x000fe40000010000 */
[----:B------:R-:W-:Y:S01]  /*153d0*/  FADD.FTZ R177, R181, R177 ;  /* 0x000000b1b5b17221 */ /* 0x000fe20000010000 */
[C---:B------:R-:W-:Y:S01]  /*153e0*/  HMMA.16816.F32 R72, R144.reuse, R100, R72 ;  /* 0x000000649048723c */ /* 0x040fe20000001848 */
[----:B------:R-:W-:Y:S03]  /*153f0*/  FADD.FTZ R185, R183, R185 ;  /* 0x000000b9b7b97221 */ /* 0x000fe60000010000 */
[----:B------:R-:W-:Y:S02]  /*15400*/  FADD.FTZ R175, R172, R175 ;  /* 0x000000afacaf7221 */ /* 0x000fe40000010000 */
[----:B------:R-:W-:Y:S01]  /*15410*/  MUFU.EX2 R192, R192 ;  /* 0x000000c000c07308 */ /* 0x000fe20000000800 */
[--C-:B------:R-:W-:Y:S01]  /*15420*/  FFMA.FTZ R100, R136, c[0x0][0x2d0], -R170.reuse ;  /* 0x0000b40088647a23 */ /* 0x100fe200000108aa */
[-C--:B------:R-:W-:Y:S01]  /*15430*/  HMMA.16816.F32 R76, R144, R102.reuse, R76 ;  /* 0x00000066904c723c */ /* 0x080fe2000000184c */
[----:B------:R-:W-:Y:S03]  /*15440*/  FFMA.FTZ R170, R161, c[0x0][0x2d0], -R170 ;  /* 0x0000b400a1aa7a23 */ /* 0x000fe600000108aa */
[----:B--2---:R-:W-:Y:S01]  /*15450*/  F2FP.PACK_AB R101, R189, R188 ;  /* 0x000000bcbd65723e */ /* 0x004fe200000000ff */
[----:B------:R-:W-:Y:S02]  /*15460*/  FADD.FTZ R155, R178, R155 ;  /* 0x0000009bb29b7221 */ /* 0x000fe40000010000 */
[----:B------:R-:W-:Y:S01]  /*15470*/  FADD.FTZ R177, R180, R177 ;  /* 0x000000b1b4b17221 */ /* 0x000fe20000010000 */
[C---:B------:R-:W-:Y:S01]  /*15480*/  HMMA.16816.F32 R80, R156.reuse, R102, R80 ;  /* 0x000000669c50723c */ /* 0x040fe20000001850 */
[----:B------:R2:W5:Y:S03]  /*15490*/  MUFU.EX2 R123, R100 ;  /* 0x00000064007b7308 */ /* 0x0005660000000800 */
[----:B------:R-:W-:Y:S02]  /*154a0*/  FADD.FTZ R185, R182, R185 ;  /* 0x000000b9b6b97221 */ /* 0x000fe40000010000 */
[----:B------:R-:W-:Y:S01]  /*154b0*/  FADD.FTZ R175, R186, R175 ;  /* 0x000000afbaaf7221 */ /* 0x000fe20000010000 */
[----:B---3--:R-:W-:Y:S01]  /*154c0*/  F2FP.PACK_AB R102, R194, R190 ;  /* 0x000000bec266723e */ /* 0x008fe200000000ff */
[-C--:B-1----:R-:W-:Y:S01]  /*154d0*/  HMMA.16816.F32 R84, R156, R104.reuse, R84 ;  /* 0x000000689c54723c */ /* 0x082fe20000001854 */
[----:B------:R-:W-:Y:S02]  /*154e0*/  F2FP.PACK_AB R103, R199, R196 ;  /* 0x000000c4c767723e */ /* 0x000fe400000000ff */
[----:B------:R-:W-:Y:S01]  /*154f0*/  MUFU.EX2 R136, R168 ;  /* 0x000000a800887308 */ /* 0x000fe20000000800 */
[----:B------:R-:W-:Y:S02]  /*15500*/  FADD.FTZ R155, R188, R155 ;  /* 0x0000009bbc9b7221 */ /* 0x000fe40000010000 */
[----:B----4-:R-:W-:Y:S02]  /*15510*/  FADD.FTZ R177, R250, R177 ;  /* 0x000000b1fab17221 */ /* 0x010fe40000010000 */
[C---:B------:R-:W-:Y:S01]  /*15520*/  HMMA.16816.F32 R88, R144.reuse, R104, R88 ;  /* 0x000000689058723c */ /* 0x040fe20000001858 */
[----:B------:R-:W-:Y:S03]  /*15530*/  FADD.FTZ R175, R187, R175 ;  /* 0x000000afbbaf7221 */ /* 0x000fe60000010000 */
[----:B------:R-:W-:Y:S01]  /*15540*/  FADD.FTZ R155, R189, R155 ;  /* 0x0000009bbd9b7221 */ /* 0x000fe20000010000 */
[----:B------:R1:W-:Y:S01]  /*15550*/  MUFU.EX2 R139, R170 ;  /* 0x000000aa008b7308 */ /* 0x0003e20000000800 */
[C---:B------:R-:W-:Y:S01]  /*15560*/  FADD.FTZ R177, R252.reuse, R177 ;  /* 0x000000b1fcb17221 */ /* 0x040fe20000010000 */
[----:B------:R-:W-:Y:S01]  /*15570*/  F2FP.PACK_AB R104, R252, R250 ;  /* 0x000000fafc68723e */ /* 0x000fe200000000ff */
[-C--:B------:R-:W-:Y:S01]  /*15580*/  HMMA.16816.F32 R92, R144, R106.reuse, R92 ;  /* 0x0000006a905c723c */ /* 0x080fe2000000185c */
[--C-:B--2---:R-:W-:Y:S03]  /*15590*/  FFMA.FTZ R100, R143, c[0x0][0x2d0], -R162.reuse ;  /* 0x0000b4008f647a23 */ /* 0x104fe600000108a2 */
[----:B------:R-:W-:Y:S02]  /*155a0*/  FADD.FTZ R175, R190, R175 ;  /* 0x000000afbeaf7221 */ /* 0x000fe40000010000 */
[----:B------:R-:W-:Y:S01]  /*155b0*/  FADD.FTZ R155, R196, R155 ;  /* 0x0000009bc49b7221 */ /* 0x000fe20000010000 */
[----:B------:R2:W-:Y:S01]  /*155c0*/  MUFU.EX2 R120, R100 ;  /* 0x0000006400787308 */ /* 0x0005e20000000800 */
[----:B------:R-:W-:Y:S01]  /*155d0*/  HMMA.16816.F32 R96, R156, R106, R96 ;  /* 0x0000006a9c60723c */ /* 0x000fe20000001860 */
[----:B------:R-:W-:Y:S03]  /*155e0*/  FADD.FTZ R175, R194, R175 ;  /* 0x000000afc2af7221 */ /* 0x000fe60000010000 */
[----:B------:R-:W-:Y:S02]  /*155f0*/  FADD.FTZ R155, R199, R155 ;  /* 0x0000009bc79b7221 */ /* 0x000fe40000010000 */
[----:B------:R-:W-:Y:S01]  /*15600*/  FADD.FTZ R175, R198, R175 ;  /* 0x000000afc6af7221 */ /* 0x000fe20000010000 */
[----:B-----5:R-:W-:Y:S01]  /*15610*/  F2FP.PACK_AB R106, R123, R121 ;  /* 0x000000797b6a723e */ /* 0x020fe200000000ff */
[----:B------:R-:W-:Y:S01]  /*15620*/  FADD.FTZ R155, R193, R155 ;  /* 0x0000009bc19b7221 */ /* 0x000fe20000010000 */
[----:B------:R-:W-:Y:S01]  /*15630*/  F2FP.PACK_AB R156, R197, R198 ;  /* 0x000000c6c59c723e */ /* 0x000fe200000000ff */
[----:B------:R-:W3:Y:S02]  /*15640*/  MUFU.EX2 R251, R251 ;  /* 0x000000fb00fb7308 */ /* 0x000ee40000000800 */
[----:B------:R-:W-:Y:S01]  /*15650*/  F2FP.PACK_AB R157, R191, R193 ;  /* 0x000000c1bf9d723e */ /* 0x000fe200000000ff */
[----:B-1----:R-:W-:Y:S01]  /*15660*/  LDSM.16.MT88.4 R168, [R214+0x3880] ;  /* 0x00388000d6a8783b */ /* 0x002fe20000004200 */
[----:B------:R-:W-:Y:S02]  /*15670*/  FADD.FTZ R175, R197, R175 ;  /* 0x000000afc5af7221 */ /* 0x000fe40000010000 */
[----:B------:R-:W-:Y:S02]  /*15680*/  FADD.FTZ R155, R191, R155 ;  /* 0x0000009bbf9b7221 */ /* 0x000fe40000010000 */
[----:B------:R-:W-:Y:S02]  /*15690*/  FADD.FTZ R175, R192, R175 ;  /* 0x000000afc0af7221 */ /* 0x000fe40000010000 */
[----:B------:R-:W1:Y:S01]  /*156a0*/  MUFU.EX2 R195, R195 ;  /* 0x000000c300c37308 */ /* 0x000e620000000800 */
[--C-:B--2---:R-:W-:Y:S09]  /*156b0*/  FFMA.FTZ R100, R142, c[0x0][0x2d0], -R162.reuse ;  /* 0x0000b4008e647a23 */ /* 0x104ff200000108a2 */
[----:B------:R2:W4:Y:S01]  /*156c0*/  MUFU.EX2 R122, R100 ;  /* 0x00000064007a7308 */ /* 0x0005220000000800 */
[C---:B---3--:R-:W-:Y:S01]  /*156d0*/  F2FP.PACK_AB R158, R251.reuse, R192 ;  /* 0x000000c0fb9e723e */ /* 0x048fe200000000ff */
[----:B------:R-:W-:Y:S08]  /*156e0*/  FADD.FTZ R242, R251, R175 ;  /* 0x000000affbf27221 */ /* 0x000ff00000010000 */
[----:B------:R-:W-:Y:S01]  /*156f0*/  MUFU.EX2 R137, R163 ;  /* 0x000000a300897308 */ /* 0x000fe20000000800 */
[----:B-1----:R-:W-:Y:S09]  /*15700*/  F2FP.PACK_AB R159, R195, R136 ;  /* 0x00000088c39f723e */ /* 0x002ff200000000ff */
[----:B------:R-:W-:Y:S01]  /*15710*/  MUFU.EX2 R138, R160 ;  /* 0x000000a0008a7308 */ /* 0x000fe20000000800 */
[--C-:B--2---:R-:W-:Y:S01]  /*15720*/  FFMA.FTZ R100, R141, c[0x0][0x2d0], -R162.reuse ;  /* 0x0000b4008d647a23 */ /* 0x104fe200000108a2 */
[----:B----4-:R-:W-:Y:S08]  /*15730*/  F2FP.PACK_AB R105, R122, R120 ;  /* 0x000000787a69723e */ /* 0x010ff000000000ff */
[----:B------:R1:W-:Y:S02]  /*15740*/  MUFU.EX2 R128, R100 ;  /* 0x0000006400807308 */ /* 0x0003e40000000800 */
[--C-:B-1----:R-:W-:Y:S02]  /*15750*/  FFMA.FTZ R100, R140, c[0x0][0x2d0], -R162.reuse ;  /* 0x0000b4008c647a23 */ /* 0x102fe400000108a2 */
[----:B------:R-:W-:Y:S06]  /*15760*/  FFMA.FTZ R162, R153, c[0x0][0x2d0], -R162 ;  /* 0x0000b40099a27a23 */ /* 0x000fec00000108a2 */
[----:B------:R1:W2:Y:S10]  /*15770*/  MUFU.EX2 R129, R100 ;  /* 0x0000006400817308 */ /* 0x0002b40000000800 */
[----:B------:R3:W4:Y:S01]  /*15780*/  MUFU.EX2 R153, R162 ;  /* 0x000000a200997308 */ /* 0x0007220000000800 */
[----:B-1----:R-:W-:Y:S02]  /*15790*/  F2FP.PACK_AB R100, R187, R186 ;  /* 0x000000babb64723e */ /* 0x002fe400000000ff */
[----:B--2---:R-:W-:Y:S05]  /*157a0*/  F2FP.PACK_AB R107, R129, R128 ;  /* 0x00000080816b723e */ /* 0x004fea00000000ff */
[-C--:B------:R-:W-:Y:S01]  /*157b0*/  HMMA.16816.F32 R4, R100, R108.reuse, R4 ;  /* 0x0000006c6404723c */ /* 0x080fe20000001804 */
[----:B---3--:R-:W-:Y:S02]  /*157c0*/  F2FP.PACK_AB R162, R139, R137 ;  /* 0x000000898ba2723e */ /* 0x008fe400000000ff */
[----:B----4-:R-:W-:Y:S05]  /*157d0*/  F2FP.PACK_AB R163, R153, R138 ;  /* 0x0000008a99a3723e */ /* 0x010fea00000000ff */
[C---:B------:R-:W-:Y:S08]  /*157e0*/  HMMA.16816.F32 R8, R104.reuse, R108, R8 ;  /* 0x0000006c6808723c */ /* 0x040ff00000001808 */
[-C--:B------:R-:W-:Y:S08]  /*157f0*/  HMMA.16816.F32 R12, R104, R110.reuse, R12 ;  /* 0x0000006e680c723c */ /* 0x080ff0000000180c */
[C---:B------:R-:W-:Y:S01]  /*15800*/  HMMA.16816.F32 R16, R100.reuse, R110, R16 ;  /* 0x0000006e6410723c */ /* 0x040fe20000001810 */
[----:B------:R-:W1:Y:S07]  /*15810*/  LDSM.16.MT88.4 R108, [R212+0x2880] ;  /* 0x00288000d46c783b */ /* 0x000e6e0000004200 */
[-C--:B------:R-:W-:Y:S08]  /*15820*/  HMMA.16816.F32 R20, R100, R112.reuse, R20 ;  /* 0x000000706414723c */ /* 0x080ff00000001814 */
[C---:B------:R-:W-:Y:S08]  /*15830*/  HMMA.16816.F32 R24, R104.reuse, R112, R24 ;  /* 0x000000706818723c */ /* 0x040ff00000001818 */
[-C--:B------:R-:W-:Y:S08]  /*15840*/  HMMA.16816.F32 R28, R104, R114.reuse, R28 ;  /* 0x00000072681c723c */ /* 0x080ff0000000181c */
[C---:B------:R-:W-:Y:S01]  /*15850*/  HMMA.16816.F32 R32, R100.reuse, R114, R32 ;  /* 0x000000726420723c */ /* 0x040fe20000001820 */
[----:B------:R-:W2:Y:S07]  /*15860*/  LDSM.16.MT88.4 R112, [R214+0x3480] ;  /* 0x00348000d670783b */ /* 0x000eae0000004200 */
[-C--:B------:R-:W-:Y:S08]  /*15870*/  HMMA.16816.F32 R36, R100, R116.reuse, R36 ;  /* 0x000000746424723c */ /* 0x080ff00000001824 */
[C---:B------:R-:W-:Y:S08]  /*15880*/  HMMA.16816.F32 R40, R104.reuse, R116, R40 ;  /* 0x000000746828723c */ /* 0x040ff00000001828 */
[-C--:B------:R-:W-:Y:S08]  /*15890*/  HMMA.16816.F32 R44, R104, R118.reuse, R44 ;  /* 0x00000076682c723c */ /* 0x080ff0000000182c */
[C---:B------:R-:W-:Y:S01]  /*158a0*/  HMMA.16816.F32 R48, R100.reuse, R118, R48 ;  /* 0x000000766430723c */ /* 0x040fe20000001830 */
[----:B------:R-:W3:Y:S07]  /*158b0*/  LDSM.16.MT88.4 R116, [R212+0x3480] ;  /* 0x00348000d474783b */ /* 0x000eee0000004200 */
[-C--:B-1----:R-:W-:Y:S08]  /*158c0*/  HMMA.16816.F32 R52, R100, R108.reuse, R52 ;  /* 0x0000006c6434723c */ /* 0x082ff00000001834 */
[C---:B------:R-:W-:Y:S01]  /*158d0*/  HMMA.16816.F32 R56, R104.reuse, R108, R56 ;  /* 0x0000006c6838723c */ /* 0x040fe20000001838 */
[----:B------:R-:W1:Y:S07]  /*158e0*/  MUFU.EX2 R109, R165 ;  /* 0x000000a5006d7308 */ /* 0x000e6e0000000800 */
[-C--:B------:R-:W-:Y:S03]  /*158f0*/  HMMA.16816.F32 R60, R104, R110.reuse, R60 ;  /* 0x0000006e683c723c */ /* 0x080fe6000000183c */
[----:B------:R4:W5:Y:S05]  /*15900*/  MUFU.EX2 R108, R164 ;  /* 0x000000a4006c7308 */ /* 0x00096a0000000800 */
[C---:B------:R-:W-:Y:S08]  /*15910*/  HMMA.16816.F32 R64, R100.reuse, R110, R64 ;  /* 0x0000006e6440723c */ /* 0x040ff00000001840 */
[-C--:B--2---:R-:W-:Y:S01]  /*15920*/  HMMA.16816.F32 R68, R100, R112.reuse, R68 ;  /* 0x000000706444723c */ /* 0x084fe20000001844 */
[----:B-1----:R-:W-:Y:S07]  /*15930*/  F2FP.PACK_AB R160, R109, R130 ;  /* 0x000000826da0723e */ /* 0x002fee00000000ff */
[C---:B------:R-:W-:Y:S01]  /*15940*/  HMMA.16816.F32 R72, R104.reuse, R112, R72 ;  /* 0x000000706848723c */ /* 0x040fe20000001848 */
[----:B----4-:R-:W-:Y:S03]  /*15950*/  LDSM.16.MT88.4 R164, [R212+0x2c80] ;  /* 0x002c8000d4a4783b */ /* 0x010fe60000004200 */
[----:B-----5:R-:W-:Y:S04]  /*15960*/  F2FP.PACK_AB R161, R108, R131 ;  /* 0x000000836ca1723e */ /* 0x020fe800000000ff */
[-C--:B------:R-:W-:Y:S08]  /*15970*/  HMMA.16816.F32 R76, R104, R114.reuse, R76 ;  /* 0x00000072684c723c */ /* 0x080ff0000000184c */
[C---:B------:R-:W-:Y:S01]  /*15980*/  HMMA.16816.F32 R80, R100.reuse, R114, R80 ;  /* 0x000000726450723c */ /* 0x040fe20000001850 */
[----:B------:R-:W1:Y:S07]  /*15990*/  LDSM.16.MT88.4 R112, [R212+0x2080] ;  /* 0x00208000d470783b */ /* 0x000e6e0000004200 */
[-C--:B---3--:R-:W-:Y:S08]  /*159a0*/  HMMA.16816.F32 R84, R100, R116.reuse, R84 ;  /* 0x000000746454723c */ /* 0x088ff00000001854 */
[C---:B------:R-:W-:Y:S08]  /*159b0*/  HMMA.16816.F32 R88, R104.reuse, R116, R88 ;  /* 0x000000746858723c */ /* 0x040ff00000001858 */
[-C--:B------:R-:W-:Y:S08]  /*159c0*/  HMMA.16816.F32 R92, R104, R118.reuse, R92 ;  /* 0x00000076685c723c */ /* 0x080ff0000000185c */
[----:B------:R-:W-:Y:S08]  /*159d0*/  HMMA.16816.F32 R96, R100, R118, R96 ;  /* 0x000000766460723c */ /* 0x000ff00000001860 */
[-C--:B------:R-:W-:Y:S01]  /*159e0*/  HMMA.16816.F32 R144, R156, R132.reuse, R4 ;  /* 0x000000849c90723c */ /* 0x080fe20000001804 */
[----:B------:R-:W2:Y:S07]  /*159f0*/  LDSM.16.MT88.4 R4, [R212+0x3880] ;  /* 0x00388000d404783b */ /* 0x000eae0000004200 */
        /* <DEDUP_REMOVED lines=13> */
[-C--:B-1----:R-:W-:Y:S01]  /*15ad0*/  HMMA.16816.F32 R100, R156, R112.reuse, R20 ;  /* 0x000000709c64723c */ /* 0x082fe20000001814 */
[----:B------:R-:W-:Y:S03]  /*15ae0*/  MOV R17, R123 ;  /* 0x0000007b00117202 */ /* 0x000fe60000000f00 */
[----:B------:R-:W-:Y:S02]  /*15af0*/  MOV R16, R122 ;  /* 0x0000007a00107202 */ /* 0x000fe40000000f00 */
[----:B------:R-:W-:Y:S02]  /*15b00*/  MOV R19, R129 ;  /* 0x0000008100137202 */ /* 0x000fe40000000f00 */
[C---:B------:R-:W-:Y:S01]  /*15b10*/  HMMA.16816.F32 R104, R160.reuse, R112, R24 ;  /* 0x00000070a068723c */ /* 0x040fe20000001818 */
[----:B------:R-:W-:Y:S03]  /*15b20*/  MOV R23, R121 ;  /* 0x0000007900177202 */ /* 0x000fe60000000f00 */
[----:B------:R-:W-:Y:S02]  /*15b30*/  MOV R22, R120 ;  /* 0x0000007800167202 */ /* 0x000fe40000000f00 */
[----:B------:R-:W-:Y:S01]  /*15b40*/  MOV R18, R128 ;  /* 0x0000008000127202 */ /* 0x000fe20000000f00 */
[----:B------:R-:W-:Y:S01]  /*15b50*/  FADD.FTZ R177, R23, R177 ;  /* 0x000000b117b17221 */ /* 0x000fe20000010000 */
[-C--:B------:R-:W-:Y:S01]  /*15b60*/  HMMA.16816.F32 R108, R160, R114.reuse, R28 ;  /* 0x00000072a06c723c */ /* 0x080fe2000000181c */
[----:B------:R-:W-:Y:S03]  /*15b70*/  FADD.FTZ R185, R22, R185 ;  /* 0x000000b916b97221 */ /* 0x000fe60000010000 */
        /* <DEDUP_REMOVED lines=8> */
[----:B------:R-:W-:Y:S02]  /*15c00*/  FADD.FTZ R177, R9, R177 ;  /* 0x000000b109b17221 */ /* 0x000fe40000010000 */
[----:B------:R-:W-:Y:S02]  /*15c10*/  FADD.FTZ R185, R13, R185 ;  /* 0x000000b90db97221 */ /* 0x000fe40000010000 */
[C---:B------:R-:W-:Y:S01]  /*15c20*/  HMMA.16816.F32 R120, R160.reuse, R124, R40 ;  /* 0x0000007ca078723c */ /* 0x040fe20000001828 */
[----:B------:R-:W-:Y:S03]  /*15c30*/  FADD.FTZ R240, R11, R177 ;  /* 0x000000b10bf07221 */ /* 0x000fe60000010000 */
[----:B------:R-:W-:Y:S04]  /*15c40*/  FADD.FTZ R185, R15, R185 ;  /* 0x000000b90fb97221 */ /* 0x000fe80000010000 */
[-C--:B------:R-:W-:Y:S01]  /*15c50*/  HMMA.16816.F32 R128, R160, R126.reuse, R44 ;  /* 0x0000007ea080723c */ /* 0x080fe2000000182c */
[----:B------:R-:W-:Y:S04]  /*15c60*/  FADD.FTZ R185, R10, R185 ;  /* 0x000000b90ab97221 */ /* 0x000fe80000010000 */
[----:B------:R-:W-:Y:S01]  /*15c70*/  FADD.FTZ R235, R153, R185 ;  /* 0x000000b999eb7221 */ /* 0x000fe20000010000 */
[----:B------:R-:W-:Y:S02]  /*15c80*/  MOV R153, R152 ;  /* 0x0000009800997202 */ /* 0x000fe40000000f00 */
        /* <DEDUP_REMOVED lines=14> */
.L_x_470:
        /* <DEDUP_REMOVED lines=19> */
.L_x_491:
[----:B------:R-:W-:-:S04]  /*15ea0*/  MOV R4, c[0x0][0x32c] ;  /* 0x0000cb0000047a02 */ /* 0x000fc80000000f00 */
[----:B------:R-:W-:-:S13]  /*15eb0*/  ISETP.NE.AND P0, PT, R4, 0x1, PT ;  /* 0x000000010400780c */ /* 0x000fda0003f05270 */
[----:B------:R-:W-:-:S05]  /*15ec0*/  @P0 IMAD.HI.U32 R4, R6, c[0x0][0x330], RZ ;  /* 0x0000cc0006040a27 */ /* 0x000fca00078e00ff */
[----:B------:R-:W-:-:S05]  /*15ed0*/  @P0 SHF.R.U32.HI R6, RZ, c[0x0][0x334], R4 ;  /* 0x0000cd00ff060a19 */ /* 0x000fca0000011604 */
.L_x_492:
[----:B------:R-:W-:-:S05]  /*15ee0*/  IMAD R6, R6, c[0x0][0x32c], RZ ;  /* 0x0000cb0006067a24 */ /* 0x000fca00078e02ff */
[----:B------:R-:W-:-:S04]  /*15ef0*/  IMNMX R5, R5, R6, !PT ;  /* 0x0000000605057217 */ /* 0x000fc80007800200 */
.L_x_490:
        /* <DEDUP_REMOVED lines=15> */
.L_x_496:
        /* <DEDUP_REMOVED lines=30> */
[----:B------:R-:W-:Y:S01]  /*161d0*/  @!P1 LEA R10, P0, R5, R14, 0x5 ;  /* 0x0000000e050a9211 */ /* 0x000fe200078028ff */
        /* <DEDUP_REMOVED lines=35> */
.L_x_494:
        /* <DEDUP_REMOVED lines=106> */
[----:B------:R-:W-:Y:S04]  /*16ab0*/  @P1 IMAD.WIDE.U32 R160, R152, c[0x0][0x1e0], RZ ;  /* 0x0000780098a01a25 */ /* 0x000fe800078e00ff */
        /* <DEDUP_REMOVED lines=18> */
[C---:B------:R-:W-:Y:S04]  /*16be0*/  @P0 IMAD.WIDE.U32 R158, R157.reuse, c[0x0][0x1e0], RZ ;  /* 0x000078009d9e0a25 */ /* 0x040fe800078e00ff */
[----:B------:R-:W-:Y:S02]  /*16bf0*/  @P0 IMAD R156, R156, c[0x0][0x1e0], RZ ;  /* 0x000078009c9c0a24 */ /* 0x000fe400078e02ff */
[----:B------:R-:W-:Y:S04]  /*16c00*/  @P0 IMAD.WIDE.U32 R166, R158, 0x30, R166 ;  /* 0x000000309ea60825 */ /* 0x000fe800078e00a6 */
[----:B------:R-:W-:Y:S01]  /*16c10*/  @P0 IMAD R156, R157, c[0x0][0x1e4], R156 ;  /* 0x000079009d9c0a24 */ /* 0x000fe200078e029c */
[-C--:B------:R-:W-:Y:S03]  /*16c20*/  @P0 IADD3 R158, P2, R232, R166.reuse, RZ ;  /* 0x000000a6e89e0210 */ /* 0x080fe60007f5e0ff */
[----:B------:R-:W-:Y:S04]  /*16c30*/  @P0 IMAD.IADD R156, R159, 0x1, R156 ;  /* 0x000000019f9c0824 */ /* 0x000fe800078e029c */
        /* <DEDUP_REMOVED lines=24> */
.L_x_495:
[----:B------:R-:W-:Y:S01]  /*16dc0*/  FMNMX.FTZ R3, R4, R3, !PT ;  /* 0x0000000304037209 */ /* 0x000fe20007810000 */
[----:B-1----:R-:W-:Y:S01]  /*16dd0*/  LDSM.16.MT88.4 R160, [R212+0x1880] ;  /* 0x00188000d4a0783b */ /* 0x002fe20000004200 */
[----:B------:R-:W-:Y:S02]  /*16de0*/  FMNMX.FTZ R151, R8, R0, !PT ;  /* 0x0000000008977209 */ /* 0x000fe40007810000 */
[----:B------:R-:W-:Y:S02]  /*16df0*/  FMNMX.FTZ R3, R5, R3, !PT ;  /* 0x0000000305037209 */ /* 0x000fe40007810000 */
[----:B------:R-:W-:Y:S02]  /*16e00*/  FMNMX.FTZ R2, R6, R2, !PT ;  /* 0x0000000206027209 */ /* 0x000fe40007810000 */
[----:B------:R-:W-:Y:S01]  /*16e10*/  FMNMX.FTZ R3, R16, R3, !PT ;  /* 0x0000000310037209 */ /* 0x000fe20007810000 */
[----:B------:R-:W0:Y:S01]  /*16e20*/  LDGDEPBAR ;  /* 0x00000000000079af */ /* 0x000e220000000000 */
        /* <DEDUP_REMOVED lines=31> */
[----:B------:R-:W-:Y:S02]  /*17020*/  FMNMX.FTZ R151, R45, R151, !PT ;  /* 0x000000972d977209 */ /* 0x000fe40007810000 */
[C---:B------:R-:W-:Y:S01]  /*17030*/  ISETP.GT.AND P0, PT, R243.reuse, R251, PT ;  /* 0x000000fbf300720c */ /* 0x040fe20003f04270 */
[----:B------:R-:W-:Y:S01]  /*17040*/  SHFL.BFLY PT, R157, R2, 0x2, 0x1f ;  /* 0x0c401f00029d7f89 */ /* 0x000fe200000e0000 */
[----:B------:R-:W-:Y:S07]  /*17050*/  IADD3 R243, R243, -0x1, RZ ;  /* 0xfffffffff3f37810 */ /* 0x000fee0007ffe0ff */
        /* <DEDUP_REMOVED lines=12> */
[----:B------:R-:W-:Y:S04]  /*17120*/  FMNMX.FTZ R151, R27, R151, !PT ;  /* 0x000000971b977209 */ /* 0x000fe80007810000 */
[----:B------:R-:W-:Y:S02]  /*17130*/  FMNMX.FTZ R151, R30, R151, !PT ;  /* 0x000000971e977209 */ /* 0x000fe40007810000 */
[----:B-1----:R-:W-:Y:S02]  /*17140*/  FMNMX.FTZ R3, R152, R3, !PT ;  /* 0x0000000398037209 */ /* 0x002fe40007810000 */
[----:B------:R-:W-:Y:S03]  /*17150*/  FMNMX.FTZ R152, R31, R151, !PT ;  /* 0x000000971f987209 */ /* 0x000fe60007810000 */
[C---:B------:R-:W-:Y:S01]  /*17160*/  FADD.FTZ R151, -R3.reuse, R150 ;  /* 0x0000009603977221 */ /* 0x040fe20000010100 */
[----:B------:R-:W-:Y:S01]  /*17170*/  FMNMX.FTZ R152, R42, R152, !PT ;  /* 0x000000982a987209 */ /* 0x000fe20007810000 */
[----:B------:R-:W-:Y:S01]  /*17180*/  FMUL.FTZ R182, R3, c[0x0][0x2d0] ;  /* 0x0000b40003b67a20 */ /* 0x000fe20000410000 */
[----:B--2---:R-:W-:Y:S01]  /*17190*/  FMNMX.FTZ R2, R157, R2, !PT ;  /* 0x000000029d027209 */ /* 0x004fe20007810000 */
[----:B------:R-:W-:Y:S01]  /*171a0*/  FMUL.FTZ R151, R151, c[0x0][0x2d0] ;  /* 0x0000b40097977a20 */ /* 0x000fe20000410000 */
[----:B------:R-:W-:Y:S01]  /*171b0*/  FMNMX.FTZ R152, R43, R152, !PT ;  /* 0x000000982b987209 */ /* 0x000fe20007810000 */
[--C-:B------:R-:W-:Y:S02]  /*171c0*/  FFMA.FTZ R164, R4, c[0x0][0x2d0], -R182.reuse ;  /* 0x0000b40004a47a23 */ /* 0x100fe400000108b6 */
[----:B------:R-:W-:Y:S01]  /*171d0*/  FADD.FTZ R150, -R2, R149 ;  /* 0x0000009502967221 */ /* 0x000fe20000010100 */
[----:B------:R-:W-:Y:S01]  /*171e0*/  FMNMX.FTZ R152, R46, R152, !PT ;  /* 0x000000982e987209 */ /* 0x000fe20007810000 */
[----:B------:R-:W-:Y:S01]  /*171f0*/  FMUL.FTZ R181, R2, c[0x0][0x2d0] ;  /* 0x0000b40002b57a20 */ /* 0x000fe20000410000 */
[----:B---3--:R-:W-:Y:S01]  /*17200*/  FMNMX.FTZ R0, R156, R0, !PT ;  /* 0x000000009c007209 */ /* 0x008fe20007810000 */
[----:B------:R-:W-:Y:S01]  /*17210*/  FFMA.FTZ R165, R5, c[0x0][0x2d0], -R182 ;  /* 0x0000b40005a57a23 */ /* 0x000fe200000108b6 */
[----:B------:R-:W-:Y:S01]  /*17220*/  FMNMX.FTZ R152, R47, R152, !PT ;  /* 0x000000982f987209 */ /* 0x000fe20007810000 */
[----:B------:R-:W-:Y:S01]  /*17230*/  LDSM.16.MT88.4 R156, [R214+0x1880] ;  /* 0x00188000d69c783b */ /* 0x000fe20000004200 */
[--C-:B------:R-:W-:Y:S01]  /*17240*/  FFMA.FTZ R166, R6, c[0x0][0x2d0], -R181.reuse ;  /* 0x0000b40006a67a23 */ /* 0x100fe200000108b5 */
[----:B------:R-:W1:Y:S01]  /*17250*/  MUFU.EX2 R151, R151 ;  /* 0x0000009700977308 */ /* 0x000e620000000800 */
[----:B------:R-:W-:Y:S02]  /*17260*/  FADD.FTZ R149, -R0, R148 ;  /* 0x0000009400957221 */ /* 0x000fe40000010100 */
[--C-:B------:R-:W-:Y:S02]  /*17270*/  FFMA.FTZ R167, R7, c[0x0][0x2d0], -R181.reuse ;  /* 0x0000b40007a77a23 */ /* 0x100fe400000108b5 */
[--C-:B------:R-:W-:Y:S01]  /*17280*/  FFMA.FTZ R168, R16, c[0x0][0x2d0], -R182.reuse ;  /* 0x0000b40010a87a23 */ /* 0x100fe200000108b6 */
[----:B------:R-:W2:Y:S01]  /*17290*/  SHFL.BFLY PT, R148, R152, 0x2, 0x1f ;  /* 0x0c401f0098947f89 */ /* 0x000ea200000e0000 */
[----:B------:R-:W-:Y:S02]  /*172a0*/  FFMA.FTZ R169, R17, c[0x0][0x2d0], -R182 ;  /* 0x0000b40011a97a23 */ /* 0x000fe400000108b6 */
[--C-:B------:R-:W-:Y:S01]  /*172b0*/  FFMA.FTZ R170, R18, c[0x0][0x2d0], -R181.reuse ;  /* 0x0000b40012aa7a23 */ /* 0x100fe200000108b5 */
[----:B------:R-:W-:Y:S01]  /*172c0*/  MUFU.EX2 R164, R164 ;  /* 0x000000a400a47308 */ /* 0x000fe20000000800 */
[--C-:B------:R-:W-:Y:S02]  /*172d0*/  FFMA.FTZ R171, R19, c[0x0][0x2d0], -R181.reuse ;  /* 0x0000b40013ab7a23 */ /* 0x100fe400000108b5 */
[----:B------:R-:W-:Y:S02]  /*172e0*/  FMUL.FTZ R150, R150, c[0x0][0x2d0] ;  /* 0x0000b40096967a20 */ /* 0x000fe40000410000 */
[----:B------:R-:W-:Y:S02]  /*172f0*/  FMUL.FTZ R180, R0, c[0x0][0x2d0] ;  /* 0x0000b40000b47a20 */ /* 0x000fe40000410000 */
[----:B------:R-:W-:Y:S02]  /*17300*/  FMUL.FTZ R149, R149, c[0x0][0x2d0] ;  /* 0x0000b40095957a20 */ /* 0x000fe40000410000 */
[--C-:B------:R-:W-:Y:S01]  /*17310*/  FFMA.FTZ R172, R9, c[0x0][0x2d0], -R180.reuse ;  /* 0x0000b40009ac7a23 */ /* 0x100fe200000108b4 */
[----:B------:R-:W3:Y:S01]  /*17320*/  MUFU.EX2 R150, R150 ;  /* 0x0000009600967308 */ /* 0x000ee20000000800 */
[--C-:B------:R-:W-:Y:S02]  /*17330*/  FFMA.FTZ R173, R12, c[0x0][0x2d0], -R180.reuse ;  /* 0x0000b4000cad7a23 */ /* 0x100fe400000108b4 */
[----:B------:R-:W-:Y:S02]  /*17340*/  FFMA.FTZ R174, R13, c[0x0][0x2d0], -R180 ;  /* 0x0000b4000dae7a23 */ /* 0x000fe400000108b4 */
[C---:B-1----:R-:W-:Y:S02]  /*17350*/  FMUL.FTZ R4, R151.reuse, R144 ;  /* 0x0000009097047220 */ /* 0x042fe40000410000 */
[C---:B------:R-:W-:Y:S02]  /*17360*/  FMUL.FTZ R5, R151.reuse, R145 ;  /* 0x0000009197057220 */ /* 0x040fe40000410000 */
[C---:B------:R-:W-:Y:S01]  /*17370*/  FMUL.FTZ R16, R151.reuse, R132 ;  /* 0x0000008497107220 */ /* 0x040fe20000410000 */
[----:B--2---:R-:W-:Y:S01]  /*17380*/  FMNMX.FTZ R148, R152, R148, !PT ;  /* 0x0000009498947209 */ /* 0x004fe20007810000 */
[----:B------:R-:W1:Y:S01]  /*17390*/  MUFU.EX2 R165, R165 ;  /* 0x000000a500a57308 */ /* 0x000e620000000800 */
[----:B------:R-:W-:Y:S02]  /*173a0*/  FMUL.FTZ R17, R151, R133 ;  /* 0x0000008597117220 */ /* 0x000fe40000410000 */
[--C-:B------:R-:W-:Y:S01]  /*173b0*/  FFMA.FTZ R191, R36, c[0x0][0x2d0], -R182.reuse ;  /* 0x0000b40024bf7a23 */ /* 0x100fe200000108b6 */
[----:B------:R-:W2:Y:S01]  /*173c0*/  SHFL.BFLY PT, R152, R148, 0x1, 0x1f ;  /* 0x0c201f0094987f89 */ /* 0x000ea200000e0000 */
[--C-:B------:R-:W-:Y:S02]  /*173d0*/  FFMA.FTZ R192, R37, c[0x0][0x2d0], -R182.reuse ;  /* 0x0000b40025c07a23 */ /* 0x100fe400000108b6 */
[--C-:B------:R-:W-:Y:S02]  /*173e0*/  FFMA.FTZ R193, R38, c[0x0][0x2d0], -R181.reuse ;  /* 0x0000b40026c17a23 */ /* 0x100fe400000108b5 */
[--C-:B------:R-:W-:Y:S01]  /*173f0*/  FFMA.FTZ R194, R39, c[0x0][0x2d0], -R181.reuse ;  /* 0x0000b40027c27a23 */ /* 0x100fe200000108b5 */
[----:B------:R-:W-:Y:S01]  /*17400*/  MUFU.EX2 R166, R166 ;  /* 0x000000a600a67308 */ /* 0x000fe20000000800 */
[----:B------:R-:W-:Y:S01]  /*17410*/  FFMA.FTZ R195, R48, c[0x0][0x2d0], -R182 ;  /* 0x0000b40030c37a23 */ /* 0x000fe200000108b6 */
[----:B------:R-:W-:Y:S01]  /*17420*/  LDSM.16.MT88.4 R36, [R214+0x3480] ;  /* 0x00348000d624783b */ /* 0x000fe20000004200 */
[C---:B---3--:R-:W-:Y:S02]  /*17430*/  FMUL.FTZ R6, R150.reuse, R146 ;  /* 0x0000009296067220 */ /* 0x048fe40000410000 */
[C---:B------:R-:W-:Y:S02]  /*17440*/  FMUL.FTZ R7, R150.reuse, R147 ;  /* 0x0000009396077220 */ /* 0x040fe40000410000 */
[C---:B------:R-:W-:Y:S02]  /*17450*/  FMUL.FTZ R18, R150.reuse, R134 ;  /* 0x0000008696127220 */ /* 0x040fe40000410000 */
[----:B------:R-:W-:Y:S01]  /*17460*/  FMUL.FTZ R19, R150, R135 ;  /* 0x0000008796137220 */ /* 0x000fe20000410000 */
[----:B------:R-:W3:Y:S01]  /*17470*/  MUFU.EX2 R167, R167 ;  /* 0x000000a700a77308 */ /* 0x000ee20000000800 */
[----:B------:R-:W4:Y:S01]  /*17480*/  LDSM.16.MT88.4 R132, [R214+0x2480] ;  /* 0x00248000d684783b */ /* 0x000f220000004200 */
[----:B------:R-:W-:Y:S01]  /*17490*/  FFMA.FTZ R196, R50, c[0x0][0x2d0], -R181 ;  /* 0x0000b40032c47a23 */ /* 0x000fe200000108b5 */
[----:B-1----:R-:W-:Y:S01]  /*174a0*/  F2FP.PACK_AB R144, R165, R164 ;  /* 0x000000a4a590723e */ /* 0x002fe200000000ff */
[--C-:B------:R-:W-:Y:S02]  /*174b0*/  FFMA.FTZ R197, R40, c[0x0][0x2d0], -R180.reuse ;  /* 0x0000b40028c57a23 */ /* 0x100fe400000108b4 */
[--C-:B------:R-:W-:Y:S01]  /*174c0*/  FFMA.FTZ R198, R41, c[0x0][0x2d0], -R180.reuse ;  /* 0x0000b40029c67a23 */ /* 0x100fe200000108b4 */
[----:B--2---:R-:W-:Y:S01]  /*174d0*/  FMNMX.FTZ R152, R148, R152, !PT ;  /* 0x0000009894987209 */ /* 0x004fe20007810000 */
[--C-:B------:R-:W-:Y:S02]  /*174e0*/  FFMA.FTZ R201, R44, c[0x0][0x2d0], -R180.reuse ;  /* 0x0000b4002cc97a23 */ /* 0x100fe400000108b4 */
[----:B------:R-:W-:Y:S01]  /*174f0*/  MUFU.EX2 R168, R168 ;  /* 0x000000a800a87308 */ /* 0x000fe20000000800 */
[----:B------:R-:W-:Y:S02]  /*17500*/  FMUL.FTZ R116, R151, R116 ;  /* 0x0000007497747220 */ /* 0x000fe40000410000 */
[C---:B------:R-:W-:Y:S02]  /*17510*/  FMUL.FTZ R179, R152.reuse, c[0x0][0x2d0] ;  /* 0x0000b40098b37a20 */ /* 0x040fe40000410000 */
[----:B------:R-:W-:Y:S02]  /*17520*/  FADD.FTZ R148, -R152, R153 ;  /* 0x0000009998947221 */ /* 0x000fe40000010100 */
[--C-:B------:R-:W-:Y:S02]  /*17530*/  FFMA.FTZ R153, R8, c[0x0][0x2d0], -R180.reuse ;  /* 0x0000b40008997a23 */ /* 0x100fe400000108b4 */
[--C-:B------:R-:W-:Y:S01]  /*17540*/  FFMA.FTZ R175, R10, c[0x0][0x2d0], -R179.reuse ;  /* 0x0000b4000aaf7a23 */ /* 0x100fe200000108b3 */
[----:B------:R-:W1:Y:S01]  /*17550*/  MUFU.EX2 R169, R169 ;  /* 0x000000a900a97308 */ /* 0x000e620000000800 */
[--C-:B------:R-:W-:Y:S02]  /*17560*/  FFMA.FTZ R176, R11, c[0x0][0x2d0], -R179.reuse ;  /* 0x0000b4000bb07a23 */ /* 0x100fe400000108b3 */
[--C-:B------:R-:W-:Y:S01]  /*17570*/  FFMA.FTZ R177, R14, c[0x0][0x2d0], -R179.reuse ;  /* 0x0000b4000eb17a23 */ /* 0x100fe200000108b3 */
[----:B---3--:R-:W-:Y:S01]  /*17580*/  F2FP.PACK_AB R145, R167, R166 ;  /* 0x000000a6a791723e */ /* 0x008fe200000000ff */
[--C-:B------:R-:W-:Y:S02]  /*17590*/  FFMA.FTZ R178, R15, c[0x0][0x2d0], -R179.reuse ;  /* 0x0000b4000fb27a23 */ /* 0x100fe400000108b3 */
[----:B------:R-:W-:Y:S02]  /*175a0*/  FMUL.FTZ R148, R148, c[0x0][0x2d0] ;  /* 0x0000b40094947a20 */ /* 0x000fe40000410000 */
[--C-:B------:R-:W-:Y:S01]  /*175b0*/  FFMA.FTZ R199, R42, c[0x0][0x2d0], -R179.reuse ;  /* 0x0000b4002ac77a23 */ /* 0x100fe200000108b3 */
[----:B------:R-:W-:Y:S01]  /*175c0*/  MUFU.EX2 R170, R170 ;  /* 0x000000aa00aa7308 */ /* 0x000fe20000000800 */
[--C-:B------:R-:W-:Y:S02]  /*175d0*/  FFMA.FTZ R200, R43, c[0x0][0x2d0], -R179.reuse ;  /* 0x0000b4002bc87a23 */ /* 0x100fe400000108b3 */
[----:B------:R-:W-:Y:S01]  /*175e0*/  LDSM.16.MT88.4 R40, [R214+0x2c80] ;  /* 0x002c8000d628783b */ /* 0x000fe20000004200 */
[--C-:B------:R-:W-:Y:S02]  /*175f0*/  FFMA.FTZ R202, R46, c[0x0][0x2d0], -R179.reuse ;  /* 0x0000b4002eca7a23 */ /* 0x100fe400000108b3 */
[C---:B------:R-:W-:Y:S02]  /*17600*/  FMUL.FTZ R117, R151.reuse, R117 ;  /* 0x0000007597757220 */ /* 0x040fe40000410000 */
[C---:B------:R-:W-:Y:S02]  /*17610*/  FMUL.FTZ R118, R150.reuse, R118 ;  /* 0x0000007696767220 */ /* 0x040fe40000410000 */
[----:B------:R-:W2:Y:S01]  /*17620*/  MUFU.EX2 R171, R171 ;  /* 0x000000ab00ab7308 */ /* 0x000ea20000000800 */
[C---:B------:R-:W-:Y:S02]  /*17630*/  FMUL.FTZ R119, R150.reuse, R119 ;  /* 0x0000007796777220 */ /* 0x040fe40000410000 */
[----:B------:R-:W-:Y:S01]  /*17640*/  FMUL.FTZ R124, R151, R124 ;  /* 0x0000007c977c7220 */ /* 0x000fe20000410000 */
[----:B-1----:R-:W-:Y:S01]  /*17650*/  F2FP.PACK_AB R146, R169, R168 ;  /* 0x000000a8a992723e */ /* 0x002fe200000000ff */
[C---:B------:R-:W-:Y:S02]  /*17660*/  FMUL.FTZ R125, R151.reuse, R125 ;  /* 0x0000007d977d7220 */ /* 0x040fe40000410000 */
[C---:B------:R-:W-:Y:S02]  /*17670*/  FMUL.FTZ R126, R150.reuse, R126 ;  /* 0x0000007e967e7220 */ /* 0x040fe40000410000 */
[C---:B------:R-:W-:Y:S01]  /*17680*/  FMUL.FTZ R127, R150.reuse, R127 ;  /* 0x0000007f967f7220 */ /* 0x040fe20000410000 */
[----:B------:R-:W1:Y:S01]  /*17690*/  MUFU.EX2 R149, R149 ;  /* 0x0000009500957308 */ /* 0x000e620000000800 */
[C---:B------:R-:W-:Y:S02]  /*176a0*/  FMUL.FTZ R68, R151.reuse, R68 ;  /* 0x0000004497447220 */ /* 0x040fe40000410000 */
[C---:B------:R-:W-:Y:S02]  /*176b0*/  FMUL.FTZ R69, R151.reuse, R69 ;  /* 0x0000004597457220 */ /* 0x040fe40000410000 */
[C---:B------:R-:W-:Y:S02]  /*176c0*/  FMUL.FTZ R70, R150.reuse, R70 ;  /* 0x0000004696467220 */ /* 0x040fe40000410000 */
[C---:B------:R-:W-:Y:S02]  /*176d0*/  FMUL.FTZ R71, R150.reuse, R71 ;  /* 0x0000004796477220 */ /* 0x040fe40000410000 */
        /* <DEDUP_REMOVED lines=9> */
[-C--:B------:R-:W-:Y:S05]  /*17770*/  HMMA.16816.F32 R4, R144, R156.reuse, R4 ;  /* 0x0000009c9004723c */ /* 0x080fea0000001804 */
[C---:B-1----:R-:W-:Y:S02]  /*17780*/  FMUL.FTZ R8, R149.reuse, R140 ;  /* 0x0000008c95087220 */ /* 0x042fe40000410000 */
[C---:B------:R-:W-:Y:S02]  /*17790*/  FMUL.FTZ R9, R149.reuse, R141 ;  /* 0x0000008d95097220 */ /* 0x040fe40000410000 */
[----:B------:R-:W1:Y:S03]  /*177a0*/  MUFU.EX2 R172, R172 ;  /* 0x000000ac00ac7308 */ /* 0x000e660000000800 */
[C---:B------:R-:W-:Y:S02]  /*177b0*/  FMUL.FTZ R12, R149.reuse, R136 ;  /* 0x00000088950c7220 */ /* 0x040fe40000410000 */
[C---:B---3--:R-:W-:Y:S02]  /*177c0*/  FMUL.FTZ R10, R148.reuse, R142 ;  /* 0x0000008e940a7220 */ /* 0x048fe40000410000 */
[C---:B------:R-:W-:Y:S02]  /*177d0*/  FMUL.FTZ R11, R148.reuse, R143 ;  /* 0x0000008f940b7220 */ /* 0x040fe40000410000 */
[----:B------:R-:W-:Y:S01]  /*177e0*/  FMUL.FTZ R13, R149, R137 ;  /* 0x00000089950d7220 */ /* 0x000fe20000410000 */
[----:B------:R-:W-:Y:S01]  /*177f0*/  MUFU.EX2 R173, R173 ;  /* 0x000000ad00ad7308 */ /* 0x000fe20000000800 */
[C---:B------:R-:W-:Y:S02]  /*17800*/  FMUL.FTZ R14, R148.reuse, R138 ;  /* 0x0000008a940e7220 */ /* 0x040fe40000410000 */
[----:B------:R-:W-:Y:S02]  /*17810*/  FMUL.FTZ R15, R148, R139 ;  /* 0x0000008b940f7220 */ /* 0x000fe40000410000 */
[C---:B------:R-:W-:Y:S01]  /*17820*/  FMUL.FTZ R100, R151.reuse, R100 ;  /* 0x0000006497647220 */ /* 0x040fe20000410000 */
[----:B------:R-:W2:Y:S01]  /*17830*/  LDSM.16.MT88.4 R136, [R212+0x2480] ;  /* 0x00248000d488783b */ /* 0x000ea20000004200 */
[----:B------:R-:W-:Y:S02]  /*17840*/  FMUL.FTZ R101, R151, R101 ;  /* 0x0000006597657220 */ /* 0x000fe40000410000 */
[C---:B------:R-:W-:Y:S01]  /*17850*/  FMUL.FTZ R102, R150.reuse, R102 ;  /* 0x0000006696667220 */ /* 0x040fe20000410000 */
[----:B------:R-:W3:Y:S01]  /*17860*/  MUFU.EX2 R174, R174 ;  /* 0x000000ae00ae7308 */ /* 0x000ee20000000800 */
[----:B------:R-:W-:Y:S02]  /*17870*/  FMUL.FTZ R103, R150, R103 ;  /* 0x0000006796677220 */ /* 0x000fe40000410000 */
[C---:B------:R-:W-:Y:S01]  /*17880*/  FMUL.FTZ R120, R149.reuse, R120 ;  /* 0x0000007895787220 */ /* 0x040fe20000410000 */
        /* <DEDUP_REMOVED lines=23> */
[----:B------:R-:W3:Y:S01]  /*17a00*/  MUFU.EX2 R178, R178 ;  /* 0x000000b200b27308 */ /* 0x000ee20000000800 */
[--C-:B------:R-:W-:Y:S02]  /*17a10*/  FFMA.FTZ R184, R25, c[0x0][0x2d0], -R180.reuse ;  /* 0x0000b40019b87a23 */ /* 0x100fe400000108b4 */
[--C-:B------:R-:W-:Y:S01]  /*17a20*/  FFMA.FTZ R185, R26, c[0x0][0x2d0], -R179.reuse ;  /* 0x0000b4001ab97a23 */ /* 0x100fe200000108b3 */
[----:B-1----:R-:W-:Y:S01]  /*17a30*/  F2FP.PACK_AB R141, R176, R175 ;  /* 0x000000afb08d723e */ /* 0x002fe200000000ff */
[--C-:B------:R-:W-:Y:S02]  /*17a40*/  FFMA.FTZ R186, R27, c[0x0][0x2d0], -R179.reuse ;  /* 0x0000b4001bba7a23 */ /* 0x100fe400000108b3 */
[--C-:B------:R-:W-:Y:S02]  /*17a50*/  FFMA.FTZ R187, R28, c[0x0][0x2d0], -R180.reuse ;  /* 0x0000b4001cbb7a23 */ /* 0x100fe400000108b4 */
[--C-:B------:R-:W-:Y:S01]  /*17a60*/  FFMA.FTZ R188, R29, c[0x0][0x2d0], -R180.reuse ;  /* 0x0000b4001dbc7a23 */ /* 0x100fe200000108b4 */
[----:B------:R-:W-:Y:S01]  /*17a70*/  MUFU.EX2 R183, R183 ;  /* 0x000000b700b77308 */ /* 0x000fe20000000800 */
[----:B------:R-:W-:Y:S02]  /*17a80*/  FFMA.FTZ R180, R45, c[0x0][0x2d0], -R180 ;  /* 0x0000b4002db47a23 */ /* 0x000fe400000108b4 */
[--C-:B------:R-:W-:Y:S02]  /*17a90*/  FFMA.FTZ R189, R30, c[0x0][0x2d0], -R179.reuse ;  /* 0x0000b4001ebd7a23 */ /* 0x100fe400000108b3 */
[--C-:B------:R-:W-:Y:S02]  /*17aa0*/  FFMA.FTZ R190, R31, c[0x0][0x2d0], -R179.reuse ;  /* 0x0000b4001fbe7a23 */ /* 0x100fe400000108b3 */
[----:B------:R-:W-:Y:S02]  /*17ab0*/  FFMA.FTZ R179, R47, c[0x0][0x2d0], -R179 ;  /* 0x0000b4002fb37a23 */ /* 0x000fe400000108b3 */
[----:B------:R-:W-:Y:S01]  /*17ac0*/  LDSM.16.MT88.4 R44, [R212+0x2c80] ;  /* 0x002c8000d42c783b */ /* 0x000fe20000004200 */
[C---:B------:R-:W-:Y:S01]  /*17ad0*/  FMUL.FTZ R92, R149.reuse, R92 ;  /* 0x0000005c955c7220 */ /* 0x040fe20000410000 */
[----:B------:R-:W1:Y:S01]  /*17ae0*/  MUFU.EX2 R184, R184 ;  /* 0x000000b800b87308 */ /* 0x000e620000000800 */
[----:B------:R-:W-:Y:S01]  /*17af0*/  FMUL.FTZ R93, R149, R93 ;  /* 0x0000005d955d7220 */ /* 0x000fe20000410000 */
[----:B---3--:R-:W-:Y:S01]  /*17b00*/  F2FP.PACK_AB R143, R178, R177 ;  /* 0x000000b1b28f723e */ /* 0x008fe200000000ff */
[C---:B------:R-:W-:Y:S02]  /*17b10*/  FMUL.FTZ R94, R148.reuse, R94 ;  /* 0x0000005e945e7220 */ /* 0x040fe40000410000 */
[----:B------:R-:W-:Y:S02]  /*17b20*/  FMUL.FTZ R95, R148, R95 ;  /* 0x0000005f945f7220 */ /* 0x000fe40000410000 */
[C---:B------:R-:W-:Y:S02]  /*17b30*/  FMUL.FTZ R96, R151.reuse, R96 ;  /* 0x0000006097607220 */ /* 0x040fe40000410000 */
[C---:B------:R-:W-:Y:S01]  /*17b40*/  HMMA.16816.F32 R8, R140.reuse, R156, R8 ;  /* 0x0000009c8c08723c */ /* 0x040fe20000001808 */
[----:B------:R-:W-:Y:S03]  /*17b50*/  MUFU.EX2 R185, R185 ;  /* 0x000000b900b97308 */ /* 0x000fe60000000800 */
[----:B------:R-:W-:Y:S02]  /*17b60*/  FMUL.FTZ R97, R151, R97 ;  /* 0x0000006197617220 */ /* 0x000fe40000410000 */
[----:B------:R-:W-:Y:S02]  /*17b70*/  FMUL.FTZ R98, R150, R98 ;  /* 0x0000006296627220 */ /* 0x000fe40000410000 */
[-C--:B------:R-:W-:Y:S03]  /*17b80*/  HMMA.16816.F32 R12, R140, R158.reuse, R12 ;  /* 0x0000009e8c0c723c */ /* 0x080fe6000000180c */
[----:B------:R-:W3:Y:S01]  /*17b90*/  MUFU.EX2 R186, R186 ;  /* 0x000000ba00ba7308 */ /* 0x000ee20000000800 */
[--C-:B------:R-:W-:Y:S02]  /*17ba0*/  FFMA.FTZ R156, R20, c[0x0][0x2d0], -R182.reuse ;  /* 0x0000b400149c7a23 */ /* 0x100fe400000108b6 */
[----:B------:R-:W-:Y:S01]  /*17bb0*/  FMUL.FTZ R20, R149, R128 ;  /* 0x0000008095147220 */ /* 0x000fe20000410000 */
[----:B-1----:R-:W-:Y:S01]  /*17bc0*/  F2FP.PACK_AB R28, R184, R183 ;  /* 0x000000b7b81c723e */ /* 0x002fe200000000ff */
[C---:B------:R-:W-:Y:S04]  /*17bd0*/  HMMA.16816.F32 R16, R144.reuse, R158, R16 ;  /* 0x0000009e9010723c */ /* 0x040fe80000001810 */
[--C-:B------:R-:W-:Y:S01]  /*17be0*/  FFMA.FTZ R157, R21, c[0x0][0x2d0], -R182.reuse ;  /* 0x0000b400159d7a23 */ /* 0x100fe200000108b6 */
[----:B------:R-:W-:Y:S01]  /*17bf0*/  MUFU.EX2 R156, R156 ;  /* 0x0000009c009c7308 */ /* 0x000fe20000000800 */
[C---:B------:R-:W-:Y:S02]  /*17c00*/  FMUL.FTZ R21, R149.reuse, R129 ;  /* 0x0000008195157220 */ /* 0x040fe40000410000 */
[-C--:B------:R-:W-:Y:S04]  /*17c10*/  HMMA.16816.F32 R100, R144, R160.reuse, R100 ;  /* 0x000000a09064723c */ /* 0x080fe80000001864 */
[C---:B------:R-:W-:Y:S02]  /*17c20*/  FMUL.FTZ R104, R149.reuse, R104 ;  /* 0x0000006895687220 */ /* 0x040fe40000410000 */
[----:B------:R-:W-:Y:S01]  /*17c30*/  FMUL.FTZ R105, R149, R105 ;  /* 0x0000006995697220 */ /* 0x000fe20000410000 */
[----:B------:R-:W1:Y:S01]  /*17c40*/  MUFU.EX2 R157, R157 ;  /* 0x0000009d009d7308 */ /* 0x000e620000000800 */
[C---:B------:R-:W-:Y:S04]  /*17c50*/  FMUL.FTZ R106, R148.reuse, R106 ;  /* 0x0000006a946a7220 */ /* 0x040fe80000410000 */
[----:B------:R-:W-:Y:S01]  /*17c60*/  FMUL.FTZ R107, R148, R107 ;  /* 0x0000006b946b7220 */ /* 0x000fe20000410000 */
[----:B---3--:R-:W-:Y:S01]  /*17c70*/  F2FP.PACK_AB R29, R186, R185 ;  /* 0x000000b9ba1d723e */ /* 0x008fe200000000ff */
[--C-:B------:R-:W-:Y:S02]  /*17c80*/  FFMA.FTZ R158, R22, c[0x0][0x2d0], -R181.reuse ;  /* 0x0000b400169e7a23 */ /* 0x100fe400000108b5 */
[C---:B------:R-:W-:Y:S01]  /*17c90*/  FMUL.FTZ R22, R148.reuse, R130 ;  /* 0x0000008294167220 */ /* 0x040fe20000410000 */
[----:B------:R-:W-:Y:S01]  /*17ca0*/  MUFU.EX2 R187, R187 ;  /* 0x000000bb00bb7308 */ /* 0x000fe20000000800 */
[--C-:B------:R-:W-:Y:S01]  /*17cb0*/  FFMA.FTZ R159, R23, c[0x0][0x2d0], -R181.reuse ;  /* 0x0000b400179f7a23 */ /* 0x100fe200000108b5 */
[C---:B------:R-:W-:Y:S04]  /*17cc0*/  HMMA.16816.F32 R104, R140.reuse, R160, R104 ;  /* 0x000000a08c68723c */ /* 0x040fe80000001868 */
[C---:B------:R-:W-:Y:S02]  /*17cd0*/  FMUL.FTZ R108, R149.reuse, R108 ;  /* 0x0000006c956c7220 */ /* 0x040fe40000410000 */
[----:B------:R-:W-:Y:S02]  /*17ce0*/  FMUL.FTZ R109, R149, R109 ;  /* 0x0000006d956d7220 */ /* 0x000fe40000410000 */
[C---:B------:R-:W-:Y:S01]  /*17cf0*/  FMUL.FTZ R110, R148.reuse, R110 ;  /* 0x0000006e946e7220 */ /* 0x040fe20000410000 */
[----:B------:R-:W-:Y:S03]  /*17d00*/  MUFU.EX2 R158, R158 ;  /* 0x0000009e009e7308 */ /* 0x000fe60000000800 */
[C---:B------:R-:W-:Y:S01]  /*17d10*/  FMUL.FTZ R111, R148.reuse, R111 ;  /* 0x0000006f946f7220 */ /* 0x040fe20000410000 */
[----:B-1----:R-:W-:Y:S01]  /*17d20*/  F2FP.PACK_AB R24, R157, R156 ;  /* 0x0000009c9d18723e */ /* 0x002fe200000000ff */
[----:B------:R-:W-:Y:S02]  /*17d30*/  FMUL.FTZ R23, R148, R131 ;  /* 0x0000008394177220 */ /* 0x000fe40000410000 */
[----:B------:R-:W1:Y:S01]  /*17d40*/  LDSM.16.MT88.4 R128, [R214+0x3080] ;  /* 0x00308000d680783b */ /* 0x000e620000004200 */
[--C-:B------:R-:W-:Y:S02]  /*17d50*/  FFMA.FTZ R160, R32, c[0x0][0x2d0], -R182.reuse ;  /* 0x0000b40020a07a23 */ /* 0x100fe400000108b6 */
[-C--:B------:R-:W-:Y:S01]  /*17d60*/  HMMA.16816.F32 R108, R140, R162.reuse, R108 ;  /* 0x000000a28c6c723c */ /* 0x080fe2000000186c */
[----:B------:R-:W3:Y:S02]  /*17d70*/  MUFU.EX2 R159, R159 ;  /* 0x0000009f009f7308 */ /* 0x000ee40000000800 */
[C---:B------:R-:W-:Y:S02]  /*17d80*/  FMUL.FTZ R112, R151.reuse, R112 ;  /* 0x0000007097707220 */ /* 0x040fe40000410000 */
[----:B------:R-:W-:Y:S02]  /*17d90*/  FMUL.FTZ R113, R151, R113 ;  /* 0x0000007197717220 */ /* 0x000fe40000410000 */
[C---:B------:R-:W-:Y:S02]  /*17da0*/  FMUL.FTZ R114, R150.reuse, R114 ;  /* 0x0000007296727220 */ /* 0x040fe40000410000 */
[C---:B------:R-:W-:Y:S02]  /*17db0*/  FMUL.FTZ R115, R150.reuse, R115 ;  /* 0x0000007396737220 */ /* 0x040fe40000410000 */
[----:B------:R-:W-:Y:S01]  /*17dc0*/  MUFU.EX2 R160, R160 ;  /* 0x000000a000a07308 */ /* 0x000fe20000000800 */
[--C-:B------:R-:W-:Y:S02]  /*17dd0*/  FFMA.FTZ R161, R33, c[0x0][0x2d0], -R182.reuse ;  /* 0x0000b40021a17a23 */ /* 0x100fe400000108b6 */
[----:B------:R-:W-:Y:S02]  /*17de0*/  FFMA.FTZ R182, R49, c[0x0][0x2d0], -R182 ;  /* 0x0000b40031b67a23 */ /* 0x000fe400000108b6 */
[C---:B------:R-:W-:Y:S04]  /*17df0*/  HMMA.16816.F32 R112, R144.reuse, R162, R112 ;  /* 0x000000a29070723c */ /* 0x040fe80000001870 */
[----:B------:R-:W-:Y:S01]  /*17e00*/  FMUL.FTZ R99, R150, R99 ;  /* 0x0000006396637220 */ /* 0x000fe20000410000 */
[----:B------:R-:W5:Y:S01]  /*17e10*/  MUFU.EX2 R161, R161 ;  /* 0x000000a100a17308 */ /* 0x000f620000000800 */
[----:B------:R-:W-:Y:S02]  /*17e20*/  FMUL.FTZ R64, R151, R64 ;  /* 0x0000004097407220 */ /* 0x000fe40000410000 */
[-C--:B----4-:R-:W-:Y:S04]  /*17e30*/  HMMA.16816.F32 R116, R144, R132.reuse, R116 ;  /* 0x000000849074723c */ /* 0x090fe80000001874 */
[--C-:B------:R-:W-:Y:S01]  /*17e40*/  FFMA.FTZ R162, R34, c[0x0][0x2d0], -R181.reuse ;  /* 0x0000b40022a27a23 */ /* 0x100fe200000108b5 */
[----:B---3--:R-:W-:Y:S01]  /*17e50*/  F2FP.PACK_AB R25, R159, R158 ;  /* 0x0000009e9f19723e */ /* 0x008fe200000000ff */
[--C-:B------:R-:W-:Y:S01]  /*17e60*/  FFMA.FTZ R163, R35, c[0x0][0x2d0], -R181.reuse ;  /* 0x0000b40023a37a23 */ /* 0x100fe200000108b5 */
[----:B------:R-:W3:Y:S01]  /*17e70*/  MUFU.EX2 R188, R188 ;  /* 0x000000bc00bc7308 */ /* 0x000ee20000000800 */
[C---:B------:R-:W-:Y:S01]  /*17e80*/  HMMA.16816.F32 R120, R140.reuse, R132, R120 ;  /* 0x000000848c78723c */ /* 0x040fe20000001878 */
[----:B------:R-:W4:Y:S03]  /*17e90*/  LDSM.16.MT88.4 R32, [R212+0x3080] ;  /* 0x00308000d420783b */ /* 0x000f260000004200 */
[----:B------:R-:W-:Y:S02]  /*17ea0*/  FFMA.FTZ R181, R51, c[0x0][0x2d0], -R181 ;  /* 0x0000b40033b57a23 */ /* 0x000fe400000108b5 */
[----:B------:R-:W-:Y:S02]  /*17eb0*/  FMUL.FTZ R65, R151, R65 ;  /* 0x0000004197417220 */ /* 0x000fe40000410000 */
[-C--:B------:R-:W-:Y:S01]  /*17ec0*/  HMMA.16816.F32 R20, R140, R134.reuse, R20 ;  /* 0x000000868c14723c */ /* 0x080fe20000001814 */
[----:B------:R-:W-:Y:S01]  /*17ed0*/  LDSM.16.MT88.4 R48, [R214+0x3880] ;  /* 0x00388000d630783b */ /* 0x000fe20000004200 */
[----:B------:R-:W-:Y:S02]  /*17ee0*/  MUFU.EX2 R162, R162 ;  /* 0x000000a200a27308 */ /* 0x000fe40000000800 */
[C---:B------:R-:W-:Y:S01]  /*17ef0*/  FMUL.FTZ R66, R150.reuse, R66 ;  /* 0x0000004296427220 */ /* 0x040fe20000410000 */
[----:B-----5:R-:W-:Y:S01]  /*17f00*/  F2FP.PACK_AB R26, R161, R160 ;  /* 0x000000a0a11a723e */ /* 0x020fe200000000ff */
[----:B------:R-:W-:Y:S02]  /*17f10*/  FMUL.FTZ R67, R150, R67 ;  /* 0x0000004396437220 */ /* 0x000fe40000410000 */
[C---:B------:R-:W-:Y:S01]  /*17f20*/  HMMA.16816.F32 R124, R144.reuse, R134, R124 ;  /* 0x00000086907c723c */ /* 0x040fe2000000187c */
[----:B------:R-:W-:Y:S03]  /*17f30*/  LDSM.16.MT88.4 R132, [R212+0x1c80] ;  /* 0x001c8000d484783b */ /* 0x000fe60000004200 */
[C---:B------:R-:W-:Y:S01]  /*17f40*/  FMUL.FTZ R52, R151.reuse, R52 ;  /* 0x0000003497347220 */ /* 0x040fe20000410000 */
[----:B------:R-:W5:Y:S01]  /*17f50*/  MUFU.EX2 R163, R163 ;  /* 0x000000a300a37308 */ /* 0x000f620000000800 */
[----:B------:R-:W-:Y:S01]  /*17f60*/  FMUL.FTZ R53, R151, R53 ;  /* 0x0000003597357220 */ /* 0x000fe20000410000 */
[----:B---3--:R-:W-:Y:S01]  /*17f70*/  F2FP.PACK_AB R30, R188, R187 ;  /* 0x000000bbbc1e723e */ /* 0x008fe200000000ff */
[C---:B------:R-:W-:Y:S04]  /*17f80*/  FMUL.FTZ R54, R150.reuse, R54 ;  /* 0x0000003696367220 */ /* 0x040fe80000410000 */
[----:B------:R-:W-:Y:S02]  /*17f90*/  FMUL.FTZ R55, R150, R55 ;  /* 0x0000003796377220 */ /* 0x000fe40000410000 */
[C---:B------:R-:W-:Y:S01]  /*17fa0*/  FMUL.FTZ R60, R149.reuse, R60 ;  /* 0x0000003c953c7220 */ /* 0x040fe20000410000 */
[----:B------:R-:W-:Y:S01]  /*17fb0*/  MUFU.EX2 R189, R189 ;  /* 0x000000bd00bd7308 */ /* 0x000fe20000000800 */
[C---:B------:R-:W-:Y:S02]  /*17fc0*/  FMUL.FTZ R61, R149.reuse, R61 ;  /* 0x0000003d953d7220 */ /* 0x040fe40000410000 */
[C---:B------:R-:W-:Y:S01]  /*17fd0*/  FMUL.FTZ R62, R148.reuse, R62 ;  /* 0x0000003e943e7220 */ /* 0x040fe20000410000 */
[-C--:B--2---:R-:W-:Y:S03]  /*17fe0*/  HMMA.16816.F32 R52, R144, R136.reuse, R52 ;  /* 0x000000889034723c */ /* 0x084fe60000001834 */
[C---:B------:R-:W-:Y:S02]  /*17ff0*/  FMUL.FTZ R56, R149.reuse, R56 ;  /* 0x0000003895387220 */ /* 0x040fe40000410000 */
[----:B------:R-:W-:Y:S01]  /*18000*/  FMUL.FTZ R57, R149, R57 ;  /* 0x0000003995397220 */ /* 0x000fe20000410000 */
[----:B------:R-:W2:Y:S01]  /*18010*/  MUFU.EX2 R190, R190 ;  /* 0x000000be00be7308 */ /* 0x000ea20000000800 */
[C---:B------:R-:W-:Y:S02]  /*18020*/  FMUL.FTZ R58, R148.reuse, R58 ;  /* 0x0000003a943a7220 */ /* 0x040fe40000410000 */
[C---:B------:R-:W-:Y:S03]  /*18030*/  FMUL.FTZ R59, R148.reuse, R59 ;  /* 0x0000003b943b7220 */ /* 0x040fe60000410000 */
[----:B-----5:R-:W-:Y:S01]  /*18040*/  F2FP.PACK_AB R27, R163, R162 ;  /* 0x000000a2a31b723e */ /* 0x020fe200000000ff */
[----:B------:R-:W-:Y:S02]  /*18050*/  FMUL.FTZ R63, R148, R63 ;  /* 0x0000003f943f7220 */ /* 0x000fe40000410000 */
[----:B------:R-:W-:Y:S01]  /*18060*/  FFMA.FTZ R164, R151, R242, R164 ;  /* 0x000000f297a47223 */ /* 0x000fe200000100a4 */
[C---:B------:R-:W-:Y:S01]  /*18070*/  HMMA.16816.F32 R56, R140.reuse, R136, R56 ;  /* 0x000000888c38723c */ /* 0x040fe20000001838 */
[----:B------:R-:W3:Y:S03]  /*18080*/  MUFU.EX2 R191, R191 ;  /* 0x000000bf00bf7308 */ /* 0x000ee60000000800 */
[----:B------:R-:W-:Y:S02]  /*18090*/  FFMA.FTZ R166, R150, R241, R166 ;  /* 0x000000f196a67223 */ /* 0x000fe400000100a6 */
[----:B------:R-:W-:Y:S02]  /*180a0*/  FFMA.FTZ R153, R149, R240, R153 ;  /* 0x000000f095997223 */ /* 0x000fe40000010099 */
[-C--:B------:R-:W-:Y:S03]  /*180b0*/  HMMA.16816.F32 R60, R140, R138.reuse, R60 ;  /* 0x0000008a8c3c723c */ /* 0x080fe6000000183c */
[----:B------:R-:W-:Y:S01]  /*180c0*/  MUFU.EX2 R192, R192 ;  /* 0x000000c000c07308 */ /* 0x000fe20000000800 */
[----:B------:R-:W-:Y:S01]  /*180d0*/  FFMA.FTZ R175, R148, R235, R175 ;  /* 0x000000eb94af7223 */ /* 0x000fe200000100af */
[----:B--2---:R-:W-:Y:S01]  /*180e0*/  F2FP.PACK_AB R31, R190, R189 ;  /* 0x000000bdbe1f723e */ /* 0x004fe200000000ff */
[----:B------:R-:W-:Y:S02]  /*180f0*/  FADD.FTZ R164, R165, R164 ;  /* 0x000000a4a5a47221 */ /* 0x000fe40000010000 */
[C---:B------:R-:W-:Y:S04]  /*18100*/  HMMA.16816.F32 R64, R144.reuse, R138, R64 ;  /* 0x0000008a9040723c */ /* 0x040fe80000001840 */
[----:B------:R-:W-:Y:S01]  /*18110*/  FADD.FTZ R166, R167, R166 ;  /* 0x000000a6a7a67221 */ /* 0x000fe20000010000 */
[----:B------:R-:W2:Y:S01]  /*18120*/  MUFU.EX2 R193, R193 ;  /* 0x000000c100c17308 */ /* 0x000ea20000000800 */
[----:B------:R-:W-:Y:S02]  /*18130*/  FADD.FTZ R153, R172, R153 ;  /* 0x00000099ac997221 */ /* 0x000fe40000010000 */
[-C--:B-1----:R-:W-:Y:S04]  /*18140*/  HMMA.16816.F32 R68, R144, R128.reuse, R68 ;  /* 0x000000809044723c */ /* 0x082fe80000001844 */
[----:B------:R-:W-:Y:S02]  /*18150*/  FADD.FTZ R175, R176, R175 ;  /* 0x000000afb0af7221 */ /* 0x000fe40000010000 */
[----:B------:R-:W-:Y:S01]  /*18160*/  FADD.FTZ R164, R168, R164 ;  /* 0x000000a4a8a47221 */ /* 0x000fe20000010000 */
[----:B------:R-:W-:Y:S01]  /*18170*/  MUFU.EX2 R194, R194 ;  /* 0x000000c200c27308 */ /* 0x000fe20000000800 */
[C---:B------:R-:W-:Y:S04]  /*18180*/  HMMA.16816.F32 R72, R140.reuse, R128, R72 ;  /* 0x000000808c48723c */ /* 0x040fe80000001848 */
[----:B------:R-:W-:Y:S02]  /*18190*/  FADD.FTZ R166, R170, R166 ;  /* 0x000000a6aaa67221 */ /* 0x000fe40000010000 */
[----:B------:R-:W-:Y:S02]  /*181a0*/  FADD.FTZ R153, R173, R153 ;  /* 0x00000099ad997221 */ /* 0x000fe40000010000 */
[-C--:B------:R-:W-:Y:S01]  /*181b0*/  HMMA.16816.F32 R76, R140, R130.reuse, R76 ;  /* 0x000000828c4c723c */ /* 0x080fe2000000184c */
[----:B------:R-:W-:Y:S03]  /*181c0*/  MUFU.EX2 R195, R195 ;  /* 0x000000c300c37308 */ /* 0x000fe60000000800 */
[----:B------:R-:W-:Y:S02]  /*181d0*/  FADD.FTZ R175, R177, R175 ;  /* 0x000000afb1af7221 */ /* 0x000fe40000010000 */
[----:B------:R-:W-:Y:S02]  /*181e0*/  FADD.FTZ R164, R169, R164 ;  /* 0x000000a4a9a47221 */ /* 0x000fe40000010000 */
[C---:B------:R-:W-:Y:S01]  /*181f0*/  HMMA.16816.F32 R80, R144.reuse, R130, R80 ;  /* 0x000000829050723c */ /* 0x040fe20000001850 */
[----:B------:R-:W1:Y:S02]  /*18200*/  LDSM.16.MT88.4 R128, [R214+0x1c80] ;  /* 0x001c8000d680783b */ /* 0x000e640000004200 */
[----:B------:R-:W-:Y:S01]  /*18210*/  MUFU.EX2 R182, R182 ;  /* 0x000000b600b67308 */ /* 0x000fe20000000800 */
[----:B------:R-:W-:Y:S02]  /*18220*/  FADD.FTZ R166, R171, R166 ;  /* 0x000000a6aba67221 */ /* 0x000fe40000010000 */
[----:B------:R-:W-:Y:S02]  /*18230*/  FADD.FTZ R153, R174, R153 ;  /* 0x00000099ae997221 */ /* 0x000fe40000010000 */
[-C--:B----4-:R-:W-:Y:S04]  /*18240*/  HMMA.16816.F32 R84, R144, R32.reuse, R84 ;  /* 0x000000209054723c */ /* 0x090fe80000001854 */
[----:B------:R-:W-:Y:S01]  /*18250*/  FADD.FTZ R175, R178, R175 ;  /* 0x000000afb2af7221 */ /* 0x000fe20000010000 */
[----:B------:R-:W-:Y:S01]  /*18260*/  MUFU.EX2 R196, R196 ;  /* 0x000000c400c47308 */ /* 0x000fe20000000800 */
        /* <DEDUP_REMOVED lines=8> */
[----:B------:R-:W-:Y:S01]  /*182f0*/  HMMA.16816.F32 R96, R144, R34, R96 ;  /* 0x000000229060723c */ /* 0x000fe20000001860 */
[----:B------:R-:W4:Y:S01]  /*18300*/  LDSM.16.MT88.4 R32, [R214+0x2880] ;  /* 0x00288000d620783b */ /* 0x000f220000004200 */
[----:B------:R-:W5:Y:S02]  /*18310*/  MUFU.EX2 R197, R197 ;  /* 0x000000c500c57308 */ /* 0x000f640000000800 */
[----:B------:R-:W-:Y:S02]  /*18320*/  FADD.FTZ R166, R159, R166 ;  /* 0x000000a69fa67221 */ /* 0x000fe40000010000 */
[----:B------:R-:W-:Y:S02]  /*18330*/  FADD.FTZ R153, R184, R153 ;  /* 0x00000099b8997221 */ /* 0x000fe40000010000 */
[----:B------:R-:W-:Y:S01]  /*18340*/  FADD.FTZ R175, R186, R175 ;  /* 0x000000afbaaf7221 */ /* 0x000fe20000010000 */
[-C--:B-1----:R-:W-:Y:S03]  /*18350*/  HMMA.16816.F32 R4, R24, R128.reuse, R4 ;  /* 0x000000801804723c */ /* 0x082fe60000001804 */
[----:B------:R-:W-:Y:S02]  /*18360*/  MUFU.EX2 R198, R198 ;  /* 0x000000c600c67308 */ /* 0x000fe40000000800 */
[----:B------:R-:W-:Y:S02]  /*18370*/  FADD.FTZ R164, R160, R164 ;  /* 0x000000a4a0a47221 */ /* 0x000fe40000010000 */
[----:B------:R-:W-:Y:S01]  /*18380*/  FADD.FTZ R166, R162, R166 ;  /* 0x000000a6a2a67221 */ /* 0x000fe20000010000 */
[C---:B------:R-:W-:Y:S04]  /*18390*/  HMMA.16816.F32 R8, R28.reuse, R128, R8 ;  /* 0x000000801c08723c */ /* 0x040fe80000001808 */
[----:B------:R-:W-:Y:S01]  /*183a0*/  FADD.FTZ R153, R187, R153 ;  /* 0x00000099bb997221 */ /* 0x000fe20000010000 */
[----:B------:R-:W1:Y:S01]  /*183b0*/  MUFU.EX2 R199, R199 ;  /* 0x000000c700c77308 */ /* 0x000e620000000800 */
[----:B------:R-:W-:Y:S02]  /*183c0*/  FADD.FTZ R175, R189, R175 ;  /* 0x000000afbdaf7221 */ /* 0x000fe40000010000 */
[-C--:B------:R-:W-:Y:S04]  /*183d0*/  HMMA.16816.F32 R12, R28, R130.reuse, R12 ;  /* 0x000000821c0c723c */ /* 0x080fe8000000180c */
[----:B------:R-:W-:Y:S02]  /*183e0*/  FADD.FTZ R164, R161, R164 ;  /* 0x000000a4a1a47221 */ /* 0x000fe40000010000 */
[----:B------:R-:W-:Y:S01]  /*183f0*/  FADD.FTZ R166, R163, R166 ;  /* 0x000000a6a3a67221 */ /* 0x000fe20000010000 */
[----:B------:R-:W4:Y:S01]  /*18400*/  MUFU.EX2 R200, R200 ;  /* 0x000000c800c87308 */ /* 0x000f220000000800 */
[C---:B------:R-:W-:Y:S01]  /*18410*/  HMMA.16816.F32 R16, R24.reuse, R130, R16 ;  /* 0x000000821810723c */ /* 0x040fe20000001810 */
[----:B------:R-:W4:Y:S03]  /*18420*/  LDSM.16.MT88.4 R128, [R212+0x2880] ;  /* 0x00288000d480783b */ /* 0x000f260000004200 */
[----:B------:R-:W-:Y:S02]  /*18430*/  FADD.FTZ R153, R188, R153 ;  /* 0x00000099bc997221 */ /* 0x000fe40000010000 */
[----:B------:R-:W-:Y:S02]  /*18440*/  FADD.FTZ R175, R190, R175 ;  /* 0x000000afbeaf7221 */ /* 0x000fe40000010000 */
[-C--:B------:R-:W-:Y:S01]  /*18450*/  HMMA.16816.F32 R100, R24, R132.reuse, R100 ;  /* 0x000000841864723c */ /* 0x080fe20000001864 */
[----:B------:R-:W4:Y:S03]  /*18460*/  MUFU.EX2 R201, R201 ;  /* 0x000000c900c97308 */ /* 0x000f260000000800 */
[----:B---3--:R-:W-:Y:S02]  /*18470*/  FADD.FTZ R164, R191, R164 ;  /* 0x000000a4bfa47221 */ /* 0x008fe40000010000 */
[----:B--2---:R-:W-:Y:S02]  /*18480*/  FADD.FTZ R166, R193, R166 ;  /* 0x000000a6c1a67221 */ /* 0x004fe40000010000 */
[C---:B------:R-:W-:Y:S03]  /*18490*/  HMMA.16816.F32 R104, R28.reuse, R132, R104 ;  /* 0x000000841c68723c */ /* 0x040fe60000001868 */
[----:B------:R-:W-:Y:S01]  /*184a0*/  MUFU.EX2 R180, R180 ;  /* 0x000000b400b47308 */ /* 0x000fe20000000800 */
[----:B-----5:R-:W-:Y:S02]  /*184b0*/  FADD.FTZ R153, R197, R153 ;  /* 0x00000099c5997221 */ /* 0x020fe40000010000 */
[----:B-1----:R-:W-:Y:S02]  /*184c0*/  FADD.FTZ R175, R199, R175 ;  /* 0x000000afc7af7221 */ /* 0x002fe40000010000 */
[-C--:B------:R-:W-:Y:S04]  /*184d0*/  HMMA.16816.F32 R108, R28, R134.reuse, R108 ;  /* 0x000000861c6c723c */ /* 0x080fe8000000186c */
[----:B------:R-:W-:Y:S01]  /*184e0*/  FADD.FTZ R164, R192, R164 ;  /* 0x000000a4c0a47221 */ /* 0x000fe20000010000 */
[----:B------:R-:W1:Y:S01]  /*184f0*/  MUFU.EX2 R202, R202 ;  /* 0x000000ca00ca7308 */ /* 0x000e620000000800 */
[----:B------:R-:W-:Y:S02]  /*18500*/  FADD.FTZ R166, R194, R166 ;  /* 0x000000a6c2a67221 */ /* 0x000fe40000010000 */
[C---:B------:R-:W-:Y:S01]  /*18510*/  HMMA.16816.F32 R112, R24.reuse, R134, R112 ;  /* 0x000000861870723c */ /* 0x040fe20000001870 */
[----:B------:R-:W-:Y:S03]  /*18520*/  LDSM.16.MT88.4 R132, [R214+0x2080] ;  /* 0x00208000d684783b */ /* 0x000fe60000004200 */
[----:B------:R-:W-:Y:S02]  /*18530*/  FADD.FTZ R153, R198, R153 ;  /* 0x00000099c6997221 */ /* 0x000fe40000010000 */
[----:B----4-:R-:W-:Y:S01]  /*18540*/  FADD.FTZ R175, R200, R175 ;  /* 0x000000afc8af7221 */ /* 0x010fe20000010000 */
[----:B------:R-:W2:Y:S01]  /*18550*/  MUFU.EX2 R179, R179 ;  /* 0x000000b300b37308 */ /* 0x000ea20000000800 */
[-C--:B------:R-:W-:Y:S04]  /*18560*/  HMMA.16816.F32 R116, R24, R32.reuse, R116 ;  /* 0x000000201874723c */ /* 0x080fe80000001874 */
[----:B------:R-:W-:Y:S02]  /*18570*/  FADD.FTZ R164, R195, R164 ;  /* 0x000000a4c3a47221 */ /* 0x000fe40000010000 */
[----:B------:R-:W-:Y:S02]  /*18580*/  FADD.FTZ R166, R196, R166 ;  /* 0x000000a6c4a67221 */ /* 0x000fe40000010000 */
[C---:B------:R-:W-:Y:S04]  /*18590*/  HMMA.16816.F32 R120, R28.reuse, R32, R120 ;  /* 0x000000201c78723c */ /* 0x040fe80000001878 */
[----:B------:R-:W-:Y:S02]  /*185a0*/  FADD.FTZ R153, R201, R153 ;  /* 0x00000099c9997221 */ /* 0x000fe40000010000 */
[----:B-1----:R-:W-:Y:S02]  /*185b0*/  FADD.FTZ R175, R202, R175 ;  /* 0x000000afcaaf7221 */ /* 0x002fe40000010000 */
[-C--:B------:R-:W-:Y:S04]  /*185c0*/  HMMA.16816.F32 R20, R28, R34.reuse, R20 ;  /* 0x000000221c14723c */ /* 0x080fe80000001814 */
[----:B------:R-:W-:Y:S02]  /*185d0*/  FADD.FTZ R242, R182, R164 ;  /* 0x000000a4b6f27221 */ /* 0x000fe40000010000 */
[----:B------:R-:W-:Y:S02]  /*185e0*/  FADD.FTZ R241, R181, R166 ;  /* 0x000000a6b5f17221 */ /* 0x000fe40000010000 */
[C---:B------:R-:W-:Y:S01]  /*185f0*/  HMMA.16816.F32 R124, R24.reuse, R34, R124 ;  /* 0x00000022187c723c */ /* 0x040fe2000000187c */
[----:B------:R-:W1:Y:S03]  /*18600*/  LDSM.16.MT88.4 R32, [R212+0x3480] ;  /* 0x00348000d420783b */ /* 0x000e660000004200 */
[----:B------:R-:W-:Y:S01]  /*18610*/  FADD.FTZ R240, R180, R153 ;  /* 0x00000099b4f07221 */ /* 0x000fe20000010000 */
[----:B------:R-:W-:Y:S01]  /*18620*/  MOV R153, R152 ;  /* 0x0000009800997202 */ /* 0x000fe20000000f00 */
[----:B--2---:R-:W-:Y:S02]  /*18630*/  FADD.FTZ R235, R179, R175 ;  /* 0x000000afb3eb7221 */ /* 0x004fe40000010000 */
[-C--:B------:R-:W-:Y:S08]  /*18640*/  HMMA.16816.F32 R52, R24, R128.reuse, R52 ;  /* 0x000000801834723c */ /* 0x080ff00000001834 */
[C---:B------:R-:W-:Y:S08]  /*18650*/  HMMA.16816.F32 R56, R28.reuse, R128, R56 ;  /* 0x000000801c38723c */ /* 0x040ff00000001838 */
[-C--:B------:R-:W-:Y:S08]  /*18660*/  HMMA.16816.F32 R60, R28, R130.reuse, R60 ;  /* 0x000000821c3c723c */ /* 0x080ff0000000183c */
[C---:B------:R-:W-:Y:S08]  /*18670*/  HMMA.16816.F32 R64, R24.reuse, R130, R64 ;  /* 0x000000821840723c */ /* 0x040ff00000001840 */
[-C--:B------:R-:W-:Y:S08]  /*18680*/  HMMA.16816.F32 R68, R24, R36.reuse, R68 ;  /* 0x000000241844723c */ /* 0x080ff00000001844 */
[C---:B------:R-:W-:Y:S08]  /*18690*/  HMMA.16816.F32 R72, R28.reuse, R36, R72 ;  /* 0x000000241c48723c */ /* 0x040ff00000001848 */
[-C--:B------:R-:W-:Y:S08]  /*186a0*/  HMMA.16816.F32 R76, R28, R38.reuse, R76 ;  /* 0x000000261c4c723c */ /* 0x080ff0000000184c */
[C---:B------:R-:W-:Y:S01]  /*186b0*/  HMMA.16816.F32 R80, R24.reuse, R38, R80 ;  /* 0x000000261850723c */ /* 0x040fe20000001850 */
[----:B------:R-:W2:Y:S07]  /*186c0*/  LDSM.16.MT88.4 R36, [R212+0x2080] ;  /* 0x00208000d424783b */ /* 0x000eae0000004200 */
[-C--:B-1----:R-:W-:Y:S08]  /*186d0*/  HMMA.16816.F32 R84, R24, R32.reuse, R84 ;  /* 0x000000201854723c */ /* 0x082ff00000001854 */
[C---:B------:R-:W-:Y:S08]  /*186e0*/  HMMA.16816.F32 R88, R28.reuse, R32, R88 ;  /* 0x000000201c58723c */ /* 0x040ff00000001858 */
[-C--:B------:R-:W-:Y:S07]  /*186f0*/  HMMA.16816.F32 R92, R28, R34.reuse, R92 ;  /* 0x000000221c5c723c */ /* 0x080fee000000185c */
[----:B------:R-:W-:Y:S01]  /*18700*/  F2FP.PACK_AB R28, R198, R197 ;  /* 0x000000c5c61c723e */ /* 0x000fe200000000ff */
[----:B------:R-:W-:Y:S01]  /*18710*/  HMMA.16816.F32 R96, R24, R34, R96 ;  /* 0x000000221860723c */ /* 0x000fe20000001860 */
[----:B------:R-:W1:Y:S03]  /*18720*/  LDSM.16.MT88.4 R32, [R212+0x3880] ;  /* 0x00388000d420783b */ /* 0x000e660000004200 */
[----:B------:R-:W-:Y:S02]  /*18730*/  F2FP.PACK_AB R29, R200, R199 ;  /* 0x000000c7c81d723e */ /* 0x000fe400000000ff */
[----:B------:R-:W-:Y:S02]  /*18740*/  F2FP.PACK_AB R30, R180, R201 ;  /* 0x000000c9b41e723e */ /* 0x000fe400000000ff */
[----:B------:R-:W-:Y:S04]  /*18750*/  F2FP.PACK_AB R24, R192, R191 ;  /* 0x000000bfc018723e */ /* 0x000fe800000000ff */
[----:B------:R-:W-:Y:S02]  /*18760*/  F2FP.PACK_AB R25, R194, R193 ;  /* 0x000000c1c219723e */ /* 0x000fe400000000ff */
[----:B------:R-:W-:Y:S02]  /*18770*/  F2FP.PACK_AB R26, R182, R195 ;  /* 0x000000c3b61a723e */ /* 0x000fe400000000ff */
[----:B------:R-:W-:Y:S02]  /*18780*/  F2FP.PACK_AB R27, R181, R196 ;  /* 0x000000c4b51b723e */ /* 0x000fe400000000ff */
[----:B------:R-:W-:Y:S05]  /*18790*/  F2FP.PACK_AB R31, R179, R202 ;  /* 0x000000cab31f723e */ /* 0x000fea00000000ff */
[-C--:B------:R-:W-:Y:S08]  /*187a0*/  HMMA.16816.F32 R144, R24, R132.reuse, R4 ;  /* 0x000000841890723c */ /* 0x080ff00000001804 */
        /* <DEDUP_REMOVED lines=24> */
.L_x_493:
[----:B------:R-:W-:-:S13]  /*18930*/  ISETP.GE.AND P0, PT, R243, R227, PT ;  /* 0x000000e3f300720c */ /* 0x000fda0003f06270 */
[----:B------:R-:W-:Y:S05]  /*18940*/  @!P0 BRA `(.L_x_497) ;  /* 0x00003d0000008947 */ /* 0x000fea0003800000 */
[----:B------:R-:W-:Y:S01]  /*18950*/  IADD3 R245, P0, R228, 0x20, RZ ;  /* 0x00000020e4f57810 */ /* 0x000fe20007f1e0ff */
        /* <DEDUP_REMOVED lines=18> */
.L_x_515:
[----:B------:R-:W-:Y:S04]  /*18a80*/  DEPBAR.LE SB0, 0x0 ;  /* 0x000080000000791a */ /* 0x000fe80000000000 */
[----:B------:R-:W-:Y:S01]  /*18a90*/  BAR.SYNC.DEFER_BLOCKING 0x0 ;  /* 0x0000000000007b1d */ /* 0x000fe20000010000 */
[----:B------:R-:W-:Y:S01]  /*18aa0*/  SHF.R.S32.HI R2, RZ, 0x1f, R243 ;  /* 0x0000001fff027819 */ /* 0x000fe200000114f3 */
[----:B------:R-:W-:Y:S01]  /*18ab0*/  IMAD R0, R243, UR5, RZ ;  /* 0x00000005f3007c24 */ /* 0x000fe2000f8e02ff */
        /* <DEDUP_REMOVED lines=8> */
[C---:B------:R-:W-:Y:S01]  /*18b40*/  IMAD.X R2, R0.reuse, 0x1, R237, P0 ;  /* 0x0000000100027824 */ /* 0x040fe200000e06ed */
        /* <DEDUP_REMOVED lines=17> */
[C---:B------:R-:W-:Y:S04]  /*18c60*/  @!P1 IADD3 R12, P0, R3.reuse, R228, RZ ;  /* 0x000000e4030c9210 */ /* 0x040fe80007f1e0ff */
[----:B------:R-:W-:Y:S01]  /*18c70*/  LDSM.16.M88.4 R156, [R213+0x6080] ;  /* 0x00608000d59c783b */ /* 0x000fe20000000200 */
[----:B------:R-:W-:Y:S01]  /*18c80*/  @!P1 IMAD.X R2, R0, 0x1, R237, P0 ;  /* 0x0000000100029824 */ /* 0x000fe200000e06ed */
[C---:B------:R-:W-:Y:S04]  /*18c90*/  @!P1 LEA R36, P0, R12.reuse, c[0x0][0x1f8], 0x1 ;  /* 0x00007e000c249a11 */ /* 0x040fe800078008ff */
[----:B------:R-:W-:Y:S01]  /*18ca0*/  @!P1 LEA.HI.X R37, R12, c[0x0][0x1fc], R2, 0x1, P0 ;  /* 0x00007f000c259a11 */ /* 0x000fe200000f0c02 */
[----:B------:R-:W5:Y:S01]  /*18cb0*/  LDSM.16.M88.4 R160, [R215] ;  /* 0x00000000d7a0783b */ /* 0x000f620000000200 */
[C---:B------:R-:W-:Y:S01]  /*18cc0*/  @!P1 IADD3 R20, P0, R3.reuse, R245, RZ ;  /* 0x000000f503149210 */ /* 0x040fe20007f1e0ff */
[-C--:B-1----:R-:W-:Y:S05]  /*18cd0*/  HMMA.16816.F32 R4, R48, R16.reuse, RZ ;  /* 0x000000103004723c */ /* 0x082fea00000018ff */
[----:B------:R-:W1:Y:S01]  /*18ce0*/  LDSM.16.M88.4 R164, [R213+0x7080] ;  /* 0x00708000d5a4783b */ /* 0x000e620000000200 */
[----:B------:R-:W-:Y:S01]  /*18cf0*/  @!P1 IMAD.X R2, R0, 0x1, R203, P0 ;  /* 0x0000000100029824 */ /* 0x000fe200000e06cb */
        /* <DEDUP_REMOVED lines=20> */
[----:B------:R4:W-:Y:S07]  /*18e40*/  @!P1 LDGSTS.E.BYPASS.LTC128B.128 [R230+0x2080], [R36.64], !P5 ;  /* 0x0208000024e69fae */ /* 0x0009ee000e901d4c */
[----:B------:R3:W-:Y:S01]  /*18e50*/  @!P1 LDGSTS.E.BYPASS.LTC128B.128 [R230+0x2c80], [R40.64], !P4 ;  /* 0x02c8000028e69fae */ /* 0x0007e2000e101d4c */
[-C--:B-1----:R-:W-:Y:S06]  /*18e60*/  HMMA.16816.F32 R28, R44, R34.reuse, RZ ;  /* 0x000000222c1c723c */ /* 0x082fec00000018ff */
[----:B------:R1:W-:Y:S02]  /*18e70*/  @!P1 LDGSTS.E.BYPASS.LTC128B.128 [R230+0x3880], [R2.64], !P3 ;  /* 0x0388000002e69fae */ /* 0x0003e4000d901d4c */
[C---:B------:R-:W-:Y:S05]  /*18e80*/  HMMA.16816.F32 R32, R48.reuse, R34, RZ ;  /* 0x000000223020723c */ /* 0x040fea00000018ff */
[----:B------:R-:W-:Y:S03]  /*18e90*/  LDSM.16.M88.4 R176, [R217+0x8080] ;  /* 0x00808000d9b0783b */ /* 0x000fe60000000200 */
[-C--:B----4-:R-:W-:Y:S04]  /*18ea0*/  HMMA.16816.F32 R36, R48, R152.reuse, RZ ;  /* 0x000000983024723c */ /* 0x090fe800000018ff */
[----:B------:R-:W0:Y:S04]  /*18eb0*/  LDGDEPBAR ;  /* 0x00000000000079af */ /* 0x000e280000000000 */
[C---:B---3--:R-:W-:Y:S03]  /*18ec0*/  HMMA.16816.F32 R40, R44.reuse, R152, RZ ;  /* 0x000000982c28723c */ /* 0x048fe600000018ff */
[----:B------:R-:W3:Y:S05]  /*18ed0*/  LDSM.16.M88.4 R180, [R216+0x4880] ;  /* 0x00488000d8b4783b */ /* 0x000eea0000000200 */
[-C--:B------:R-:W-:Y:S02]  /*18ee0*/  HMMA.16816.F32 R44, R44, R154.reuse, RZ ;  /* 0x0000009a2c2c723c */ /* 0x080fe400000018ff */
[----:B------:R-:W4:Y:S06]  /*18ef0*/  LDSM.16.M88.4 R184, [R217+0x9080] ;  /* 0x00908000d9b8783b */ /* 0x000f2c0000000200 */
[----:B------:R-:W-:Y:S01]  /*18f00*/  HMMA.16816.F32 R48, R48, R154, RZ ;  /* 0x0000009a3030723c */ /* 0x000fe200000018ff */
[----:B------:R-:W1:Y:S07]  /*18f10*/  LDSM.16.M88.4 R152, [R216+0x4c80] ;  /* 0x004c8000d898783b */ /* 0x000e6e0000000200 */
[-C--:B-----5:R-:W-:Y:S01]  /*18f20*/  HMMA.16816.F32 R4, R156, R160.reuse, R4 ;  /* 0x000000a09c04723c */ /* 0x0a0fe20000001804 */
[----:B------:R-:W5:Y:S07]  /*18f30*/  LDSM.16.M88.4 R188, [R216+0x5080] ;  /* 0x00508000d8bc783b */ /* 0x000f6e0000000200 */
[C---:B------:R-:W-:Y:S01]  /*18f40*/  HMMA.16816.F32 R8, R164.reuse, R160, R8 ;  /* 0x000000a0a408723c */ /* 0x040fe20000001808 */
[----:B------:R-:W-:Y:S07]  /*18f50*/  LDSM.16.M88.4 R192, [R209] ;  /* 0x00000000d1c0783b */ /* 0x000fee0000000200 */
[-C--:B------:R-:W-:Y:S01]  /*18f60*/  HMMA.16816.F32 R12, R164, R162.reuse, R12 ;  /* 0x000000a2a40c723c */ /* 0x080fe2000000180c */
[----:B------:R-:W-:Y:S07]  /*18f70*/  LDSM.16.M88.4 R196, [R213+0x9080] ;  /* 0x00908000d5c4783b */ /* 0x000fee0000000200 */
[C---:B------:R-:W-:Y:S01]  /*18f80*/  HMMA.16816.F32 R16, R156.reuse, R162, R16 ;  /* 0x000000a29c10723c */ /* 0x040fe20000001810 */
[----:B------:R-:W1:Y:S07]  /*18f90*/  LDSM.16.M88.4 R160, [R213+0x8080] ;  /* 0x00808000d5a0783b */ /* 0x000e6e0000000200 */
[-C--:B--2---:R-:W-:Y:S08]  /*18fa0*/  HMMA.16816.F32 R20, R156, R168.reuse, R20 ;  /* 0x000000a89c14723c */ /* 0x084ff00000001814 */
        /* <DEDUP_REMOVED lines=12> */
[C---:B----4-:R-:W-:Y:S08]  /*19070*/  HMMA.16816.F32 R8, R184.reuse, R180, R8 ;  /* 0x000000b4b808723c */ /* 0x050ff00000001808 */
        /* <DEDUP_REMOVED lines=8> */
[-C--:B-----5:R-:W-:Y:S08]  /*19100*/  HMMA.16816.F32 R36, R176, R188.reuse, R36 ;  /* 0x000000bcb024723c */ /* 0x0a0ff00000001824 */
[C---:B------:R-:W-:Y:S08]  /*19110*/  HMMA.16816.F32 R40, R184.reuse, R188, R40 ;  /* 0x000000bcb828723c */ /* 0x040ff00000001828 */
[-C--:B------:R-:W-:Y:S01]  /*19120*/  HMMA.16816.F32 R44, R184, R190.reuse, R44 ;  /* 0x000000beb82c723c */ /* 0x080fe2000000182c */
[----:B------:R-:W-:Y:S07]  /*19130*/  LDSM.16.M88.4 R184, [R206] ;  /* 0x00000000ceb8783b */ /* 0x000fee0000000200 */
[----:B------:R-:W-:Y:S01]  /*19140*/  HMMA.16816.F32 R48, R176, R190, R48 ;  /* 0x000000beb030723c */ /* 0x000fe20000001830 */
[----:B------:R-:W3:Y:S07]  /*19150*/  LDSM.16.M88.4 R176, [R216+0x5880] ;  /* 0x00588000d8b0783b */ /* 0x000eee0000000200 */
[-C--:B------:R-:W-:Y:S01]  /*19160*/  HMMA.16816.F32 R4, R160, R192.reuse, R4 ;  /* 0x000000c0a004723c */ /* 0x080fe20000001804 */
[----:B------:R-:W-:Y:S07]  /*19170*/  LDSM.16.M88.4 R188, [R213+0xb080] ;  /* 0x00b08000d5bc783b */ /* 0x000fee0000000200 */
        /* <DEDUP_REMOVED lines=44> */
[----:B------:R-:W-:Y:S04]  /*19440*/  IMAD.WIDE.U32 R162, R2, c[0x0][0x1e0], RZ ;  /* 0x0000780002a27a25 */ /* 0x000fe800078e00ff */
        /* <DEDUP_REMOVED lines=42> */
.L_x_498:
        /* <DEDUP_REMOVED lines=29> */
.L_x_501:
[----:B------:R-:W-:Y:S04]  /*198c0*/  MOV R0, c[0x0][0x32c] ;  /* 0x0000cb0000007a02 */ /* 0x000fe80000000f00 */
[----:B------:R-:W-:Y:S11]  /*198d0*/  ISETP.NE.AND P0, PT, R0, 0x1, PT ;  /* 0x000000010000780c */ /* 0x000ff60003f05270 */
[----:B------:R-:W-:Y:S02]  /*198e0*/  @!UPT UIADD3 URZ, URZ, URZ, URZ ;  /* 0x0000003f3f3ff290 */ /* 0x000fe4000fffe03f */
[----:B------:R-:W-:Y:S05]  /*198f0*/  @P0 IMAD.HI.U32 R0, R2, c[0x0][0x330], RZ ;  /* 0x0000cc0002000a27 */ /* 0x000fea00078e00ff */
[----:B------:R-:W-:Y:S02]  /*19900*/  @P0 SHF.R.U32.HI R2, RZ, c[0x0][0x334], R0 ;  /* 0x0000cd00ff020a19 */ /* 0x000fe40000011600 */
.L_x_502:
[----:B------:R-:W-:Y:S05]  /*19910*/  BSYNC B0 ;  /* 0x0000000000007941 */ /* 0x000fea0003800000 */
.L_x_500:
[----:B------:R-:W-:Y:S05]  /*19920*/  IMAD R2, R2, c[0x0][0x32c], R153 ;  /* 0x0000cb0002027a24 */ /* 0x000fea00078e0299 */
[----:B------:R-:W-:Y:S02]  /*19930*/  IADD3 R0, R2, c[0x0][0x32c], RZ ;  /* 0x0000cb0002007a10 */ /* 0x000fe40007ffe0ff */
[----:B------:R-:W-:Y:S02]  /*19940*/  IMNMX R160, R160, R2, !PT ;  /* 0x00000002a0a07217 */ /* 0x000fe40007800200 */
[----:B------:R-:W-:Y:S02]  /*19950*/  IMNMX R161, R161, R0, PT ;  /* 0x00000000a1a17217 */ /* 0x000fe40003800200 */
.L_x_499:
        /* <DEDUP_REMOVED lines=17> */
.L_x_505:
[----:B------:R-:W-:Y:S04]  /*19a70*/  MOV R0, c[0x0][0x32c] ;  /* 0x0000cb0000007a02 */ /* 0x000fe80000000f00 */
[----:B------:R-:W-:Y:S11]  /*19a80*/  ISETP.NE.AND P0, PT, R0, 0x1, PT ;  /* 0x000000010000780c */ /* 0x000ff60003f05270 */
[----:B------:R-:W-:Y:S02]  /*19a90*/  @!UPT UIADD3 URZ, URZ, URZ, URZ ;  /* 0x0000003f3f3ff290 */ /* 0x000fe4000fffe03f */
[----:B------:R-:W-:Y:S05]  /*19aa0*/  @P0 IMAD.HI.U32 R0, R2, c[0x0][0x330], RZ ;  /* 0x0000cc0002000a27 */ /* 0x000fea00078e00ff */
[----:B------:R-:W-:Y:S02]  /*19ab0*/  @P0 SHF.R.U32.HI R2, RZ, c[0x0][0x334], R0 ;  /* 0x0000cd00ff020a19 */ /* 0x000fe40000011600 */
.L_x_506:
[----:B------:R-:W-:Y:S05]  /*19ac0*/  BSYNC B0 ;  /* 0x0000000000007941 */ /* 0x000fea0003800000 */
.L_x_504:
[----:B------:R-:W-:Y:S05]  /*19ad0*/  IMAD R2, R2, c[0x0][0x32c], R153 ;  /* 0x0000cb0002027a24 */ /* 0x000fea00078e0299 */
[----:B------:R-:W-:Y:S02]  /*19ae0*/  IADD3 R0, R2, c[0x0][0x32c], RZ ;  /* 0x0000cb0002007a10 */ /* 0x000fe40007ffe0ff */
[----:B------:R-:W-:Y:S02]  /*19af0*/  IMNMX R158, R158, R2, !PT ;  /* 0x000000029e9e7217 */ /* 0x000fe40007800200 */
[----:B------:R-:W-:Y:S02]  /*19b00*/  IMNMX R159, R159, R0, PT ;  /* 0x000000009f9f7217 */ /* 0x000fe40003800200 */
.L_x_503:
        /* <DEDUP_REMOVED lines=40> */
[C---:B------:R-:W-:Y:S01]  /*19d90*/  ISETP.GT.AND P0, PT, R160.reuse, 0x21, !P3 ;  /* 0x00000021a000780c */ /* 0x040fe20005f04270 */
        /* <DEDUP_REMOVED lines=32> */
.L_x_509:
[----:B------:R-:W-:Y:S04]  /*19fa0*/  MOV R20, c[0x0][0x32c] ;  /* 0x0000cb0000147a02 */ /* 0x000fe80000000f00 */
[----:B------:R-:W-:Y:S11]  /*19fb0*/  ISETP.NE.AND P0, PT, R20, 0x1, PT ;  /* 0x000000011400780c */ /* 0x000ff60003f05270 */
[----:B------:R-:W-:Y:S02]  /*19fc0*/  @!UPT UIADD3 URZ, URZ, URZ, URZ ;  /* 0x0000003f3f3ff290 */ /* 0x000fe4000fffe03f */
[----:B------:R-:W-:Y:S05]  /*19fd0*/  @P0 IMAD.HI.U32 R20, R36, c[0x0][0x330], RZ ;  /* 0x0000cc0024140a27 */ /* 0x000fea00078e00ff */
[----:B------:R-:W-:Y:S02]  /*19fe0*/  @P0 SHF.R.U32.HI R36, RZ, c[0x0][0x334], R20 ;  /* 0x0000cd00ff240a19 */ /* 0x000fe40000011614 */
.L_x_510:
[----:B------:R-:W-:Y:S05]  /*19ff0*/  BSYNC B0 ;  /* 0x0000000000007941 */ /* 0x000fea0003800000 */
.L_x_508:
[----:B------:R-:W-:Y:S05]  /*1a000*/  IMAD R36, R36, c[0x0][0x32c], R153 ;  /* 0x0000cb0024247a24 */ /* 0x000fea00078e0299 */
[----:B------:R-:W-:Y:S02]  /*1a010*/  IADD3 R20, R36, c[0x0][0x32c], RZ ;  /* 0x0000cb0024147a10 */ /* 0x000fe40007ffe0ff */
[----:B------:R-:W-:Y:S02]  /*1a020*/  IMNMX R32, R32, R36, !PT ;  /* 0x0000002420207217 */ /* 0x000fe40007800200 */
[----:B------:R-:W-:Y:S02]  /*1a030*/  IMNMX R33, R33, R20, PT ;  /* 0x0000001421217217 */ /* 0x000fe40003800200 */
.L_x_507:
        /* <DEDUP_REMOVED lines=29> */
[C---:B------:R-:W-:Y:S04]  /*1a210*/  ISETP.GT.AND P0, PT, R158.reuse, 0x1, !P0 ;  /* 0x000000019e00780c */ /* 0x040fe80004704270 */
[----:B------:R-:W-:Y:S04]  /*1a220*/  ISETP.LT.OR P0, PT, R159, 0x2, P0 ;  /* 0x000000029f00780c */ /* 0x000fe80000701670 */
[----:B------:R-:W-:Y:S02]  /*1a230*/  FSEL R7, R7, -INF , !P0 ;  /* 0xff80000007077808 */ /* 0x000fe40004000000 */
[----:B------:R-:W-:Y:S04]  /*1a240*/  ISETP.GT.AND P0, PT, R158, RZ, !P1 ;  /* 0x000000ff9e00720c */ /* 0x000fe80004f04270 */
[C---:B------:R-:W-:Y:S04]  /*1a250*/  ISETP.LT.OR P0, PT, R159.reuse, 0x1, P0 ;  /* 0x000000019f00780c */ /* 0x040fe80000701670 */
[----:B------:R-:W-:Y:S02]  /*1a260*/  FSEL R20, R6, -INF , !P0 ;  /* 0xff80000006147808 */ /* 0x000fe40004000000 */
[----:B------:R-:W-:Y:S01]  /*1a270*/  ISETP.GT.AND P0, PT, R158, 0x28, !P2 ;  /* 0x000000289e00780c */ /* 0x000fe20005704270 */
[----:B------:R-:W1:Y:S03]  /*1a280*/  SHFL.IDX PT, R6, R156, 0x3, 0x1c1f ;  /* 0x007c1f009c067f89 */ /* 0x000e6600000e0000 */
[----:B------:R-:W-:Y:S04]  /*1a290*/  ISETP.LT.OR P0, PT, R159, 0x29, P0 ;  /* 0x000000299f00780c */ /* 0x000fe80000701670 */
[----:B------:R-:W-:Y:S02]  /*1a2a0*/  FSEL R175, R50, -INF , !P0 ;  /* 0xff80000032af7808 */ /* 0x000fe40004000000 */
[----:B------:R-:W-:Y:S04]  /*1a2b0*/  ISETP.NE.AND P0, PT, R21, RZ, PT ;  /* 0x000000ff1500720c */ /* 0x000fe80003f05270 */
[----:B------:R-:W-:Y:S04]  /*1a2c0*/  ISETP.GT.AND P0, PT, R158, 0x29, !P0 ;  /* 0x000000299e00780c */ /* 0x000fe80004704270 */
[----:B------:R-:W-:Y:S04]  /*1a2d0*/  ISETP.LT.OR P0, PT, R159, 0x2a, P0 ;  /* 0x0000002a9f00780c */ /* 0x000fe80000701670 */
[----:B------:R-:W-:Y:S02]  /*1a2e0*/  FSEL R173, R51, -INF , !P0 ;  /* 0xff80000033ad7808 */ /* 0x000fe40004000000 */
[----:B------:R-:W-:Y:S01]  /*1a2f0*/  ISETP.GT.AND P0, PT, R32, RZ, !P1 ;  /* 0x000000ff2000720c */ /* 0x000fe20004f04270 */
[--C-:B-1----:R-:W-:Y:S02]  /*1a300*/  IMAD.IADD R155, R155, 0x1, R6.reuse ;  /* 0x000000019b9b7824 */ /* 0x102fe400078e0206 */
[----:B------:R-:W-:Y:S01]  /*1a310*/  IMAD.IADD R154, R154, 0x1, R6 ;  /* 0x000000019a9a7824 */ /* 0x000fe200078e0206 */
        /* <DEDUP_REMOVED lines=57> */
.L_x_513:
[----:B------:R-:W-:Y:S04]  /*1a6b0*/  MOV R6, c[0x0][0x32c] ;  /* 0x0000cb0000067a02 */ /* 0x000fe80000000f00 */
[----:B------:R-:W-:Y:S11]  /*1a6c0*/  ISETP.NE.AND P0, PT, R6, 0x1, PT ;  /* 0x000000010600780c */ /* 0x000ff60003f05270 */
[----:B------:R-:W-:Y:S02]  /*1a6d0*/  @!UPT UIADD3 URZ, URZ, URZ, URZ ;  /* 0x0000003f3f3ff290 */ /* 0x000fe4000fffe03f */
[----:B------:R-:W-:Y:S05]  /*1a6e0*/  @P0 IMAD.HI.U32 R6, R22, c[0x0][0x330], RZ ;  /* 0x0000cc0016060a27 */ /* 0x000fea00078e00ff */
[----:B------:R-:W-:Y:S02]  /*1a6f0*/  @P0 SHF.R.U32.HI R22, RZ, c[0x0][0x334], R6 ;  /* 0x0000cd00ff160a19 */ /* 0x000fe40000011606 */
.L_x_514:
[----:B------:R-:W-:Y:S05]  /*1a700*/  BSYNC B0 ;  /* 0x0000000000007941 */ /* 0x000fea0003800000 */
.L_x_512:
[----:B------:R-:W-:Y:S05]  /*1a710*/  IMAD R153, R22, c[0x0][0x32c], R153 ;  /* 0x0000cb0016997a24 */ /* 0x000fea00078e0299 */
[----:B------:R-:W-:Y:S02]  /*1a720*/  IADD3 R6, R153, c[0x0][0x32c], RZ ;  /* 0x0000cb0099067a10 */ /* 0x000fe40007ffe0ff */
[----:B------:R-:W-:Y:S02]  /*1a730*/  IMNMX R154, R154, R153, !PT ;  /* 0x000000999a9a7217 */ /* 0x000fe40007800200 */
[----:B------:R-:W-:Y:S02]  /*1a740*/  IMNMX R155, R155, R6, PT ;  /* 0x000000069b9b7217 */ /* 0x000fe40003800200 */
.L_x_511:
[----:B------:R-:W-:Y:S02]  /*1a750*/  ISETP.GT.AND P0, PT, R154, RZ, !P1 ;  /* 0x000000ff9a00720c */ /* 0x000fe40004f04270 */
[----:B------:R-:W-:Y:S02]  /*1a760*/  ISETP.NE.AND P1, PT, R157, RZ, PT ;  /* 0x000000ff9d00720c */ /* 0x000fe40003f25270 */
        /* <DEDUP_REMOVED lines=28> */
[----:B------:R-:W-:Y:S02]  /*1a930*/  ISETP.LT.OR P0, PT, R155, 0x11, P0 ;  /* 0x000000119b00780c */ /* 0x000fe40000701670 */
[----:B------:R-:W-:Y:S02]  /*1a940*/  FMNMX.FTZ R2, R184, R2, !PT ;  /* 0x00000002b8027209 */ /* 0x000fe40007810000 */
[----:B------:R-:W-:Y:S02]  /*1a950*/  FMNMX.FTZ R0, R19, R0, !PT ;  /* 0x0000000013007209 */ /* 0x000fe40007810000 */
[----:B------:R-:W-:Y:S02]  /*1a960*/  FMNMX.FTZ R2, R180, R2, !PT ;  /* 0x00000002b4027209 */ /* 0x000fe40007810000 */
[----:B------:R-:W-:Y:S02]  /*1a970*/  FSEL R51, R26, -INF , !P0 ;  /* 0xff8000001a337808 */ /* 0x000fe40004000000 */
[----:B------:R-:W-:Y:S02]  /*1a980*/  FMNMX.FTZ R2, R176, R2, !PT ;  /* 0x00000002b0027209 */ /* 0x000fe40007810000 */
[C---:B------:R-:W-:Y:S02]  /*1a990*/  ISETP.GT.AND P0, PT, R154.reuse, 0x11, !P1 ;  /* 0x000000119a00780c */ /* 0x040fe40004f04270 */
[----:B------:R-:W-:Y:S01]  /*1a9a0*/  FMNMX.FTZ R0, R179, R0, !PT ;  /* 0x00000000b3007209 */ /* 0x000fe20007810000 */
[----:B------:R-:W1:Y:S01]  /*1a9b0*/  SHFL.BFLY PT, R6, R2, 0x2, 0x1f ;  /* 0x0c401f0002067f89 */ /* 0x000e6200000e0000 */
[----:B------:R-:W-:Y:S02]  /*1a9c0*/  ISETP.LT.OR P0, PT, R155, 0x12, P0 ;  /* 0x000000129b00780c */ /* 0x000fe40000701670 */
[----:B------:R-:W-:Y:S02]  /*1a9d0*/  FMNMX.FTZ R0, R181, R0, !PT ;  /* 0x00000000b5007209 */ /* 0x000fe40007810000 */
[----:B------:R-:W-:Y:S02]  /*1a9e0*/  FSEL R50, R27, -INF , !P0 ;  /* 0xff8000001b327808 */ /* 0x000fe40004000000 */
[----:B------:R-:W-:Y:S02]  /*1a9f0*/  ISETP.GT.AND P0, PT, R154, 0x18, !P6 ;  /* 0x000000189a00780c */ /* 0x000fe40007704270 */
[----:B------:R-:W-:Y:S02]  /*1aa00*/  FMNMX.FTZ R0, R189, R0, !PT ;  /* 0x00000000bd007209 */ /* 0x000fe40007810000 */
[----:B------:R-:W-:Y:S02]  /*1aa10*/  ISETP.NE.AND P1, PT, R21, RZ, PT ;  /* 0x000000ff1500720c */ /* 0x000fe40003f25270 */
[----:B------:R-:W-:Y:S02]  /*1aa20*/  FMNMX.FTZ R21, R8, R149, !PT ;  /* 0x0000009508157209 */ /* 0x000fe40007810000 */
[----:B------:R-:W-:Y:S02]  /*1aa30*/  ISETP.LT.OR P0, PT, R155, 0x19, P0 ;  /* 0x000000199b00780c */ /* 0x000fe40000701670 */
[----:B------:R-:W-:Y:S02]  /*1aa40*/  FMNMX.FTZ R0, R190, R0, !PT ;  /* 0x00000000be007209 */ /* 0x000fe40007810000 */
[----:B------:R-:W-:Y:S02]  /*1aa50*/  FMNMX.FTZ R21, R9, R21, !PT ;  /* 0x0000001509157209 */ /* 0x000fe40007810000 */
[----:B------:R-:W-:Y:S02]  /*1aa60*/  FSEL R49, R30, -INF , !P0 ;  /* 0xff8000001e317808 */ /* 0x000fe40004000000 */
[----:B------:R-:W-:Y:S02]  /*1aa70*/  ISETP.GT.AND P0, PT, R154, 0x19, !P5 ;  /* 0x000000199a00780c */ /* 0x000fe40006f04270 */
[----:B------:R-:W-:Y:S02]  /*1aa80*/  FMNMX.FTZ R0, R186, R0, !PT ;  /* 0x00000000ba007209 */ /* 0x000fe40007810000 */
[----:B------:R-:W-:Y:S02]  /*1aa90*/  FMNMX.FTZ R21, R12, R21, !PT ;  /* 0x000000150c157209 */ /* 0x000fe40007810000 */
[----:B------:R-:W-:Y:S02]  /*1aaa0*/  ISETP.LT.OR P0, PT, R155, 0x1a, P0 ;  /* 0x0000001a9b00780c */ /* 0x000fe40000701670 */
[----:B------:R-:W-:Y:S02]  /*1aab0*/  FMNMX.FTZ R0, R183, R0, !PT ;  /* 0x00000000b7007209 */ /* 0x000fe40007810000 */
[----:B-1----:R-:W-:Y:S02]  /*1aac0*/  FMNMX.FTZ R6, R2, R6, !PT ;  /* 0x0000000602067209 */ /* 0x002fe40007810000 */
[----:B------:R-:W-:Y:S02]  /*1aad0*/  FMNMX.FTZ R21, R13, R21, !PT ;  /* 0x000000150d157209 */ /* 0x000fe40007810000 */
[----:B------:R-:W-:Y:S01]  /*1aae0*/  FSEL R48, R31, -INF , !P0 ;  /* 0xff8000001f307808 */ /* 0x000fe20004000000 */
[----:B------:R-:W1:Y:S01]  /*1aaf0*/  SHFL.BFLY PT, R3, R6, 0x1, 0x1f ;  /* 0x0c201f0006037f89 */ /* 0x000e6200000e0000 */
[----:B------:R-:W-:Y:S02]  /*1ab00*/  ISETP.GT.AND P0, PT, R154, 0x20, !P4 ;  /* 0x000000209a00780c */ /* 0x000fe40006704270 */
[----:B------:R-:W-:Y:S02]  /*1ab10*/  FMNMX.FTZ R0, R175, R0, !PT ;  /* 0x00000000af007209 */ /* 0x000fe40007810000 */
[----:B------:R-:W-:Y:S02]  /*1ab20*/  FMNMX.FTZ R21, R191, R21, !PT ;  /* 0x00000015bf157209 */ /* 0x000fe40007810000 */
[----:B------:R-:W-:Y:S02]  /*1ab30*/  ISETP.LT.OR P0, PT, R155, 0x21, P0 ;  /* 0x000000219b00780c */ /* 0x000fe40000701670 */
[----:B------:R-:W-:Y:S02]  /*1ab40*/  FMNMX.FTZ R0, R173, R0, !PT ;  /* 0x00000000ad007209 */ /* 0x000fe40007810000 */
[----:B------:R-:W-:Y:S02]  /*1ab50*/  FMNMX.FTZ R21, R193, R21, !PT ;  /* 0x00000015c1157209 */ /* 0x000fe40007810000 */
[----:B------:R-:W-:Y:S01]  /*1ab60*/  FSEL R171, R42, -INF , !P0 ;  /* 0xff8000002aab7808 */ /* 0x000fe20004000000 */
[----:B------:R-:W2:Y:S01]  /*1ab70*/  SHFL.BFLY PT, R2, R0, 0x2, 0x1f ;  /* 0x0c401f0000027f89 */ /* 0x000ea200000e0000 */
[----:B------:R-:W-:Y:S02]  /*1ab80*/  ISETP.GT.AND P0, PT, R154, 0x21, !P3 ;  /* 0x000000219a00780c */ /* 0x000fe40005f04270 */
[----:B------:R-:W-:Y:S02]  /*1ab90*/  FMNMX.FTZ R21, R194, R21, !PT ;  /* 0x00000015c2157209 */ /* 0x000fe40007810000 */
[----:B------:R-:W-:Y:S02]  /*1aba0*/  ISETP.LT.OR P0, PT, R155, 0x22, P0 ;  /* 0x000000229b00780c */ /* 0x000fe40000701670 */
[----:B------:R-:W-:Y:S02]  /*1abb0*/  FMNMX.FTZ R21, R195, R21, !PT ;  /* 0x00000015c3157209 */ /* 0x000fe40007810000 */
[----:B------:R-:W-:Y:S02]  /*1abc0*/  FSEL R168, R43, -INF , !P0 ;  /* 0xff8000002ba87808 */ /* 0x000fe40004000000 */
[----:B------:R-:W-:Y:S01]  /*1abd0*/  ISETP.GT.AND P0, PT, R154, 0x28, !P2 ;  /* 0x000000289a00780c */ /* 0x000fe20005704270 */
[----:B------:R-:W-:Y:S01]  /*1abe0*/  LDSM.16.MT88.4 R40, [R212+0x1880] ;  /* 0x00188000d428783b */ /* 0x000fe20000004200 */
[----:B------:R-:W-:Y:S02]  /*1abf0*/  FMNMX.FTZ R21, R177, R21, !PT ;  /* 0x00000015b1157209 */ /* 0x000fe40007810000 */
[----:B------:R-:W-:Y:S02]  /*1ac00*/  ISETP.LT.OR P0, PT, R155, 0x29, P0 ;  /* 0x000000299b00780c */ /* 0x000fe40000701670 */
[----:B------:R-:W-:Y:S02]  /*1ac10*/  FMNMX.FTZ R21, R172, R21, !PT ;  /* 0x00000015ac157209 */ /* 0x000fe40007810000 */
[----:B------:R-:W-:Y:S02]  /*1ac20*/  FSEL R166, R46, -INF , !P0 ;  /* 0xff8000002ea67808 */ /* 0x000fe40004000000 */
[----:B------:R-:W-:Y:S02]  /*1ac30*/  ISETP.GT.AND P0, PT, R154, 0x29, !P1 ;  /* 0x000000299a00780c */ /* 0x000fe40004f04270 */
[----:B-1----:R-:W-:Y:S02]  /*1ac40*/  FMNMX.FTZ R3, R6, R3, !PT ;  /* 0x0000000306037209 */ /* 0x002fe40007810000 */
[----:B------:R-:W-:Y:S02]  /*1ac50*/  FMNMX.FTZ R6, R169, R21, !PT ;  /* 0x00000015a9067209 */ /* 0x000fe40007810000 */
[----:B------:R-:W-:Y:S01]  /*1ac60*/  ISETP.LT.OR P0, PT, R155, 0x2a, P0 ;  /* 0x0000002a9b00780c */ /* 0x000fe20000701670 */
[----:B------:R-:W-:Y:S01]  /*1ac70*/  FMUL.FTZ R192, R3, c[0x0][0x2d0] ;  /* 0x0000b40003c07a20 */ /* 0x000fe20000410000 */
[----:B------:R-:W-:Y:S02]  /*1ac80*/  FMNMX.FTZ R6, R167, R6, !PT ;  /* 0x00000006a7067209 */ /* 0x000fe40007810000 */
[----:B------:R-:W-:Y:S02]  /*1ac90*/  FSEL R29, R47, -INF , !P0 ;  /* 0xff8000002f1d7808 */ /* 0x000fe40004000000 */
[----:B------:R-:W-:Y:S01]  /*1aca0*/  FSETP.NEU.FTZ.AND P0, PT, R3, -INF , PT ;  /* 0xff8000000300780b */ /* 0x000fe20003f1d000 */
[----:B------:R-:W-:Y:S01]  /*1acb0*/  LDSM.16.MT88.4 R44, [R214+0x2480] ;  /* 0x00248000d62c783b */ /* 0x000fe20000004200 */
[----:B--2---:R-:W-:Y:S02]  /*1acc0*/  FMNMX.FTZ R2, R0, R2, !PT ;  /* 0x0000000200027209 */ /* 0x004fe40007810000 */
[----:B------:R-:W-:Y:S05]  /*1acd0*/  FSEL R192, R192, RZ, P0 ;  /* 0x000000ffc0c07208 */ /* 0x000fea0000000000 */
[----:B------:R-:W1:Y:S01]  /*1ace0*/  SHFL.BFLY PT, R0, R6, 0x2, 0x1f ;  /* 0x0c401f0006007f89 */ /* 0x000e6200000e0000 */
[--C-:B------:R-:W-:Y:S01]  /*1acf0*/  FFMA.FTZ R155, R4, c[0x0][0x2d0], -R192.reuse ;  /* 0x0000b400049b7a23 */ /* 0x100fe200000108c0 */
[----:B------:R-:W-:Y:S01]  /*1ad00*/  FMNMX.FTZ R4, R10, R148, !PT ;  /* 0x000000940a047209 */ /* 0x000fe20007810000 */
[--C-:B------:R-:W-:Y:S02]  /*1ad10*/  FFMA.FTZ R154, R5, c[0x0][0x2d0], -R192.reuse ;  /* 0x0000b400059a7a23 */ /* 0x100fe400000108c0 */
        /* <DEDUP_REMOVED lines=13> */
[--C-:B------:R-:W-:Y:S02]  /*1adf0*/  FFMA.FTZ R187, R187, c[0x0][0x2d0], -R192.reuse ;  /* 0x0000b400bbbb7a23 */ /* 0x100fe400000108c0 */
[----:B------:R-:W-:Y:S01]  /*1ae00*/  FMNMX.FTZ R5, R50, R5, !PT ;  /* 0x0000000532057209 */ /* 0x000fe20007810000 */
[--C-:B------:R-:W-:Y:S01]  /*1ae10*/  FFMA.FTZ R184, R184, c[0x0][0x2d0], -R192.reuse ;  /* 0x0000b400b8b87a23 */ /* 0x100fe200000108c0 */
[----:B-1----:R-:W-:Y:S01]  /*1ae20*/  FMNMX.FTZ R0, R6, R0, !PT ;  /* 0x0000000006007209 */ /* 0x002fe20007810000 */
[--C-:B------:R-:W-:Y:S01]  /*1ae30*/  FFMA.FTZ R180, R180, c[0x0][0x2d0], -R192.reuse ;  /* 0x0000b400b4b47a23 */ /* 0x100fe200000108c0 */
[----:B------:R-:W-:Y:S01]  /*1ae40*/  FMNMX.FTZ R5, R49, R5, !PT ;  /* 0x0000000531057209 */ /* 0x000fe20007810000 */
[----:B------:R-:W-:Y:S01]  /*1ae50*/  FFMA.FTZ R192, R176, c[0x0][0x2d0], -R192 ;  /* 0x0000b400b0c07a23 */ /* 0x000fe200000108c0 */
[----:B------:R-:W-:Y:S01]  /*1ae60*/  FSEL R6, R3, RZ, P0 ;  /* 0x000000ff03067208 */ /* 0x000fe20000000000 */
[----:B------:R-:W1:Y:S01]  /*1ae70*/  SHFL.BFLY PT, R4, R0, 0x1, 0x1f ;  /* 0x0c201f0000047f89 */ /* 0x000e6200000e0000 */
[----:B------:R-:W-:Y:S01]  /*1ae80*/  FMNMX.FTZ R5, R48, R5, !PT ;  /* 0x0000000530057209 */ /* 0x000fe20007810000 */
[----:B------:R-:W-:Y:S01]  /*1ae90*/  MUFU.EX2 R153, R153 ;  /* 0x0000009900997308 */ /* 0x000fe20000000800 */
[----:B--2---:R-:W-:Y:S01]  /*1aea0*/  FMNMX.FTZ R2, R2, R21, !PT ;  /* 0x0000001502027209 */ /* 0x004fe20007810000 */
[----:B------:R-:W-:Y:S01]  /*1aeb0*/  FADD.FTZ R6, -R6, R151 ;  /* 0x0000009706067221 */ /* 0x000fe20000010100 */
[----:B------:R-:W-:Y:S02]  /*1aec0*/  FMNMX.FTZ R5, R171, R5, !PT ;  /* 0x00000005ab057209 */ /* 0x000fe40007810000 */
[C---:B------:R-:W-:Y:S01]  /*1aed0*/  FSETP.NEU.FTZ.AND P0, PT, R2.reuse, -INF , PT ;  /* 0xff8000000200780b */ /* 0x040fe20003f1d000 */
[----:B------:R-:W-:Y:S02]  /*1aee0*/  FMUL.FTZ R188, R2, c[0x0][0x2d0] ;  /* 0x0000b40002bc7a20 */ /* 0x000fe40000410000 */
[----:B------:R-:W-:Y:S02]  /*1aef0*/  FMUL.FTZ R27, R6, c[0x0][0x2d0] ;  /* 0x0000b400061b7a20 */ /* 0x000fe40000410000 */
[----:B------:R-:W2:Y:S01]  /*1af00*/  MUFU.EX2 R152, R152 ;  /* 0x0000009800987308 */ /* 0x000ea20000000800 */
[----:B------:R-:W-:Y:S02]  /*1af10*/  FSEL R188, R188, RZ, P0 ;  /* 0x000000ffbcbc7208 */ /* 0x000fe40000000000 */
[----:B---3--:R-:W-:Y:S03]  /*1af20*/  F2FP.PACK_AB R32, R154, R155 ;  /* 0x0000009b9a20723e */ /* 0x008fe600000000ff */
[--C-:B------:R-:W-:Y:S01]  /*1af30*/  FFMA.FTZ R30, R7, c[0x0][0x2d0], -R188.reuse ;  /* 0x0000b400071e7a23 */ /* 0x100fe200000108bc */
[----:B------:R-:W-:Y:S01]  /*1af40*/  FMNMX.FTZ R7, R168, R5, !PT ;  /* 0x00000005a8077209 */ /* 0x000fe20007810000 */
[--C-:B------:R-:W-:Y:S01]  /*1af50*/  FFMA.FTZ R31, R20, c[0x0][0x2d0], -R188.reuse ;  /* 0x0000b400141f7a23 */ /* 0x100fe200000108bc */
[----:B------:R-:W-:Y:S01]  /*1af60*/  FSEL R5, R2, RZ, P0 ;  /* 0x000000ff02057208 */ /* 0x000fe20000000000 */
[----:B------:R-:W-:Y:S01]  /*1af70*/  LDSM.16.MT88.4 R20, [R214+0x1880] ;  /* 0x00188000d614783b */ /* 0x000fe20000004200 */
[----:B------:R-:W-:Y:S01]  /*1af80*/  FMNMX.FTZ R7, R166, R7, !PT ;  /* 0x00000007a6077209 */ /* 0x000fe20007810000 */
[----:B------:R-:W-:Y:S01]  /*1af90*/  FFMA.FTZ R159, R18, c[0x0][0x2d0], -R188 ;  /* 0x0000b400129f7a23 */ /* 0x000fe200000108bc */
[----:B-1----:R-:W-:Y:S01]  /*1afa0*/  FMNMX.FTZ R0, R0, R4, !PT ;  /* 0x0000000400007209 */ /* 0x002fe20007810000 */
[----:B------:R-:W-:Y:S01]  /*1afb0*/  FADD.FTZ R26, -R5, R150 ;  /* 0x00000096051a7221 */ /* 0x000fe20000010100 */
[----:B------:R-:W-:Y:S01]  /*1afc0*/  FMNMX.FTZ R7, R29, R7, !PT ;  /* 0x000000071d077209 */ /* 0x000fe20007810000 */
[--C-:B------:R-:W-:Y:S01]  /*1afd0*/  FFMA.FTZ R158, R19, c[0x0][0x2d0], -R188.reuse ;  /* 0x0000b400139e7a23 */ /* 0x100fe200000108bc */
[C---:B------:R-:W-:Y:S01]  /*1afe0*/  FSETP.NEU.FTZ.AND P0, PT, R0.reuse, -INF , PT ;  /* 0xff8000000000780b */ /* 0x040fe20003f1d000 */
[C---:B------:R-:W-:Y:S01]  /*1aff0*/  FMUL.FTZ R178, R0.reuse, c[0x0][0x2d0] ;  /* 0x0000b40000b27a20 */ /* 0x040fe20000410000 */
[----:B------:R-:W1:Y:S01]  /*1b000*/  MUFU.EX2 R27, R27 ;  /* 0x0000001b001b7308 */ /* 0x000e620000000800 */
[----:B------:R-:W3:Y:S01]  /*1b010*/  SHFL.BFLY PT, R4, R7, 0x2, 0x1f ;  /* 0x0c401f0007047f89 */ /* 0x000ee200000e0000 */
[----:B------:R-:W-:Y:S01]  /*1b020*/  FSEL R5, R0, RZ, P0 ;  /* 0x000000ff00057208 */ /* 0x000fe20000000000 */
[----:B------:R-:W-:Y:S01]  /*1b030*/  FMUL.FTZ R26, R26, c[0x0][0x2d0] ;  /* 0x0000b4001a1a7a20 */ /* 0x000fe20000410000 */
[----:B------:R-:W-:Y:S01]  /*1b040*/  FSEL R178, R178, RZ, P0 ;  /* 0x000000ffb2b27208 */ /* 0x000fe20000000000 */
[----:B------:R-:W-:Y:S01]  /*1b050*/  FFMA.FTZ R179, R179, c[0x0][0x2d0], -R188 ;  /* 0x0000b400b3b37a23 */ /* 0x000fe200000108bc */
[----:B--2---:R-:W-:Y:S01]  /*1b060*/  F2FP.PACK_AB R34, R152, R153 ;  /* 0x000000999822723e */ /* 0x004fe200000000ff */
[----:B------:R-:W-:Y:S02]  /*1b070*/  FADD.FTZ R5, -R5, R149 ;  /* 0x0000009505057221 */ /* 0x000fe40000010100 */
[--C-:B------:R-:W-:Y:S01]  /*1b080*/  FFMA.FTZ R157, R8, c[0x0][0x2d0], -R178.reuse ;  /* 0x0000b400089d7a23 */ /* 0x100fe200000108b2 */
[----:B------:R-:W2:Y:S01]  /*1b090*/  MUFU.EX2 R26, R26 ;  /* 0x0000001a001a7308 */ /* 0x000ea20000000800 */
[----:B------:R-:W-:Y:S02]  /*1b0a0*/  FMUL.FTZ R5, R5, c[0x0][0x2d0] ;  /* 0x0000b40005057a20 */ /* 0x000fe40000410000 */
[--C-:B------:R-:W-:Y:S02]  /*1b0b0*/  FFMA.FTZ R156, R9, c[0x0][0x2d0], -R178.reuse ;  /* 0x0000b400099c7a23 */ /* 0x100fe400000108b2 */
[--C-:B------:R-:W-:Y:S02]  /*1b0c0*/  FFMA.FTZ R161, R12, c[0x0][0x2d0], -R178.reuse ;  /* 0x0000b4000ca17a23 */ /* 0x100fe400000108b2 */
[----:B------:R-:W-:Y:S02]  /*1b0d0*/  FFMA.FTZ R160, R13, c[0x0][0x2d0], -R178 ;  /* 0x0000b4000da07a23 */ /* 0x000fe400000108b2 */
[--C-:B------:R-:W-:Y:S01]  /*1b0e0*/  FFMA.FTZ R181, R181, c[0x0][0x2d0], -R188.reuse ;  /* 0x0000b400b5b57a23 */ /* 0x100fe200000108bc */
[----:B------:R-:W-:Y:S01]  /*1b0f0*/  MUFU.EX2 R31, R31 ;  /* 0x0000001f001f7308 */ /* 0x000fe20000000800 */
[--C-:B------:R-:W-:Y:S02]  /*1b100*/  FFMA.FTZ R189, R189, c[0x0][0x2d0], -R188.reuse ;  /* 0x0000b400bdbd7a23 */ /* 0x100fe400000108bc */
[----:B------:R-:W-:Y:S01]  /*1b110*/  FFMA.FTZ R190, R190, c[0x0][0x2d0], -R188 ;  /* 0x0000b400bebe7a23 */ /* 0x000fe200000108bc */
[----:B---3--:R-:W-:Y:S01]  /*1b120*/  FMNMX.FTZ R4, R7, R4, !PT ;  /* 0x0000000407047209 */ /* 0x008fe20007810000 */
[C---:B-1----:R-:W-:Y:S02]  /*1b130*/  FMUL.FTZ R16, R27.reuse, R132 ;  /* 0x000000841b107220 */ /* 0x042fe40000410000 */
[C---:B------:R-:W-:Y:S02]  /*1b140*/  FMUL.FTZ R17, R27.reuse, R133 ;  /* 0x000000851b117220 */ /* 0x040fe40000410000 */
[----:B------:R-:W1:Y:S01]  /*1b150*/  SHFL.BFLY PT, R28, R4, 0x1, 0x1f ;  /* 0x0c201f00041c7f89 */ /* 0x000e6200000e0000 */
[----:B------:R-:W3:Y:S01]  /*1b160*/  MUFU.EX2 R30, R30 ;  /* 0x0000001e001e7308 */ /* 0x000ee20000000800 */
[C---:B------:R-:W-:Y:S02]  /*1b170*/  FMUL.FTZ R100, R27.reuse, R100 ;  /* 0x000000641b647220 */ /* 0x040fe40000410000 */
[C---:B--2---:R-:W-:Y:S02]  /*1b180*/  FMUL.FTZ R6, R26.reuse, R146 ;  /* 0x000000921a067220 */ /* 0x044fe40000410000 */
[C---:B------:R-:W-:Y:S02]  /*1b190*/  FMUL.FTZ R7, R26.reuse, R147 ;  /* 0x000000931a077220 */ /* 0x040fe40000410000 */
[C---:B------:R-:W-:Y:S02]  /*1b1a0*/  FMUL.FTZ R18, R26.reuse, R134 ;  /* 0x000000861a127220 */ /* 0x040fe40000410000 */
[C---:B------:R-:W-:Y:S01]  /*1b1b0*/  FMUL.FTZ R19, R26.reuse, R135 ;  /* 0x000000871a137220 */ /* 0x040fe20000410000 */
[----:B------:R-:W-:Y:S01]  /*1b1c0*/  MUFU.EX2 R159, R159 ;  /* 0x0000009f009f7308 */ /* 0x000fe20000000800 */
[C---:B------:R-:W-:Y:S01]  /*1b1d0*/  FMUL.FTZ R101, R27.reuse, R101 ;  /* 0x000000651b657220 */ /* 0x040fe20000410000 */
[----:B------:R-:W-:Y:S01]  /*1b1e0*/  LDSM.16.MT88.4 R132, [R214+0x2080] ;  /* 0x00208000d684783b */ /* 0x000fe20000004200 */
[C---:B------:R-:W-:Y:S02]  /*1b1f0*/  FMUL.FTZ R102, R26.reuse, R102 ;  /* 0x000000661a667220 */ /* 0x040fe40000410000 */
[C---:B------:R-:W-:Y:S02]  /*1b200*/  FMUL.FTZ R103, R26.reuse, R103 ;  /* 0x000000671a677220 */ /* 0x040fe40000410000 */
[C---:B------:R-:W-:Y:S02]  /*1b210*/  FMUL.FTZ R112, R27.reuse, R112 ;  /* 0x000000701b707220 */ /* 0x040fe40000410000 */
[C---:B------:R-:W-:Y:S01]  /*1b220*/  FMUL.FTZ R113, R27.reuse, R113 ;  /* 0x000000711b717220 */ /* 0x040fe20000410000 */
[----:B------:R-:W2:Y:S01]  /*1b230*/  MUFU.EX2 R158, R158 ;  /* 0x0000009e009e7308 */ /* 0x000ea20000000800 */
[----:B------:R-:W-:Y:S01]  /*1b240*/  FMUL.FTZ R114, R26, R114 ;  /* 0x000000721a727220 */ /* 0x000fe20000410000 */
[----:B-1----:R-:W-:Y:S01]  /*1b250*/  FMNMX.FTZ R28, R4, R28, !PT ;  /* 0x0000001c041c7209 */ /* 0x002fe20007810000 */
[----:B------:R-:W-:Y:S01]  /*1b260*/  FMUL.FTZ R115, R26, R115 ;  /* 0x000000731a737220 */ /* 0x000fe20000410000 */
[----:B---3--:R-:W-:Y:S01]  /*1b270*/  F2FP.PACK_AB R33, R30, R31 ;  /* 0x0000001f1e21723e */ /* 0x008fe200000000ff */
[C---:B------:R-:W-:Y:S01]  /*1b280*/  FMUL.FTZ R116, R27.reuse, R116 ;  /* 0x000000741b747220 */ /* 0x040fe20000410000 */
[C---:B------:R-:W-:Y:S01]  /*1b290*/  FSETP.NEU.FTZ.AND P0, PT, R28.reuse, -INF , PT ;  /* 0xff8000001c00780b */ /* 0x040fe20003f1d000 */
[C---:B------:R-:W-:Y:S03]  /*1b2a0*/  FMUL.FTZ R149, R28.reuse, c[0x0][0x2d0] ;  /* 0x0000b4001c957a20 */ /* 0x040fe60000410000 */
[----:B------:R1:W3:Y:S01]  /*1b2b0*/  MUFU.EX2 R25, R5 ;  /* 0x0000000500197308 */ /* 0x0002e20000000800 */
[----:B------:R-:W-:Y:S01]  /*1b2c0*/  FSEL R4, R28, RZ, P0 ;  /* 0x000000ff1c047208 */ /* 0x000fe20000000000 */
[----:B------:R-:W-:Y:S01]  /*1b2d0*/  FMUL.FTZ R117, R27, R117 ;  /* 0x000000751b757220 */ /* 0x000fe20000410000 */
[----:B------:R-:W-:Y:S01]  /*1b2e0*/  FSEL R149, R149, RZ, P0 ;  /* 0x000000ff95957208 */ /* 0x000fe20000000000 */
[----:B------:R-:W-:Y:S01]  /*1b2f0*/  FMUL.FTZ R118, R26, R118 ;  /* 0x000000761a767220 */ /* 0x000fe20000410000 */
[C---:B------:R-:W-:Y:S01]  /*1b300*/  ISETP.GT.AND P0, PT, R243.reuse, R227, PT ;  /* 0x000000e3f300720c */ /* 0x040fe20003f04270 */
[----:B------:R-:W-:Y:S01]  /*1b310*/  FADD.FTZ R4, -R4, R148 ;  /* 0x0000009404047221 */ /* 0x000fe20000010100 */
[----:B------:R-:W-:Y:S01]  /*1b320*/  IADD3 R243, R243, -0x1, RZ ;  /* 0xfffffffff3f37810 */ /* 0x000fe20007ffe0ff */
[--C-:B------:R-:W-:Y:S02]  /*1b330*/  FFMA.FTZ R165, R10, c[0x0][0x2d0], -R149.reuse ;  /* 0x0000b4000aa57a23 */ /* 0x100fe40000010895 */
[----:B------:R-:W-:Y:S01]  /*1b340*/  FMUL.FTZ R4, R4, c[0x0][0x2d0] ;  /* 0x0000b40004047a20 */ /* 0x000fe20000410000 */
[----:B------:R-:W-:Y:S01]  /*1b350*/  MUFU.EX2 R157, R157 ;  /* 0x0000009d009d7308 */ /* 0x000fe20000000800 */
[--C-:B------:R-:W-:Y:S02]  /*1b360*/  FFMA.FTZ R164, R11, c[0x0][0x2d0], -R149.reuse ;  /* 0x0000b4000ba47a23 */ /* 0x100fe40000010895 */
[--C-:B------:R-:W-:Y:S01]  /*1b370*/  FFMA.FTZ R163, R14, c[0x0][0x2d0], -R149.reuse ;  /* 0x0000b4000ea37a23 */ /* 0x100fe20000010895 */
[----:B--2---:R-:W-:Y:S01]  /*1b380*/  F2FP.PACK_AB R35, R158, R159 ;  /* 0x0000009f9e23723e */ /* 0x004fe200000000ff */
[--C-:B------:R-:W-:Y:S02]  /*1b390*/  FFMA.FTZ R162, R15, c[0x0][0x2d0], -R149.reuse ;  /* 0x0000b4000fa27a23 */ /* 0x100fe40000010895 */
[--C-:B------:R-:W-:Y:S02]  /*1b3a0*/  FFMA.FTZ R196, R51, c[0x0][0x2d0], -R149.reuse ;  /* 0x0000b40033c47a23 */ /* 0x100fe40000010895 */
[--C-:B------:R-:W-:Y:S01]  /*1b3b0*/  FFMA.FTZ R197, R50, c[0x0][0x2d0], -R149.reuse ;  /* 0x0000b40032c57a23 */ /* 0x100fe20000010895 */
[----:B------:R2:W4:Y:S01]  /*1b3c0*/  MUFU.EX2 R24, R4 ;  /* 0x0000000400187308 */ /* 0x0005220000000800 */
[--C-:B------:R-:W-:Y:S02]  /*1b3d0*/  FFMA.FTZ R199, R49, c[0x0][0x2d0], -R149.reuse ;  /* 0x0000b40031c77a23 */ /* 0x100fe40000010895 */
[----:B-1----:R-:W-:Y:S02]  /*1b3e0*/  FMUL.FTZ R5, R27, R145 ;  /* 0x000000911b057220 */ /* 0x002fe40000410000 */
[C---:B---3--:R-:W-:Y:S02]  /*1b3f0*/  FMUL.FTZ R8, R25.reuse, R140 ;  /* 0x0000008c19087220 */ /* 0x048fe40000410000 */
[C---:B------:R-:W-:Y:S02]  /*1b400*/  FMUL.FTZ R9, R25.reuse, R141 ;  /* 0x0000008d19097220 */ /* 0x040fe40000410000 */
[C---:B------:R-:W-:Y:S01]  /*1b410*/  FMUL.FTZ R12, R25.reuse, R136 ;  /* 0x00000088190c7220 */ /* 0x040fe20000410000 */
[----:B------:R-:W1:Y:S01]  /*1b420*/  MUFU.EX2 R156, R156 ;  /* 0x0000009c009c7308 */ /* 0x000e620000000800 */
[C---:B------:R-:W-:Y:S02]  /*1b430*/  FMUL.FTZ R13, R25.reuse, R137 ;  /* 0x00000089190d7220 */ /* 0x040fe40000410000 */
[--C-:B------:R-:W-:Y:S02]  /*1b440*/  FFMA.FTZ R198, R48, c[0x0][0x2d0], -R149.reuse ;  /* 0x0000b40030c67a23 */ /* 0x100fe40000010895 */
[----:B------:R-:W-:Y:S01]  /*1b450*/  LDSM.16.MT88.4 R48, [R212+0x1c80] ;  /* 0x001c8000d430783b */ /* 0x000fe20000004200 */
[C---:B------:R-:W-:Y:S02]  /*1b460*/  FMUL.FTZ R104, R25.reuse, R104 ;  /* 0x0000006819687220 */ /* 0x040fe40000410000 */
[C---:B------:R-:W-:Y:S02]  /*1b470*/  FMUL.FTZ R105, R25.reuse, R105 ;  /* 0x0000006919697220 */ /* 0x040fe40000410000 */
[----:B------:R-:W-:Y:S01]  /*1b480*/  MUFU.EX2 R161, R161 ;  /* 0x000000a100a17308 */ /* 0x000fe20000000800 */
[C---:B------:R-:W-:Y:S02]  /*1b490*/  FMUL.FTZ R108, R25.reuse, R108 ;  /* 0x0000006c196c7220 */ /* 0x040fe40000410000 */
[----:B------:R-:W-:Y:S02]  /*1b4a0*/  FMUL.FTZ R109, R25, R109 ;  /* 0x0000006d196d7220 */ /* 0x000fe40000410000 */
[----:B--2---:R-:W-:Y:S02]  /*1b4b0*/  FMUL.FTZ R4, R27, R144 ;  /* 0x000000901b047220 */ /* 0x004fe40000410000 */
[C---:B----4-:R-:W-:Y:S02]  /*1b4c0*/  FMUL.FTZ R106, R24.reuse, R106 ;  /* 0x0000006a186a7220 */ /* 0x050fe40000410000 */
[C---:B------:R-:W-:Y:S01]  /*1b4d0*/  FMUL.FTZ R107, R24.reuse, R107 ;  /* 0x0000006b186b7220 */ /* 0x040fe20000410000 */
[----:B------:R-:W2:Y:S01]  /*1b4e0*/  MUFU.EX2 R160, R160 ;  /* 0x000000a000a07308 */ /* 0x000ea20000000800 */
[C---:B------:R-:W-:Y:S01]  /*1b4f0*/  FMUL.FTZ R110, R24.reuse, R110 ;  /* 0x0000006e186e7220 */ /* 0x040fe20000410000 */
[-C--:B------:R-:W-:Y:S01]  /*1b500*/  HMMA.16816.F32 R4, R32, R20.reuse, R4 ;  /* 0x000000142004723c */ /* 0x080fe20000001804 */
[----:B------:R-:W-:Y:S01]  /*1b510*/  FMUL.FTZ R10, R24, R142 ;  /* 0x0000008e180a7220 */ /* 0x000fe20000410000 */
[----:B-1----:R-:W-:Y:S01]  /*1b520*/  F2FP.PACK_AB R36, R156, R157 ;  /* 0x0000009d9c24723e */ /* 0x002fe200000000ff */
[C---:B------:R-:W-:Y:S02]  /*1b530*/  FMUL.FTZ R11, R24.reuse, R143 ;  /* 0x0000008f180b7220 */ /* 0x040fe40000410000 */
[C---:B------:R-:W-:Y:S02]  /*1b540*/  FMUL.FTZ R14, R24.reuse, R138 ;  /* 0x0000008a180e7220 */ /* 0x040fe40000410000 */
[C---:B------:R-:W-:Y:S01]  /*1b550*/  FMUL.FTZ R15, R24.reuse, R139 ;  /* 0x0000008b180f7220 */ /* 0x040fe20000410000 */
[----:B------:R-:W-:Y:S01]  /*1b560*/  MUFU.EX2 R165, R165 ;  /* 0x000000a500a57308 */ /* 0x000fe20000000800 */
[----:B------:R-:W-:Y:S03]  /*1b570*/  FMUL.FTZ R111, R24, R111 ;  /* 0x0000006f186f7220 */ /* 0x000fe60000410000 */
[----:B------:R-:W-:Y:S02]  /*1b580*/  FMUL.FTZ R119, R26, R119 ;  /* 0x000000771a777220 */ /* 0x000fe40000410000 */
[C---:B------:R-:W-:Y:S02]  /*1b590*/  FMUL.FTZ R120, R25.reuse, R120 ;  /* 0x0000007819787220 */ /* 0x040fe40000410000 */
[----:B------:R-:W-:Y:S02]  /*1b5a0*/  FMUL.FTZ R121, R25, R121 ;  /* 0x0000007919797220 */ /* 0x000fe40000410000 */
[----:B------:R-:W1:Y:S01]  /*1b5b0*/  MUFU.EX2 R164, R164 ;  /* 0x000000a400a47308 */ /* 0x000e620000000800 */
[C---:B------:R-:W-:Y:S02]  /*1b5c0*/  FMUL.FTZ R122, R24.reuse, R122 ;  /* 0x0000007a187a7220 */ /* 0x040fe40000410000 */
[----:B------:R-:W-:Y:S01]  /*1b5d0*/  FMUL.FTZ R123, R24, R123 ;  /* 0x0000007b187b7220 */ /* 0x000fe20000410000 */
[----:B--2---:R-:W-:Y:S01]  /*1b5e0*/  F2FP.PACK_AB R38, R160, R161 ;  /* 0x000000a1a026723e */ /* 0x004fe200000000ff */
[C---:B------:R-:W-:Y:S02]  /*1b5f0*/  FMUL.FTZ R124, R27.reuse, R124 ;  /* 0x0000007c1b7c7220 */ /* 0x040fe40000410000 */
[C---:B------:R-:W-:Y:S02]  /*1b600*/  FMUL.FTZ R125, R27.reuse, R125 ;  /* 0x0000007d1b7d7220 */ /* 0x040fe40000410000 */
[C---:B------:R-:W-:Y:S01]  /*1b610*/  FMUL.FTZ R126, R26.reuse, R126 ;  /* 0x0000007e1a7e7220 */ /* 0x040fe20000410000 */
[----:B------:R-:W-:Y:S01]  /*1b620*/  MUFU.EX2 R163, R163 ;  /* 0x000000a300a37308 */ /* 0x000fe20000000800 */
[C---:B------:R-:W-:Y:S02]  /*1b630*/  FMUL.FTZ R127, R26.reuse, R127 ;  /* 0x0000007f1a7f7220 */ /* 0x040fe40000410000 */
[C---:B------:R-:W-:Y:S02]  /*1b640*/  FMUL.FTZ R52, R27.reuse, R52 ;  /* 0x000000341b347220 */ /* 0x040fe40000410000 */
[----:B------:R-:W-:Y:S02]  /*1b650*/  FMUL.FTZ R53, R27, R53 ;  /* 0x000000351b357220 */ /* 0x000fe40000410000 */
[C---:B------:R-:W-:Y:S02]  /*1b660*/  FMUL.FTZ R54, R26.reuse, R54 ;  /* 0x000000361a367220 */ /* 0x040fe40000410000 */
[----:B------:R-:W-:Y:S01]  /*1b670*/  FMUL.FTZ R55, R26, R55 ;  /* 0x000000371a377220 */ /* 0x000fe20000410000 */
[----:B------:R-:W2:Y:S01]  /*1b680*/  MUFU.EX2 R162, R162 ;  /* 0x000000a200a27308 */ /* 0x000ea20000000800 */
[C---:B------:R-:W-:Y:S02]  /*1b690*/  FMUL.FTZ R56, R25.reuse, R56 ;  /* 0x0000003819387220 */ /* 0x040fe40000410000 */
[C---:B------:R-:W-:Y:S01]  /*1b6a0*/  FMUL.FTZ R57, R25.reuse, R57 ;  /* 0x0000003919397220 */ /* 0x040fe20000410000 */
[----:B-1----:R-:W-:Y:S01]  /*1b6b0*/  F2FP.PACK_AB R37, R164, R165 ;  /* 0x000000a5a425723e */ /* 0x002fe200000000ff */
[C---:B------:R-:W-:Y:S02]  /*1b6c0*/  FMUL.FTZ R58, R24.reuse, R58 ;  /* 0x0000003a183a7220 */ /* 0x040fe40000410000 */
[C---:B------:R-:W-:Y:S02]  /*1b6d0*/  FMUL.FTZ R59, R24.reuse, R59 ;  /* 0x0000003b183b7220 */ /* 0x040fe40000410000 */
[C---:B------:R-:W-:Y:S01]  /*1b6e0*/  FMUL.FTZ R60, R25.reuse, R60 ;  /* 0x0000003c193c7220 */ /* 0x040fe20000410000 */
[----:B------:R-:W-:Y:S01]  /*1b6f0*/  MUFU.EX2 R170, R170 ;  /* 0x000000aa00aa7308 */ /* 0x000fe20000000800 */
[----:B------:R-:W-:Y:S02]  /*1b700*/  FMUL.FTZ R61, R25, R61 ;  /* 0x0000003d193d7220 */ /* 0x000fe40000410000 */
[C---:B------:R-:W-:Y:S02]  /*1b710*/  FMUL.FTZ R62, R24.reuse, R62 ;  /* 0x0000003e183e7220 */ /* 0x040fe40000410000 */
[----:B------:R-:W-:Y:S02]  /*1b720*/  FMUL.FTZ R63, R24, R63 ;  /* 0x0000003f183f7220 */ /* 0x000fe40000410000 */
[C---:B------:R-:W-:Y:S02]  /*1b730*/  FMUL.FTZ R64, R27.reuse, R64 ;  /* 0x000000401b407220 */ /* 0x040fe40000410000 */
[C---:B------:R-:W-:Y:S01]  /*1b740*/  FMUL.FTZ R65, R27.reuse, R65 ;  /* 0x000000411b417220 */ /* 0x040fe20000410000 */
[----:B------:R-:W-:Y:S01]  /*1b750*/  MUFU.EX2 R174, R174 ;  /* 0x000000ae00ae7308 */ /* 0x000fe20000000800 */
[C---:B------:R-:W-:Y:S02]  /*1b760*/  FMUL.FTZ R66, R26.reuse, R66 ;  /* 0x000000421a427220 */ /* 0x040fe40000410000 */
[----:B------:R-:W-:Y:S01]  /*1b770*/  FMUL.FTZ R67, R26, R67 ;  /* 0x000000431a437220 */ /* 0x000fe20000410000 */
[----:B--2---:R-:W-:Y:S01]  /*1b780*/  F2FP.PACK_AB R39, R162, R163 ;  /* 0x000000a3a227723e */ /* 0x004fe200000000ff */
[C---:B------:R-:W-:Y:S02]  /*1b790*/  FMUL.FTZ R68, R27.reuse, R68 ;  /* 0x000000441b447220 */ /* 0x040fe40000410000 */
[----:B------:R-:W-:Y:S02]  /*1b7a0*/  FMUL.FTZ R69, R27, R69 ;  /* 0x000000451b457220 */ /* 0x000fe40000410000 */
[C---:B------:R-:W-:Y:S01]  /*1b7b0*/  FMUL.FTZ R70, R26.reuse, R70 ;  /* 0x000000461a467220 */ /* 0x040fe20000410000 */
[----:B------:R-:W-:Y:S01]  /*1b7c0*/  MUFU.EX2 R179, R179 ;  /* 0x000000b300b37308 */ /* 0x000fe20000000800 */
[C---:B------:R-:W-:Y:S01]  /*1b7d0*/  HMMA.16816.F32 R8, R36.reuse, R20, R8 ;  /* 0x000000142408723c */ /* 0x040fe20000001808 */
[----:B------:R-:W-:Y:S02]  /*1b7e0*/  FMUL.FTZ R71, R26, R71 ;  /* 0x000000471a477220 */ /* 0x000fe40000410000 */
[C---:B------:R-:W-:Y:S02]  /*1b7f0*/  FMUL.FTZ R72, R25.reuse, R72 ;  /* 0x0000004819487220 */ /* 0x040fe40000410000 */
[C---:B------:R-:W-:Y:S02]  /*1b800*/  FMUL.FTZ R73, R25.reuse, R73 ;  /* 0x0000004919497220 */ /* 0x040fe40000410000 */
[C---:B------:R-:W-:Y:S01]  /*1b810*/  FMUL.FTZ R20, R25.reuse, R128 ;  /* 0x0000008019147220 */ /* 0x040fe20000410000 */
[-C--:B------:R-:W-:Y:S01]  /*1b820*/  HMMA.16816.F32 R12, R36, R22.reuse, R12 ;  /* 0x00000016240c723c */ /* 0x080fe2000000180c */
[C---:B------:R-:W-:Y:S01]  /*1b830*/  FMUL.FTZ R21, R25.reuse, R129 ;  /* 0x0000008119157220 */ /* 0x040fe20000410000 */
[----:B------:R-:W-:Y:S02]  /*1b840*/  MUFU.EX2 R181, R181 ;  /* 0x000000b500b57308 */ /* 0x000fe40000000800 */
[C---:B------:R-:W-:Y:S02]  /*1b850*/  FMUL.FTZ R74, R24.reuse, R74 ;  /* 0x0000004a184a7220 */ /* 0x040fe40000410000 */
[C---:B------:R-:W-:Y:S02]  /*1b860*/  FMUL.FTZ R75, R24.reuse, R75 ;  /* 0x0000004b184b7220 */ /* 0x040fe40000410000 */
        /* <DEDUP_REMOVED lines=20> */
[----:B------:R-:W1:Y:S03]  /*1b9b0*/  LDSM.16.MT88.4 R40, [R212+0x2480] ;  /* 0x00248000d428783b */ /* 0x000e660000004200 */
[C---:B------:R-:W-:Y:S01]  /*1b9c0*/  FMUL.FTZ R86, R26.reuse, R86 ;  /* 0x000000561a567220 */ /* 0x040fe20000410000 */
[----:B------:R-:W-:Y:S01]  /*1b9d0*/  MUFU.EX2 R190, R190 ;  /* 0x000000be00be7308 */ /* 0x000fe20000000800 */
[----:B------:R-:W-:Y:S02]  /*1b9e0*/  FMUL.FTZ R87, R26, R87 ;  /* 0x000000571a577220 */ /* 0x000fe40000410000 */
[-C--:B------:R-:W-:Y:S01]  /*1b9f0*/  HMMA.16816.F32 R116, R32, R44.reuse, R116 ;  /* 0x0000002c2074723c */ /* 0x080fe20000001874 */
[C---:B------:R-:W-:Y:S03]  /*1ba00*/  FMUL.FTZ R88, R25.reuse, R88 ;  /* 0x0000005819587220 */ /* 0x040fe60000410000 */
[C---:B------:R-:W-:Y:S02]  /*1ba10*/  FMUL.FTZ R89, R25.reuse, R89 ;  /* 0x0000005919597220 */ /* 0x040fe40000410000 */
[C---:B------:R-:W-:Y:S01]  /*1ba20*/  FMUL.FTZ R90, R24.reuse, R90 ;  /* 0x0000005a185a7220 */ /* 0x040fe20000410000 */
[----:B------:R-:W-:Y:S01]  /*1ba30*/  MUFU.EX2 R196, R196 ;  /* 0x000000c400c47308 */ /* 0x000fe20000000800 */
[C---:B------:R-:W-:Y:S01]  /*1ba40*/  HMMA.16816.F32 R120, R36.reuse, R44, R120 ;  /* 0x0000002c2478723c */ /* 0x040fe20000001878 */
[C---:B------:R-:W-:Y:S03]  /*1ba50*/  FMUL.FTZ R91, R24.reuse, R91 ;  /* 0x0000005b185b7220 */ /* 0x040fe60000410000 */
[C---:B------:R-:W-:Y:S02]  /*1ba60*/  FMUL.FTZ R92, R25.reuse, R92 ;  /* 0x0000005c195c7220 */ /* 0x040fe40000410000 */
[----:B------:R-:W-:Y:S02]  /*1ba70*/  FMUL.FTZ R93, R25, R93 ;  /* 0x0000005d195d7220 */ /* 0x000fe40000410000 */
[-C--:B------:R-:W-:Y:S01]  /*1ba80*/  HMMA.16816.F32 R20, R36, R46.reuse, R20 ;  /* 0x0000002e2414723c */ /* 0x080fe20000001814 */
[C---:B------:R-:W-:Y:S01]  /*1ba90*/  FMUL.FTZ R94, R24.reuse, R94 ;  /* 0x0000005e185e7220 */ /* 0x040fe20000410000 */
[----:B------:R-:W-:Y:S02]  /*1baa0*/  MUFU.EX2 R197, R197 ;  /* 0x000000c500c57308 */ /* 0x000fe40000000800 */
[----:B------:R-:W-:Y:S02]  /*1bab0*/  FMUL.FTZ R95, R24, R95 ;  /* 0x0000005f185f7220 */ /* 0x000fe40000410000 */
[C---:B------:R-:W-:Y:S02]  /*1bac0*/  FMUL.FTZ R96, R27.reuse, R96 ;  /* 0x000000601b607220 */ /* 0x040fe40000410000 */
[C---:B------:R-:W-:Y:S01]  /*1bad0*/  HMMA.16816.F32 R124, R32.reuse, R46, R124 ;  /* 0x0000002e207c723c */ /* 0x040fe2000000187c */
[----:B------:R-:W2:Y:S03]  /*1bae0*/  LDSM.16.MT88.4 R44, [R214+0x3080] ;  /* 0x00308000d62c783b */ /* 0x000ea60000004200 */
[----:B------:R-:W-:Y:S01]  /*1baf0*/  FMUL.FTZ R97, R27, R97 ;  /* 0x000000611b617220 */ /* 0x000fe20000410000 */
[----:B------:R-:W-:Y:S01]  /*1bb00*/  MUFU.EX2 R199, R199 ;  /* 0x000000c700c77308 */ /* 0x000fe20000000800 */
[C---:B------:R-:W-:Y:S02]  /*1bb10*/  FMUL.FTZ R98, R26.reuse, R98 ;  /* 0x000000621a627220 */ /* 0x040fe40000410000 */
[----:B------:R-:W-:Y:S01]  /*1bb20*/  FMUL.FTZ R99, R26, R99 ;  /* 0x000000631a637220 */ /* 0x000fe20000410000 */
[-C--:B-1----:R-:W-:Y:S03]  /*1bb30*/  HMMA.16816.F32 R52, R32, R40.reuse, R52 ;  /* 0x000000282034723c */ /* 0x082fe60000001834 */
[--C-:B------:R-:W-:Y:S02]  /*1bb40*/  FFMA.FTZ R168, R168, c[0x0][0x2d0], -R149.reuse ;  /* 0x0000b400a8a87a23 */ /* 0x100fe40000010895 */
[--C-:B------:R-:W-:Y:S01]  /*1bb50*/  FFMA.FTZ R166, R166, c[0x0][0x2d0], -R149.reuse ;  /* 0x0000b400a6a67a23 */ /* 0x100fe20000010895 */
[----:B------:R-:W-:Y:S01]  /*1bb60*/  MUFU.EX2 R198, R198 ;  /* 0x000000c600c67308 */ /* 0x000fe20000000800 */
[--C-:B------:R-:W-:Y:S01]  /*1bb70*/  FFMA.FTZ R191, R191, c[0x0][0x2d0], -R178.reuse ;  /* 0x0000b400bfbf7a23 */ /* 0x100fe200000108b2 */
[C---:B------:R-:W-:Y:S01]  /*1bb80*/  HMMA.16816.F32 R56, R36.reuse, R40, R56 ;  /* 0x000000282438723c */ /* 0x040fe20000001838 */
[--C-:B------:R-:W-:Y:S03]  /*1bb90*/  FFMA.FTZ R193, R193, c[0x0][0x2d0], -R178.reuse ;  /* 0x0000b400c1c17a23 */ /* 0x100fe600000108b2 */
[--C-:B------:R-:W-:Y:S02]  /*1bba0*/  FFMA.FTZ R194, R194, c[0x0][0x2d0], -R178.reuse ;  /* 0x0000b400c2c27a23 */ /* 0x100fe400000108b2 */
[----:B------:R-:W-:Y:S02]  /*1bbb0*/  FFMA.FTZ R195, R195, c[0x0][0x2d0], -R178 ;  /* 0x0000b400c3c37a23 */ /* 0x000fe400000108b2 */
[-C--:B------:R-:W-:Y:S01]  /*1bbc0*/  HMMA.16816.F32 R60, R36, R42.reuse, R60 ;  /* 0x0000002a243c723c */ /* 0x080fe2000000183c */
[----:B------:R-:W-:Y:S03]  /*1bbd0*/  MUFU.EX2 R191, R191 ;  /* 0x000000bf00bf7308 */ /* 0x000fe60000000800 */
[--C-:B------:R-:W-:Y:S02]  /*1bbe0*/  FFMA.FTZ R186, R186, c[0x0][0x2d0], -R188.reuse ;  /* 0x0000b400baba7a23 */ /* 0x100fe400000108bc */
[--C-:B------:R-:W-:Y:S02]  /*1bbf0*/  FFMA.FTZ R183, R183, c[0x0][0x2d0], -R188.reuse ;  /* 0x0000b400b7b77a23 */ /* 0x100fe400000108bc */
[C---:B------:R-:W-:Y:S01]  /*1bc00*/  HMMA.16816.F32 R64, R32.reuse, R42, R64 ;  /* 0x0000002a2040723c */ /* 0x040fe20000001840 */
[----:B------:R-:W1:Y:S02]  /*1bc10*/  LDSM.16.MT88.4 R40, [R212+0x3080] ;  /* 0x00308000d428783b */ /* 0x000e640000004200 */
[----:B------:R-:W3:Y:S01]  /*1bc20*/  MUFU.EX2 R193, R193 ;  /* 0x000000c100c17308 */ /* 0x000ee20000000800 */
[--C-:B------:R-:W-:Y:S02]  /*1bc30*/  FFMA.FTZ R175, R175, c[0x0][0x2d0], -R188.reuse ;  /* 0x0000b400afaf7a23 */ /* 0x100fe400000108bc */
[----:B------:R-:W-:Y:S02]  /*1bc40*/  FFMA.FTZ R188, R173, c[0x0][0x2d0], -R188 ;  /* 0x0000b400adbc7a23 */ /* 0x000fe400000108bc */
[-C--:B--2---:R-:W-:Y:S01]  /*1bc50*/  HMMA.16816.F32 R68, R32, R44.reuse, R68 ;  /* 0x0000002c2044723c */ /* 0x084fe20000001844 */
[--C-:B------:R-:W-:Y:S03]  /*1bc60*/  FFMA.FTZ R173, R177, c[0x0][0x2d0], -R178.reuse ;  /* 0x0000b400b1ad7a23 */ /* 0x100fe600000108b2 */
[--C-:B------:R-:W-:Y:S01]  /*1bc70*/  FFMA.FTZ R172, R172, c[0x0][0x2d0], -R178.reuse ;  /* 0x0000b400acac7a23 */ /* 0x100fe200000108b2 */
[----:B------:R-:W-:Y:S01]  /*1bc80*/  MUFU.EX2 R194, R194 ;  /* 0x000000c200c27308 */ /* 0x000fe20000000800 */
[--C-:B------:R-:W-:Y:S02]  /*1bc90*/  FFMA.FTZ R169, R169, c[0x0][0x2d0], -R178.reuse ;  /* 0x0000b400a9a97a23 */ /* 0x100fe400000108b2 */
[C---:B------:R-:W-:Y:S01]  /*1bca0*/  HMMA.16816.F32 R72, R36.reuse, R44, R72 ;  /* 0x0000002c2448723c */ /* 0x040fe20000001848 */
[----:B------:R-:W-:Y:S03]  /*1bcb0*/  FFMA.FTZ R178, R167, c[0x0][0x2d0], -R178 ;  /* 0x0000b400a7b27a23 */ /* 0x000fe600000108b2 */
[--C-:B------:R-:W-:Y:S02]  /*1bcc0*/  FFMA.FTZ R167, R171, c[0x0][0x2d0], -R149.reuse ;  /* 0x0000b400aba77a23 */ /* 0x100fe40000010895 */
[----:B------:R-:W-:Y:S01]  /*1bcd0*/  FFMA.FTZ R149, R29, c[0x0][0x2d0], -R149 ;  /* 0x0000b4001d957a23 */ /* 0x000fe20000010895 */
[----:B------:R-:W2:Y:S01]  /*1bce0*/  MUFU.EX2 R195, R195 ;  /* 0x000000c300c37308 */ /* 0x000ea20000000800 */
[-C--:B------:R-:W-:Y:S01]  /*1bcf0*/  HMMA.16816.F32 R76, R36, R46.reuse, R76 ;  /* 0x0000002e244c723c */ /* 0x080fe2000000184c */
[----:B------:R-:W-:Y:S03]  /*1bd00*/  FFMA.FTZ R155, R27, R242, R155 ;  /* 0x000000f21b9b7223 */ /* 0x000fe6000001009b */
[----:B------:R-:W-:Y:S02]  /*1bd10*/  FFMA.FTZ R31, R26, R241, R31 ;  /* 0x000000f11a1f7223 */ /* 0x000fe4000001001f */
[----:B------:R-:W-:Y:S02]  /*1bd20*/  FFMA.FTZ R157, R25, R240, R157 ;  /* 0x000000f0199d7223 */ /* 0x000fe4000001009d */
[C---:B------:R-:W-:Y:S01]  /*1bd30*/  HMMA.16816.F32 R80, R32.reuse, R46, R80 ;  /* 0x0000002e2050723c */ /* 0x040fe20000001850 */
[----:B------:R-:W4:Y:S01]  /*1bd40*/  LDSM.16.MT88.4 R44, [R214+0x1c80] ;  /* 0x001c8000d62c783b */ /* 0x000f220000004200 */
[----:B------:R5:W-:Y:S02]  /*1bd50*/  MUFU.EX2 R29, R149 ;  /* 0x00000095001d7308 */ /* 0x000be40000000800 */
[----:B------:R-:W-:Y:S02]  /*1bd60*/  FFMA.FTZ R165, R24, R235, R165 ;  /* 0x000000eb18a57223 */ /* 0x000fe400000100a5 */
[----:B------:R-:W-:Y:S02]  /*1bd70*/  FADD.FTZ R155, R154, R155 ;  /* 0x0000009b9a9b7221 */ /* 0x000fe40000010000 */
[----:B------:R-:W-:Y:S01]  /*1bd80*/  FADD.FTZ R31, R30, R31 ;  /* 0x0000001f1e1f7221 */ /* 0x000fe20000010000 */
[-C--:B-1----:R-:W-:Y:S03]  /*1bd90*/  HMMA.16816.F32 R84, R32, R40.reuse, R84 ;  /* 0x000000282054723c */ /* 0x082fe60000001854 */
[----:B------:R-:W1:Y:S01]  /*1bda0*/  MUFU.EX2 R187, R187 ;  /* 0x000000bb00bb7308 */ /* 0x000e620000000800 */
[----:B------:R-:W-:Y:S02]  /*1bdb0*/  FADD.FTZ R157, R156, R157 ;  /* 0x0000009d9c9d7221 */ /* 0x000fe40000010000 */
[----:B------:R-:W-:Y:S02]  /*1bdc0*/  FADD.FTZ R165, R164, R165 ;  /* 0x000000a5a4a57221 */ /* 0x000fe40000010000 */
[C---:B------:R-:W-:Y:S01]  /*1bdd0*/  HMMA.16816.F32 R88, R36.reuse, R40, R88 ;  /* 0x000000282458723c */ /* 0x040fe20000001858 */
[----:B------:R-:W-:Y:S03]  /*1bde0*/  FADD.FTZ R155, R153, R155 ;  /* 0x0000009b999b7221 */ /* 0x000fe60000010000 */
[----:B------:R-:W-:Y:S01]  /*1bdf0*/  MOV R153, R28 ;  /* 0x0000001c00997202 */ /* 0x000fe20000000f00 */
[----:B------:R-:W-:Y:S01]  /*1be00*/  MUFU.EX2 R184, R184 ;  /* 0x000000b800b87308 */ /* 0x000fe20000000800 */
[----:B------:R-:W-:Y:S02]  /*1be10*/  FADD.FTZ R31, R159, R31 ;  /* 0x0000001f9f1f7221 */ /* 0x000fe40000010000 */
[-C--:B------:R-:W-:Y:S01]  /*1be20*/  HMMA.16816.F32 R92, R36, R42.reuse, R92 ;  /* 0x0000002a245c723c */ /* 0x080fe2000000185c */
[----:B-----5:R-:W-:Y:S03]  /*1be30*/  LDSM.16.MT88.4 R148, [R212+0x2c80] ;  /* 0x002c8000d494783b */ /* 0x020fe60000004200 */
[----:B------:R-:W-:Y:S02]  /*1be40*/  FADD.FTZ R157, R161, R157 ;  /* 0x0000009da19d7221 */ /* 0x000fe40000010000 */
[----:B------:R-:W-:Y:S01]  /*1be50*/  FADD.FTZ R165, R163, R165 ;  /* 0x000000a5a3a57221 */ /* 0x000fe20000010000 */
[----:B---3--:R-:W-:Y:S01]  /*1be60*/  F2FP.PACK_AB R36, R193, R191 ;  /* 0x000000bfc124723e */ /* 0x008fe200000000ff */
[----:B------:R-:W-:Y:S01]  /*1be70*/  HMMA.16816.F32 R96, R32, R42, R96 ;  /* 0x0000002a2060723c */ /* 0x000fe20000001860 */
[----:B--2---:R-:W-:Y:S01]  /*1be80*/  F2FP.PACK_AB R38, R195, R194 ;  /* 0x000000c2c326723e */ /* 0x004fe200000000ff */
[----:B------:R-:W2:Y:S01]  /*1be90*/  LDSM.16.MT88.4 R40, [R214+0x2880] ;  /* 0x00288000d628783b */ /* 0x000ea20000004200 */
[----:B------:R-:W3:Y:S01]  /*1bea0*/  MUFU.EX2 R186, R186 ;  /* 0x000000ba00ba7308 */ /* 0x000ee20000000800 */
[----:B------:R-:W-:Y:S01]  /*1beb0*/  F2FP.PACK_AB R37, R197, R196 ;  /* 0x000000c4c525723e */ /* 0x000fe200000000ff */
[----:B------:R-:W-:Y:S01]  /*1bec0*/  FADD.FTZ R155, R152, R155 ;  /* 0x0000009b989b7221 */ /* 0x000fe20000010000 */
[----:B------:R-:W-:Y:S01]  /*1bed0*/  F2FP.PACK_AB R39, R198, R199 ;  /* 0x000000c7c627723e */ /* 0x000fe200000000ff */
[----:B------:R-:W-:Y:S01]  /*1bee0*/  FADD.FTZ R31, R158, R31 ;  /* 0x0000001f9e1f7221 */ /* 0x000fe20000010000 */
[----:B------:R-:W-:Y:S01]  /*1bef0*/  F2FP.PACK_AB R32, R174, R170 ;  /* 0x000000aaae20723e */ /* 0x000fe200000000ff */
[----:B------:R-:W-:Y:S03]  /*1bf00*/  FADD.FTZ R157, R160, R157 ;  /* 0x0000009da09d7221 */ /* 0x000fe60000010000 */
[----:B------:R-:W-:Y:S01]  /*1bf10*/  F2FP.PACK_AB R33, R181, R179 ;  /* 0x000000b3b521723e */ /* 0x000fe200000000ff */
[----:B------:R-:W5:Y:S01]  /*1bf20*/  MUFU.EX2 R183, R183 ;  /* 0x000000b700b77308 */ /* 0x000f620000000800 */
[----:B------:R-:W-:Y:S01]  /*1bf30*/  F2FP.PACK_AB R34, R185, R182 ;  /* 0x000000b6b922723e */ /* 0x000fe200000000ff */
[----:B------:R-:W-:Y:S01]  /*1bf40*/  FADD.FTZ R165, R162, R165 ;  /* 0x000000a5a2a57221 */ /* 0x000fe20000010000 */
[----:B------:R-:W-:Y:S01]  /*1bf50*/  F2FP.PACK_AB R35, R190, R189 ;  /* 0x000000bdbe23723e */ /* 0x000fe200000000ff */
[----:B------:R-:W-:Y:S02]  /*1bf60*/  FADD.FTZ R155, R170, R155 ;  /* 0x0000009baa9b7221 */ /* 0x000fe40000010000 */
[----:B------:R-:W-:Y:S02]  /*1bf70*/  FADD.FTZ R31, R179, R31 ;  /* 0x0000001fb31f7221 */ /* 0x000fe40000010000 */
[----:B------:R-:W-:Y:S02]  /*1bf80*/  FADD.FTZ R157, R191, R157 ;  /* 0x0000009dbf9d7221 */ /* 0x000fe40000010000 */
[-C--:B----4-:R-:W-:Y:S01]  /*1bf90*/  HMMA.16816.F32 R4, R32, R44.reuse, R4 ;  /* 0x0000002c2004723c */ /* 0x090fe20000001804 */
[----:B------:R-:W4:Y:S01]  /*1bfa0*/  MUFU.EX2 R180, R180 ;  /* 0x000000b400b47308 */ /* 0x000f220000000800 */
[----:B------:R-:W-:Y:S02]  /*1bfb0*/  FADD.FTZ R165, R196, R165 ;  /* 0x000000a5c4a57221 */ /* 0x000fe40000010000 */
        /* <DEDUP_REMOVED lines=8> */
[----:B------:R-:W-:Y:S03]  /*1c040*/  FADD.FTZ R31, R189, R31 ;  /* 0x0000001fbd1f7221 */ /* 0x000fe60000010000 */
[----:B------:R-:W-:Y:S01]  /*1c050*/  FADD.FTZ R157, R194, R157 ;  /* 0x0000009dc29d7221 */ /* 0x000fe20000010000 */
[----:B------:R-:W2:Y:S01]  /*1c060*/  MUFU.EX2 R175, R175 ;  /* 0x000000af00af7308 */ /* 0x000ea20000000800 */
[----:B------:R-:W-:Y:S02]  /*1c070*/  FADD.FTZ R165, R199, R165 ;  /* 0x000000a5c7a57221 */ /* 0x000fe40000010000 */
[C---:B------:R-:W-:Y:S01]  /*1c080*/  HMMA.16816.F32 R16, R32.reuse, R46, R16 ;  /* 0x0000002e2010723c */ /* 0x040fe20000001810 */
[----:B------:R-:W2:Y:S03]  /*1c090*/  LDSM.16.MT88.4 R44, [R212+0x2880] ;  /* 0x00288000d42c783b */ /* 0x000ea60000004200 */
[----:B------:R-:W-:Y:S02]  /*1c0a0*/  FADD.FTZ R155, R185, R155 ;  /* 0x0000009bb99b7221 */ /* 0x000fe40000010000 */
[----:B------:R-:W-:Y:S01]  /*1c0b0*/  FADD.FTZ R31, R190, R31 ;  /* 0x0000001fbe1f7221 */ /* 0x000fe20000010000 */
[----:B------:R-:W2:Y:S01]  /*1c0c0*/  MUFU.EX2 R188, R188 ;  /* 0x000000bc00bc7308 */ /* 0x000ea20000000800 */
[-C--:B------:R-:W-:Y:S01]  /*1c0d0*/  HMMA.16816.F32 R100, R32, R48.reuse, R100 ;  /* 0x000000302064723c */ /* 0x080fe20000001864 */
[----:B------:R-:W-:Y:S03]  /*1c0e0*/  FADD.FTZ R157, R195, R157 ;  /* 0x0000009dc39d7221 */ /* 0x000fe60000010000 */
[----:B------:R-:W-:Y:S02]  /*1c0f0*/  FADD.FTZ R165, R198, R165 ;  /* 0x000000a5c6a57221 */ /* 0x000fe40000010000 */
[----:B-1----:R-:W-:Y:S02]  /*1c100*/  FADD.FTZ R155, R187, R155 ;  /* 0x0000009bbb9b7221 */ /* 0x002fe40000010000 */
[C---:B------:R-:W-:Y:S01]  /*1c110*/  HMMA.16816.F32 R104, R36.reuse, R48, R104 ;  /* 0x000000302468723c */ /* 0x040fe20000001868 */
[----:B------:R-:W1:Y:S03]  /*1c120*/  MUFU.EX2 R173, R173 ;  /* 0x000000ad00ad7308 */ /* 0x000e660000000800 */
[----:B---3--:R-:W-:Y:S02]  /*1c130*/  FADD.FTZ R31, R186, R31 ;  /* 0x0000001fba1f7221 */ /* 0x008fe40000010000 */
[----:B------:R-:W-:Y:S02]  /*1c140*/  FADD.FTZ R155, R184, R155 ;  /* 0x0000009bb89b7221 */ /* 0x000fe40000010000 */
[-C--:B------:R-:W-:Y:S01]  /*1c150*/  HMMA.16816.F32 R108, R36, R50.reuse, R108 ;  /* 0x00000032246c723c */ /* 0x080fe2000000186c */
[----:B-----5:R-:W-:Y:S02]  /*1c160*/  FADD.FTZ R31, R183, R31 ;  /* 0x0000001fb71f7221 */ /* 0x020fe40000010000 */
[----:B------:R-:W3:Y:S01]  /*1c170*/  MUFU.EX2 R172, R172 ;  /* 0x000000ac00ac7308 */ /* 0x000ee20000000800 */
[----:B----4-:R-:W-:Y:S02]  /*1c180*/  FADD.FTZ R155, R180, R155 ;  /* 0x0000009bb49b7221 */ /* 0x010fe40000010000 */
[----:B--2---:R-:W-:Y:S02]  /*1c190*/  FADD.FTZ R31, R175, R31 ;  /* 0x0000001faf1f7221 */ /* 0x004fe40000010000 */
[C---:B------:R-:W-:Y:S01]  /*1c1a0*/  HMMA.16816.F32 R112, R32.reuse, R50, R112 ;  /* 0x000000322070723c */ /* 0x040fe20000001870 */
[----:B------:R-:W2:Y:S03]  /*1c1b0*/  LDSM.16.MT88.4 R48, [R214+0x3480] ;  /* 0x00348000d630783b */ /* 0x000ea60000004200 */
[----:B------:R-:W-:Y:S01]  /*1c1c0*/  FADD.FTZ R242, R192, R155 ;  /* 0x0000009bc0f27221 */ /* 0x000fe20000010000 */
[----:B------:R-:W4:Y:S01]  /*1c1d0*/  MUFU.EX2 R169, R169 ;  /* 0x000000a900a97308 */ /* 0x000f220000000800 */
[----:B------:R-:W-:Y:S02]  /*1c1e0*/  FADD.FTZ R241, R188, R31 ;  /* 0x0000001fbcf17221 */ /* 0x000fe40000010000 */
[-C--:B------:R-:W-:Y:S01]  /*1c1f0*/  HMMA.16816.F32 R116, R32, R40.reuse, R116 ;  /* 0x000000282074723c */ /* 0x080fe20000001874 */
[----:B-1----:R-:W-:Y:S06]  /*1c200*/  FADD.FTZ R157, R173, R157 ;  /* 0x0000009dad9d7221 */ /* 0x002fec0000010000 */
[----:B------:R-:W1:Y:S01]  /*1c210*/  MUFU.EX2 R178, R178 ;  /* 0x000000b200b27308 */ /* 0x000e620000000800 */
[C---:B------:R-:W-:Y:S01]  /*1c220*/  HMMA.16816.F32 R120, R36.reuse, R40, R120 ;  /* 0x000000282478723c */ /* 0x040fe20000001878 */
[----:B---3--:R-:W-:Y:S07]  /*1c230*/  FADD.FTZ R157, R172, R157 ;  /* 0x0000009dac9d7221 */ /* 0x008fee0000010000 */
[-C--:B------:R-:W-:Y:S01]  /*1c240*/  HMMA.16816.F32 R20, R36, R42.reuse, R20 ;  /* 0x0000002a2414723c */ /* 0x080fe20000001814 */
[----:B------:R-:W3:Y:S03]  /*1c250*/  MUFU.EX2 R167, R167 ;  /* 0x000000a700a77308 */ /* 0x000ee60000000800 */
[----:B----4-:R-:W-:Y:S04]  /*1c260*/  FADD.FTZ R157, R169, R157 ;  /* 0x0000009da99d7221 */ /* 0x010fe80000010000 */
[C---:B------:R-:W-:Y:S01]  /*1c270*/  HMMA.16816.F32 R124, R32.reuse, R42, R124 ;  /* 0x0000002a207c723c */ /* 0x040fe2000000187c */
[----:B------:R-:W4:Y:S02]  /*1c280*/  LDSM.16.MT88.4 R40, [R212+0x3480] ;  /* 0x00348000d428783b */ /* 0x000f240000004200 */
[----:B------:R-:W5:Y:S01]  /*1c290*/  MUFU.EX2 R168, R168 ;  /* 0x000000a800a87308 */ /* 0x000f620000000800 */
[----:B-1----:R-:W-:Y:S04]  /*1c2a0*/  FADD.FTZ R240, R178, R157 ;  /* 0x0000009db2f07221 */ /* 0x002fe80000010000 */
[-C--:B------:R-:W-:Y:S05]  /*1c2b0*/  HMMA.16816.F32 R52, R32, R44.reuse, R52 ;  /* 0x0000002c2034723c */ /* 0x080fea0000001834 */
[----:B------:R-:W1:Y:S03]  /*1c2c0*/  MUFU.EX2 R166, R166 ;  /* 0x000000a600a67308 */ /* 0x000e660000000800 */
[C---:B------:R-:W-:Y:S01]  /*1c2d0*/  HMMA.16816.F32 R56, R36.reuse, R44, R56 ;  /* 0x0000002c2438723c */ /* 0x040fe20000001838 */
[----:B---3--:R-:W-:Y:S07]  /*1c2e0*/  FADD.FTZ R165, R167, R165 ;  /* 0x000000a5a7a57221 */ /* 0x008fee0000010000 */
[-C--:B------:R-:W-:Y:S01]  /*1c2f0*/  HMMA.16816.F32 R60, R36, R46.reuse, R60 ;  /* 0x0000002e243c723c */ /* 0x080fe2000000183c */
[----:B-----5:R-:W-:Y:S07]  /*1c300*/  FADD.FTZ R165, R168, R165 ;  /* 0x000000a5a8a57221 */ /* 0x020fee0000010000 */
[C---:B------:R-:W-:Y:S01]  /*1c310*/  HMMA.16816.F32 R64, R32.reuse, R46, R64 ;  /* 0x0000002e2040723c */ /* 0x040fe20000001840 */
[----:B------:R-:W3:Y:S03]  /*1c320*/  LDSM.16.MT88.4 R44, [R212+0x2080] ;  /* 0x00208000d42c783b */ /* 0x000ee60000004200 */
[----:B-1----:R-:W-:Y:S04]  /*1c330*/  FADD.FTZ R165, R166, R165 ;  /* 0x000000a5a6a57221 */ /* 0x002fe80000010000 */
[-C--:B--2---:R-:W-:Y:S01]  /*1c340*/  HMMA.16816.F32 R68, R32, R48.reuse, R68 ;  /* 0x000000302044723c */ /* 0x084fe20000001844 */
[C---:B------:R-:W-:Y:S07]  /*1c350*/  FADD.FTZ R235, R29.reuse, R165 ;  /* 0x000000a51deb7221 */ /* 0x040fee0000010000 */
[C---:B------:R-:W-:Y:S08]  /*1c360*/  HMMA.16816.F32 R72, R36.reuse, R48, R72 ;  /* 0x000000302448723c */ /* 0x040ff00000001848 */
[-C--:B------:R-:W-:Y:S08]  /*1c370*/  HMMA.16816.F32 R76, R36, R50.reuse, R76 ;  /* 0x00000032244c723c */ /* 0x080ff0000000184c */
[C---:B------:R-:W-:Y:S01]  /*1c380*/  HMMA.16816.F32 R80, R32.reuse, R50, R80 ;  /* 0x000000322050723c */ /* 0x040fe20000001850 */
[----:B------:R-:W1:Y:S07]  /*1c390*/  LDSM.16.MT88.4 R48, [R214+0x2c80] ;  /* 0x002c8000d630783b */ /* 0x000e6e0000004200 */
[-C--:B----4-:R-:W-:Y:S08]  /*1c3a0*/  HMMA.16816.F32 R84, R32, R40.reuse, R84 ;  /* 0x000000282054723c */ /* 0x090ff00000001854 */
[C---:B------:R-:W-:Y:S08]  /*1c3b0*/  HMMA.16816.F32 R88, R36.reuse, R40, R88 ;  /* 0x000000282458723c */ /* 0x040ff00000001858 */
[-C--:B------:R-:W-:Y:S07]  /*1c3c0*/  HMMA.16816.F32 R92, R36, R42.reuse, R92 ;  /* 0x0000002a245c723c */ /* 0x080fee000000185c */
[----:B------:R-:W-:Y:S01]  /*1c3d0*/  F2FP.PACK_AB R36, R172, R173 ;  /* 0x000000adac24723e */ /* 0x000fe200000000ff */
[----:B------:R-:W-:Y:S01]  /*1c3e0*/  HMMA.16816.F32 R96, R32, R42, R96 ;  /* 0x0000002a2060723c */ /* 0x000fe20000001860 */
[----:B------:R-:W-:Y:S01]  /*1c3f0*/  F2FP.PACK_AB R38, R178, R169 ;  /* 0x000000a9b226723e */ /* 0x000fe200000000ff */
[----:B------:R-:W2:Y:S02]  /*1c400*/  LDSM.16.MT88.4 R40, [R214+0x3880] ;  /* 0x00388000d628783b */ /* 0x000ea40000004200 */
[----:B------:R-:W-:Y:S02]  /*1c410*/  F2FP.PACK_AB R37, R168, R167 ;  /* 0x000000a7a825723e */ /* 0x000fe400000000ff */
[----:B------:R-:W-:Y:S02]  /*1c420*/  F2FP.PACK_AB R39, R29, R166 ;  /* 0x000000a61d27723e */ /* 0x000fe400000000ff */
[----:B------:R-:W-:Y:S04]  /*1c430*/  F2FP.PACK_AB R32, R184, R187 ;  /* 0x000000bbb820723e */ /* 0x000fe800000000ff */
[----:B------:R-:W-:Y:S02]  /*1c440*/  F2FP.PACK_AB R33, R183, R186 ;  /* 0x000000bab721723e */ /* 0x000fe400000000ff */
[----:B------:R-:W-:Y:S02]  /*1c450*/  F2FP.PACK_AB R34, R192, R180 ;  /* 0x000000b4c022723e */ /* 0x000fe400000000ff */
[----:B------:R-:W-:Y:S07]  /*1c460*/  F2FP.PACK_AB R35, R188, R175 ;  /* 0x000000afbc23723e */ /* 0x000fee00000000ff */
[-C--:B------:R-:W-:Y:S01]  /*1c470*/  HMMA.16816.F32 R144, R32, R132.reuse, R4 ;  /* 0x000000842090723c */ /* 0x080fe20000001804 */
[----:B------:R-:W4:Y:S07]  /*1c480*/  LDSM.16.MT88.4 R4, [R212+0x3880] ;  /* 0x00388000d404783b */ /* 0x000f2e0000004200 */
[C---:B------:R-:W-:Y:S08]  /*1c490*/  HMMA.16816.F32 R140, R36.reuse, R132, R8 ;  /* 0x00000084248c723c */ /* 0x040ff00000001808 */
[-C--:B------:R-:W-:Y:S08]  /*1c4a0*/  HMMA.16816.F32 R136, R36, R134.reuse, R12 ;  /* 0x000000862488723c */ /* 0x080ff0000000180c */
[C---:B------:R-:W-:Y:S08]  /*1c4b0*/  HMMA.16816.F32 R132, R32.reuse, R134, R16 ;  /* 0x000000862084723c */ /* 0x040ff00000001810 */
[-C--:B---3--:R-:W-:Y:S08]  /*1c4c0*/  HMMA.16816.F32 R100, R32, R44.reuse, R100 ;  /* 0x0000002c2064723c */ /* 0x088ff00000001864 */
[C---:B------:R-:W-:Y:S08]  /*1c4d0*/  HMMA.16816.F32 R104, R36.reuse, R44, R104 ;  /* 0x0000002c2468723c */ /* 0x040ff00000001868 */
[-C--:B------:R-:W-:Y:S08]  /*1c4e0*/  HMMA.16816.F32 R108, R36, R46.reuse, R108 ;  /* 0x0000002e246c723c */ /* 0x080ff0000000186c */
[C---:B------:R-:W-:Y:S08]  /*1c4f0*/  HMMA.16816.F32 R112, R32.reuse, R46, R112 ;  /* 0x0000002e2070723c */ /* 0x040ff00000001870 */
[-C--:B-1----:R-:W-:Y:S08]  /*1c500*/  HMMA.16816.F32 R116, R32, R48.reuse, R116 ;  /* 0x000000302074723c */ /* 0x082ff00000001874 */
[C---:B------:R-:W-:Y:S08]  /*1c510*/  HMMA.16816.F32 R120, R36.reuse, R48, R120 ;  /* 0x000000302478723c */ /* 0x040ff00000001878 */
[-C--:B------:R-:W-:Y:S08]  /*1c520*/  HMMA.16816.F32 R128, R36, R50.reuse, R20 ;  /* 0x000000322480723c */ /* 0x080ff00000001814 */
[C---:B------:R-:W-:Y:S08]  /*1c530*/  HMMA.16816.F32 R124, R32.reuse, R50, R124 ;  /* 0x00000032207c723c */ /* 0x040ff0000000187c */
[-C--:B------:R-:W-:Y:S08]  /*1c540*/  HMMA.16816.F32 R52, R32, R148.reuse, R52 ;  /* 0x000000942034723c */ /* 0x080ff00000001834 */
[C---:B------:R-:W-:Y:S07]  /*1c550*/  HMMA.16816.F32 R56, R36.reuse, R148, R56 ;  /* 0x000000942438723c */ /* 0x040fee0000001838 */
[----:B------:R-:W-:Y:S01]  /*1c560*/  MOV R149, R0 ;  /* 0x0000000000957202 */ /* 0x000fe20000000f00 */
[-C--:B------:R-:W-:Y:S01]  /*1c570*/  HMMA.16816.F32 R60, R36, R150.reuse, R60 ;  /* 0x00000096243c723c */ /* 0x080fe2000000183c */
[----:B------:R-:W-:Y:S07]  /*1c580*/  MOV R148, R28 ;  /* 0x0000001c00947202 */ /* 0x000fee0000000f00 */
[C---:B------:R-:W-:Y:S07]  /*1c590*/  HMMA.16816.F32 R64, R32.reuse, R150, R64 ;  /* 0x000000962040723c */ /* 0x040fee0000001840 */
[----:B------:R-:W-:Y:S01]  /*1c5a0*/  MOV R150, R2 ;  /* 0x0000000200967202 */ /* 0x000fe20000000f00 */
[-C--:B--2---:R-:W-:Y:S01]  /*1c5b0*/  HMMA.16816.F32 R68, R32, R40.reuse, R68 ;  /* 0x000000282044723c */ /* 0x084fe20000001844 */
[----:B------:R-:W-:Y:S07]  /*1c5c0*/  MOV R151, R3 ;  /* 0x0000000300977202 */ /* 0x000fee0000000f00 */
[C---:B------:R-:W-:Y:S08]  /*1c5d0*/  HMMA.16816.F32 R72, R36.reuse, R40, R72 ;  /* 0x000000282448723c */ /* 0x040ff00000001848 */
[-C--:B------:R-:W-:Y:S08]  /*1c5e0*/  HMMA.16816.F32 R76, R36, R42.reuse, R76 ;  /* 0x0000002a244c723c */ /* 0x080ff0000000184c */
[C---:B------:R-:W-:Y:S08]  /*1c5f0*/  HMMA.16816.F32 R80, R32.reuse, R42, R80 ;  /* 0x0000002a2050723c */ /* 0x040ff00000001850 */
[-C--:B----4-:R-:W-:Y:S08]  /*1c600*/  HMMA.16816.F32 R84, R32, R4.reuse, R84 ;  /* 0x000000042054723c */ /* 0x090ff00000001854 */
[C---:B------:R-:W-:Y:S08]  /*1c610*/  HMMA.16816.F32 R88, R36.reuse, R4, R88 ;  /* 0x000000042458723c */ /* 0x040ff00000001858 */
[-C--:B------:R-:W-:Y:S08]  /*1c620*/  HMMA.16816.F32 R92, R36, R6.reuse, R92 ;  /* 0x00000006245c723c */ /* 0x080ff0000000185c */
[----:B------:R-:W-:Y:S01]  /*1c630*/  HMMA.16816.F32 R96, R32, R6, R96 ;  /* 0x000000062060723c */ /* 0x000fe20000001860 */
[----:B------:R-:W-:-:S07]  /*1c640*/  @P0 BRA `(.L_x_515) ;  /* 0xffffc43000000947 */ /* 0x000fce000383ffff */
.L_x_497:
[----:B------:R-:W1:Y:S01]  /*1c650*/  SHFL.BFLY PT, R4, R242, 0x2, 0x1f ;  /* 0x0c401f00f2047f89 */ /* 0x000e6200000e0000 */
[----:B------:R-:W-:-:S02]  /*1c660*/  MOV R15, 0xff800000 ;  /* 0xff800000000f7802 */ /* 0x000fc40000000f00 */
[----:B------:R-:W-:Y:S01]  /*1c670*/  MOV R16, 0xff800000 ;  /* 0xff80000000107802 */ /* 0x000fe20000000f00 */
[----:B------:R-:W2:Y:S01]  /*1c680*/  SHFL.BFLY PT, R7, R241, 0x2, 0x1f ;  /* 0x0c401f00f1077f89 */ /* 0x000ea200000e0000 */
[----:B------:R-:W-:Y:S02]  /*1c690*/  MOV R17, 0xff800000 ;  /* 0xff80000000117802 */ /* 0x000fe40000000f00 */
[----:B------:R-:W-:Y:S01]  /*1c6a0*/  PLOP3.LUT P4, PT, PT, PT, PT, 0x8, 0x0 ;  /* 0x000000000000781c */ /* 0x000fe20003f8e170 */
        /* <DEDUP_REMOVED lines=11> */
[----:B------:R-:W-:Y:S01]  /*1c760*/  CS2R R6, SRZ ;  /* 0x0000000000067805 */ /* 0x000fe2000001ff00 */
[----:B--2---:R-:W-:Y:S02]  /*1c770*/  FADD.FTZ R9, R241, R9 ;  /* 0x00000009f1097221 */ /* 0x004fe40000010000 */
[----:B------:R-:W-:Y:S01]  /*1c780*/  FSETP.NE.FTZ.AND P3, PT, R4, RZ, PT ;  /* 0x000000ff0400720b */ /* 0x000fe20003f75000 */
[----:B---3--:R-:W-:-:S02]  /*1c790*/  FADD.FTZ R8, R8, R10 ;  /* 0x0000000a08087221 */ /* 0x008fc40000010000 */
[----:B------:R-:W-:Y:S01]  /*1c7a0*/  FSETP.NE.FTZ.AND P2, PT, R9, RZ, PT ;  /* 0x000000ff0900720b */ /* 0x000fe20003f55000 */
[----:B------:R-:W-:Y:S01]  /*1c7b0*/  CS2R R10, SRZ ;  /* 0x00000000000a7805 */ /* 0x000fe2000001ff00 */
[----:B----4-:R-:W-:Y:S01]  /*1c7c0*/  FADD.FTZ R5, R5, R235 ;  /* 0x000000eb05057221 */ /* 0x010fe20000010000 */
[----:B------:R-:W-:-:S04]  /*1c7d0*/  FSETP.NE.FTZ.AND P1, PT, R8, RZ, PT ;  /* 0x000000ff0800720b */ /* 0x000fc80003f35000 */
[----:B------:R-:W-:-:S03]  /*1c7e0*/  FSETP.NE.FTZ.AND P0, PT, R5, RZ, PT ;  /* 0x000000ff0500720b */ /* 0x000fc60003f15000 */
        /* <DEDUP_REMOVED lines=9> */
[----:B------:R-:W2:Y:S01]  /*1c880*/  @P3 MUFU.LG2 R4, R4 ;  /* 0x0000000400043308 */ /* 0x000ea20000000c00 */
[----:B------:R-:W-:Y:S02]  /*1c890*/  @P0 FMUL.FTZ R19, R19, c[0x0][0x2d0] ;  /* 0x0000b40013130a20 */ /* 0x000fe40000410000 */
[C---:B-1----:R-:W-:Y:S02]  /*1c8a0*/  FMUL.FTZ R144, R7.reuse, R144 ;  /* 0x0000009007907220 */ /* 0x042fe40000410000 */
[C---:B------:R-:W-:Y:S02]  /*1c8b0*/  FMUL.FTZ R145, R7.reuse, R145 ;  /* 0x0000009107917220 */ /* 0x040fe40000410000 */
[C---:B------:R-:W-:Y:S01]  /*1c8c0*/  FMUL.FTZ R132, R7.reuse, R132 ;  /* 0x0000008407847220 */ /* 0x040fe20000410000 */
[----:B------:R-:W1:Y:S01]  /*1c8d0*/  @P2 MUFU.LG2 R9, R9 ;  /* 0x0000000900092308 */ /* 0x000e620000000c00 */
[----:B------:R-:W-:-:S02]  /*1c8e0*/  FMUL.FTZ R133, R7, R133 ;  /* 0x0000008507857220 */ /* 0x000fc40000410000 */
[C---:B------:R-:W-:Y:S02]  /*1c8f0*/  FMUL.FTZ R100, R7.reuse, R100 ;  /* 0x0000006407647220 */ /* 0x040fe40000410000 */
[C---:B------:R-:W-:Y:S02]  /*1c900*/  FMUL.FTZ R101, R7.reuse, R101 ;  /* 0x0000006507657220 */ /* 0x040fe40000410000 */
[C---:B------:R-:W-:Y:S01]  /*1c910*/  FMUL.FTZ R112, R7.reuse, R112 ;  /* 0x0000007007707220 */ /* 0x040fe20000410000 */
[----:B------:R-:W3:Y:S01]  /*1c920*/  @P1 MUFU.LG2 R18, R8 ;  /* 0x0000000800121308 */ /* 0x000ee20000000c00 */
[----:B--2---:R-:W-:Y:S02]  /*1c930*/  @P3 FMUL.FTZ R4, R4, 0.69314718246459960938 ;  /* 0x3f31721804043820 */ /* 0x004fe40000410000 */
[C---:B------:R-:W-:Y:S02]  /*1c940*/  FMUL.FTZ R113, R7.reuse, R113 ;  /* 0x0000007107717220 */ /* 0x040fe40000410000 */
[----:B------:R-:W-:-:S02]  /*1c950*/  FMUL.FTZ R116, R7, R116 ;  /* 0x0000007407747220 */ /* 0x000fc40000410000 */
[----:B------:R-:W-:Y:S01]  /*1c960*/  FMUL.FTZ R117, R7, R117 ;  /* 0x0000007507757220 */ /* 0x000fe20000410000 */
[----:B------:R-:W2:Y:S01]  /*1c970*/  @P0 MUFU.LG2 R23, R5 ;  /* 0x0000000500170308 */ /* 0x000ea20000000c00 */
[----:B-1----:R-:W-:Y:S02]  /*1c980*/  @P2 FMUL.FTZ R9, R9, 0.69314718246459960938 ;  /* 0x3f31721809092820 */ /* 0x002fe40000410000 */
[C---:B------:R-:W-:Y:S02]  /*1c990*/  FMUL.FTZ R124, R7.reuse, R124 ;  /* 0x0000007c077c7220 */ /* 0x040fe40000410000 */
[C---:B------:R-:W-:Y:S02]  /*1c9a0*/  FMUL.FTZ R125, R7.reuse, R125 ;  /* 0x0000007d077d7220 */ /* 0x040fe40000410000 */
[----:B------:R-:W-:Y:S01]  /*1c9b0*/  FMUL.FTZ R52, R7, R52 ;  /* 0x0000003407347220 */ /* 0x000fe20000410000 */
[----:B------:R-:W1:Y:S01]  /*1c9c0*/  @P1 MUFU.RCP R10, R8 ;  /* 0x00000008000a1308 */ /* 0x000e620000001000 */
[----:B---3--:R-:W-:-:S02]  /*1c9d0*/  @P1 FMUL.FTZ R18, R18, 0.69314718246459960938 ;  /* 0x3f31721812121820 */ /* 0x008fc40000410000 */
[C---:B------:R-:W-:Y:S02]  /*1c9e0*/  FMUL.FTZ R53, R7.reuse, R53 ;  /* 0x0000003507357220 */ /* 0x040fe40000410000 */
[C---:B------:R-:W-:Y:S02]  /*1c9f0*/  FMUL.FTZ R64, R7.reuse, R64 ;  /* 0x0000004007407220 */ /* 0x040fe40000410000 */
[----:B------:R-:W-:Y:S01]  /*1ca00*/  FMUL.FTZ R65, R7, R65 ;  /* 0x0000004107417220 */ /* 0x000fe20000410000 */
[----:B------:R3:W4:Y:S01]  /*1ca10*/  @P0 MUFU.RCP R11, R5 ;  /* 0x00000005000b0308 */ /* 0x0007220000001000 */
[----:B--2---:R-:W-:Y:S02]  /*1ca20*/  @P0 FMUL.FTZ R23, R23, 0.69314718246459960938 ;  /* 0x3f31721817170820 */ /* 0x004fe40000410000 */
[C---:B------:R-:W-:Y:S02]  /*1ca30*/  FMUL.FTZ R68, R7.reuse, R68 ;  /* 0x0000004407447220 */ /* 0x040fe40000410000 */
[----:B------:R-:W-:-:S02]  /*1ca40*/  FMUL.FTZ R69, R7, R69 ;  /* 0x0000004507457220 */ /* 0x000fc40000410000 */
[C---:B------:R-:W-:Y:S02]  /*1ca50*/  FMUL.FTZ R80, R7.reuse, R80 ;  /* 0x0000005007507220 */ /* 0x040fe40000410000 */
[C---:B------:R-:W-:Y:S02]  /*1ca60*/  FMUL.FTZ R81, R7.reuse, R81 ;  /* 0x0000005107517220 */ /* 0x040fe40000410000 */
[C---:B------:R-:W-:Y:S02]  /*1ca70*/  FMUL.FTZ R84, R7.reuse, R84 ;  /* 0x0000005407547220 */ /* 0x040fe40000410000 */
[C---:B------:R-:W-:Y:S02]  /*1ca80*/  FMUL.FTZ R85, R7.reuse, R85 ;  /* 0x0000005507557220 */ /* 0x040fe40000410000 */
[----:B------:R-:W-:Y:S01]  /*1ca90*/  FMUL.FTZ R96, R7, R96 ;  /* 0x0000006007607220 */ /* 0x000fe20000410000 */
[----:B---3--:R-:W-:Y:S01]  /*1caa0*/  MOV R5, 0xff800000 ;  /* 0xff80000000057802 */ /* 0x008fe20000000f00 */
        /* <DEDUP_REMOVED lines=46> */
[C---:B----4-:R-:W-:Y:S02]  /*1cd90*/  FMUL.FTZ R142, R11.reuse, R142 ;  /* 0x0000008e0b8e7220 */ /* 0x050fe40000410000 */
        /* <DEDUP_REMOVED lines=24> */
[----:B------:R-:W-:Y:S02]  /*1cf20*/  FMUL.FTZ R10, R10, R93 ;  /* 0x0000005d0a0a7220 */ /* 0x000fe40000410000 */
[----:B------:R-:W-:-:S02]  /*1cf30*/  FMUL.FTZ R11, R11, R95 ;  /* 0x0000005f0b0b7220 */ /* 0x000fc40000410000 */
[----:B------:R-:W-:Y:S02]  /*1cf40*/  @P3 FFMA.FTZ R5, R22, R3, R4 ;  /* 0x0000000316053223 */ /* 0x000fe40000010004 */
[----:B------:R-:W-:Y:S02]  /*1cf50*/  @P2 FFMA.FTZ R15, R21, R2, R9 ;  /* 0x00000002150f2223 */ /* 0x000fe40000010009 */
[----:B------:R-:W-:Y:S02]  /*1cf60*/  @P1 FFMA.FTZ R16, R20, R0, R18 ;  /* 0x0000000014101223 */ /* 0x000fe40000010012 */
[----:B------:R-:W-:Y:S02]  /*1cf70*/  @P0 FFMA.FTZ R17, R19, R153, R23 ;  /* 0x0000009913110223 */ /* 0x000fe40000010017 */
.L_x_399:
[----:B------:R-:W-:Y:S05]  /*1cf80*/  @P4 BRA `(.L_x_516) ;  /* 0x0000175000004947 */ /* 0x000fea0003800000 */
[----:B------:R-:W1:Y:S01]  /*1cf90*/  S2R R0, SR_TID.X ;  /* 0x0000000000007919 */ /* 0x000e620000002100 */
[----:B------:R-:W-:Y:S02]  /*1cfa0*/  F2FP.PACK_AB R75, R75, R8 ;  /* 0x000000084b4b723e */ /* 0x000fe400000000ff */
[----:B------:R-:W-:Y:S01]  /*1cfb0*/  F2FP.PACK_AB R98, R6, R98 ;  /* 0x000000620662723e */ /* 0x000fe200000000ff */
[----:B------:R-:W-:Y:S01]  /*1cfc0*/  BAR.SYNC.DEFER_BLOCKING 0x1, 0x80 ;  /* 0x0042000000007b1d */ /* 0x000fe20000010000 */
        /* <DEDUP_REMOVED lines=10> */
[----:B-1----:R-:W-:Y:S02]  /*1d070*/  SHF.R.S32.HI R2, RZ, 0x1f, R0 ;  /* 0x0000001fff027819 */ /* 0x002fe40000011400 */
[----:B------:R-:W-:Y:S02]  /*1d080*/  F2FP.PACK_AB R102, R103, R102 ;  /* 0x000000666766723e */ /* 0x000fe400000000ff */
[----:B------:R-:W-:-:S02]  /*1d090*/  LEA.HI R3, R2, R0, RZ, 0x2 ;  /* 0x0000000002037211 */ /* 0x000fc400078f10ff */
[----:B------:R-:W-:Y:S02]  /*1d0a0*/  LEA.HI R18, R2, R0, RZ, 0x5 ;  /* 0x0000000002127211 */ /* 0x000fe400078f28ff */
[--C-:B------:R-:W-:Y:S02]  /*1d0b0*/  SHF.R.S32.HI R4, RZ, 0x2, R3.reuse ;  /* 0x00000002ff047819 */ /* 0x100fe40000011403 */
[----:B------:R-:W-:Y:S02]  /*1d0c0*/  SHF.R.S32.HI R9, RZ, 0x1f, R3 ;  /* 0x0000001fff097819 */ /* 0x000fe40000011403 */
[----:B------:R-:W-:Y:S02]  /*1d0d0*/  LOP3.LUT R20, R3, 0xfffffffc, RZ, 0xc0, !PT ;  /* 0xfffffffc03147812 */ /* 0x000fe400078ec0ff */
[----:B------:R-:W-:Y:S02]  /*1d0e0*/  LEA.HI R9, R9, R4, RZ, 0x3 ;  /* 0x0000000409097211 */ /* 0x000fe400078f18ff */
[----:B------:R-:W-:Y:S01]  /*1d0f0*/  SHF.R.S32.HI R3, RZ, 0x5, R18 ;  /* 0x00000005ff037819 */ /* 0x000fe20000011412 */
[----:B------:R-:W-:Y:S01]  /*1d100*/  IMAD.IADD R20, R0, 0x1, -R20 ;  /* 0x0000000100147824 */ /* 0x000fe200078e0a14 */
[----:B------:R-:W-:-:S02]  /*1d110*/  LOP3.LUT R9, R9, 0xfffffff8, RZ, 0xc0, !PT ;  /* 0xfffffff809097812 */ /* 0x000fc400078ec0ff */
[----:B------:R-:W-:Y:S02]  /*1d120*/  F2FP.PACK_AB R112, R113, R112 ;  /* 0x000000707170723e */ /* 0x000fe400000000ff */
[----:B------:R-:W-:Y:S01]  /*1d130*/  F2FP.PACK_AB R114, R115, R114 ;  /* 0x000000727372723e */ /* 0x000fe200000000ff */
[----:B------:R-:W-:Y:S01]  /*1d140*/  IMAD.IADD R9, R4, 0x1, -R9 ;  /* 0x0000000104097824 */ /* 0x000fe200078e0a09 */
[----:B------:R-:W-:Y:S02]  /*1d150*/  F2FP.PACK_AB R104, R105, R104 ;  /* 0x000000686968723e */ /* 0x000fe400000000ff */
[----:B------:R-:W-:Y:S02]  /*1d160*/  F2FP.PACK_AB R106, R107, R106 ;  /* 0x0000006a6b6a723e */ /* 0x000fe400000000ff */
[----:B------:R-:W-:Y:S02]  /*1d170*/  LEA.HI R19, R9, R9, RZ, 0x1 ;  /* 0x0000000909137211 */ /* 0x000fe400078f08ff */
[----:B------:R-:W-:-:S02]  /*1d180*/  F2FP.PACK_AB R108, R109, R108 ;  /* 0x0000006c6d6c723e */ /* 0x000fc400000000ff */
[----:B------:R-:W-:Y:S02]  /*1d190*/  SHF.R.S32.HI R21, RZ, 0x1, R19 ;  /* 0x00000001ff157819 */ /* 0x000fe40000011413 */
[----:B------:R-:W-:Y:S02]  /*1d1a0*/  LOP3.LUT R19, R19, 0x3fffffe, RZ, 0xc0, !PT ;  /* 0x03fffffe13137812 */ /* 0x000fe400078ec0ff */
[C---:B------:R-:W-:Y:S01]  /*1d1b0*/  LOP3.LUT P0, RZ, R21.reuse, 0x2, RZ, 0xc0, !PT ;  /* 0x0000000215ff7812 */ /* 0x040fe2000780c0ff */
[----:B------:R-:W-:Y:S01]  /*1d1c0*/  IMAD.SHL.U32 R8, R21, 0x40, RZ ;  /* 0x0000004015087824 */ /* 0x000fe200078e00ff */
[----:B------:R-:W-:Y:S01]  /*1d1d0*/  F2FP.PACK_AB R110, R111, R110 ;  /* 0x0000006e6f6e723e */ /* 0x000fe200000000ff */
[----:B------:R-:W-:Y:S01]  /*1d1e0*/  IMAD.IADD R19, R9, 0x1, -R19 ;  /* 0x0000000109137824 */ /* 0x000fe200078e0a13 */
[----:B------:R-:W-:Y:S01]  /*1d1f0*/  F2FP.PACK_AB R116, R117, R116 ;  /* 0x000000747574723e */ /* 0x000fe200000000ff */
[----:B------:R-:W-:Y:S01]  /*1d200*/  IMAD R9, R3, 0x100, R20 ;  /* 0x0000010003097824 */ /* 0x000fe200078e0214 */
[----:B------:R-:W-:-:S02]  /*1d210*/  LOP3.LUT R8, R8, 0xc0, RZ, 0xc0, !PT ;  /* 0x000000c008087812 */ /* 0x000fc400078ec0ff */
[----:B------:R-:W-:Y:S01]  /*1d220*/  F2FP.PACK_AB R118, R119, R118 ;  /* 0x000000767776723e */ /* 0x000fe200000000ff */
[----:B------:R-:W-:Y:S01]  /*1d230*/  IMAD R9, R19, 0x10, R9 ;  /* 0x0000001013097824 */ /* 0x000fe200078e0209 */
[----:B------:R-:W-:Y:S02]  /*1d240*/  LEA.HI R8, R8, R8, RZ, 0x1d ;  /* 0x0000000808087211 */ /* 0x000fe400078fe8ff */
[----:B------:R-:W-:Y:S02]  /*1d250*/  LOP3.LUT R19, R21, 0x1, RZ, 0xc0, !PT ;  /* 0x0000000115137812 */ /* 0x000fe400078ec0ff */
[----:B------:R-:W-:Y:S01]  /*1d260*/  F2FP.PACK_AB R124, R125, R124 ;  /* 0x0000007c7d7c723e */ /* 0x000fe200000000ff */
[----:B------:R-:W-:Y:S01]  /*1d270*/  IMAD.U32 R8, R9, 0x2, R8 ;  /* 0x0000000209087824 */ /* 0x000fe200078e0008 */
[----:B------:R-:W-:Y:S02]  /*1d280*/  ISETP.NE.U32.AND P1, PT, R19, 0x1, PT ;  /* 0x000000011300780c */ /* 0x000fe40003f25070 */
[----:B------:R-:W-:Y:S01]  /*1d290*/  F2FP.PACK_AB R126, R127, R126 ;  /* 0x0000007e7f7e723e */ /* 0x000fe200000000ff */
[----:B------:R-:W-:Y:S01]  /*1d2a0*/  IMAD.SHL.U32 R8, R8, 0x2, RZ ;  /* 0x0000000208087824 */ /* 0x000fe200078e00ff */
[----:B------:R-:W-:-:S02]  /*1d2b0*/  F2FP.PACK_AB R120, R121, R120 ;  /* 0x000000787978723e */ /* 0x000fc400000000ff */
[----:B------:R-:W-:Y:S02]  /*1d2c0*/  F2FP.PACK_AB R122, R123, R122 ;  /* 0x0000007a7b7a723e */ /* 0x000fe400000000ff */
[C---:B------:R-:W-:Y:S01]  /*1d2d0*/  IADD3 R9, R8.reuse, 0x80, RZ ;  /* 0x0000008008097810 */ /* 0x040fe20007ffe0ff */
[----:B------:R-:W-:Y:S01]  /*1d2e0*/  STS [R8+0x80], R144 ;  /* 0x0000809008007388 */ /* 0x000fe20000000800 */
[----:B------:R-:W-:Y:S02]  /*1d2f0*/  IADD3 R6, R8, 0x70, RZ ;  /* 0x0000007008067810 */ /* 0x000fe40007ffe0ff */
[----:B------:R-:W-:Y:S01]  /*1d300*/  F2FP.PACK_AB R128, R129, R128 ;  /* 0x000000808180723e */ /* 0x000fe200000000ff */
[----:B------:R-:W-:Y:S01]  /*1d310*/  STS [R8+0x280], R146 ;  /* 0x0002809208007388 */ /* 0x000fe20000000800 */
[----:B------:R-:W-:Y:S01]  /*1d320*/  @P1 IADD3 R6, R9, 0x10, RZ ;  /* 0x0000001009061810 */ /* 0x000fe20007ffe0ff */
[----:B------:R-:W-:Y:S01]  /*1d330*/  IMAD.MOV.U32 R9, RZ, RZ, 0x20 ;  /* 0x00000020ff097424 */ /* 0x000fe200078e00ff */
[----:B------:R-:W-:-:S02]  /*1d340*/  F2FP.PACK_AB R130, R131, R130 ;  /* 0x000000828382723e */ /* 0x000fc400000000ff */
[----:B------:R-:W-:Y:S01]  /*1d350*/  F2FP.PACK_AB R52, R53, R52 ;  /* 0x000000343534723e */ /* 0x000fe200000000ff */
[----:B------:R-:W-:Y:S01]  /*1d360*/  STS [R6], R132 ;  /* 0x0000008406007388 */ /* 0x000fe20000000800 */
[----:B------:R-:W-:Y:S02]  /*1d370*/  SEL R9, R9, 0xffffffe0, !P0 ;  /* 0xffffffe009097807 */ /* 0x000fe40004000000 */
[----:B------:R-:W-:Y:S01]  /*1d380*/  F2FP.PACK_AB R54, R55, R54 ;  /* 0x000000363736723e */ /* 0x000fe200000000ff */
[----:B------:R-:W-:Y:S01]  /*1d390*/  STS [R6+0x200], R134 ;  /* 0x0002008606007388 */ /* 0x000fe20000000800 */
[----:B------:R-:W-:Y:S01]  /*1d3a0*/  F2FP.PACK_AB R64, R65, R64 ;  /* 0x000000404140723e */ /* 0x000fe200000000ff */
[----:B------:R-:W-:Y:S01]  /*1d3b0*/  IMAD.IADD R14, R8, 0x1, R9 ;  /* 0x00000001080e7824 */ /* 0x000fe200078e0209 */
[----:B------:R-:W-:Y:S01]  /*1d3c0*/  F2FP.PACK_AB R66, R67, R66 ;  /* 0x000000424342723e */ /* 0x000fe200000000ff */
[----:B------:R-:W-:Y:S01]  /*1d3d0*/  IMAD.IADD R9, R9, 0x1, R6 ;  /* 0x0000000109097824 */ /* 0x000fe200078e0206 */
        /* <DEDUP_REMOVED lines=55> */
[----:B------:R2:W-:Y:S04]  /*1d750*/  STS [R6+0x5000], R13 ;  /* 0x0050000d06007388 */ /* 0x0005e80000000800 */
[----:B------:R3:W-:Y:S04]  /*1d760*/  STS [R6+0x5200], R78 ;  /* 0x0052004e06007388 */ /* 0x0007e80000000800 */
[----:B------:R-:W-:Y:S04]  /*1d770*/  STS [R14+0x4080], R84 ;  /* 0x004080540e007388 */ /* 0x000fe80000000800 */
[----:B------:R-:W-:Y:S04]  /*1d780*/  STS [R14+0x4280], R86 ;  /* 0x004280560e007388 */ /* 0x000fe80000000800 */
[----:B------:R-:W-:Y:S04]  /*1d790*/  STS [R9+0x4000], R7 ;  /* 0x0040000709007388 */ /* 0x000fe80000000800 */
[----:B------:R-:W-:Y:S01]  /*1d7a0*/  STS [R9+0x4200], R98 ;  /* 0x0042006209007388 */ /* 0x000fe20000000800 */
[----:B-1----:R-:W-:-:S03]  /*1d7b0*/  IMAD.MOV.U32 R8, RZ, RZ, 0x4 ;  /* 0x00000004ff087424 */ /* 0x002fc600078e00ff */
[----:B------:R-:W-:Y:S01]  /*1d7c0*/  STS [R14+0x5080], R88 ;  /* 0x005080580e007388 */ /* 0x000fe20000000800 */
[----:B--2---:R-:W-:-:S03]  /*1d7d0*/  IMAD.WIDE R12, R225, R8, c[0x0][0x500] ;  /* 0x00014000e10c7625 */ /* 0x004fc600078e0208 */
[----:B------:R-:W-:Y:S04]  /*1d7e0*/  STS [R14+0x5280], R90 ;  /* 0x0052805a0e007388 */ /* 0x000fe80000000800 */
[----:B------:R-:W-:Y:S04]  /*1d7f0*/  STS [R9+0x5000], R10 ;  /* 0x0050000a09007388 */ /* 0x000fe80000000800 */
[----:B------:R1:W-:Y:S04]  /*1d800*/  STS [R9+0x5200], R11 ;  /* 0x0052000b09007388 */ /* 0x0003e80000000800 */
[----:B------:R-:W-:Y:S01]  /*1d810*/  BAR.SYNC.DEFER_BLOCKING 0x1, 0x80 ;  /* 0x0042000000007b1d */ /* 0x000fe20000010000 */
[----:B---3--:R-:W-:-:S02]  /*1d820*/  IMAD.MOV.U32 R6, RZ, RZ, c[0x0][0x388] ;  /* 0x0000e200ff067624 */ /* 0x008fc400078e00ff */
[----:B-1----:R-:W-:-:S03]  /*1d830*/  @P0 IMAD.WIDE R8, R225, R8, c[0x0][0x508] ;  /* 0x00014200e1080625 */ /* 0x002fc600078e0208 */
[----:B------:R-:W2:Y:S04]  /*1d840*/  @P1 LDG.E R7, [R12.64] ;  /* 0x0000000c0c071981 */ /* 0x000ea8000c1e1900 */
[----:B------:R1:W5:Y:S01]  /*1d850*/  @P0 LDG.E R6, [R8.64] ;  /* 0x0000000c08060981 */ /* 0x000362000c1e1900 */
[----:B------:R-:W-:Y:S02]  /*1d860*/  CS2R R10, SRZ ;  /* 0x00000000000a7805 */ /* 0x000fe4000001ff00 */
[--C-:B--2---:R-:W-:Y:S01]  /*1d870*/  @P1 SHF.R.S32.HI R11, RZ, 0x1f, R7.reuse ;  /* 0x0000001fff0b1819 */ /* 0x104fe20000011407 */
[----:B------:R-:W-:Y:S01]  /*1d880*/  @P1 IMAD.MOV.U32 R10, RZ, RZ, R7 ;  /* 0x000000ffff0a1224 */ /* 0x000fe200078e0007 */
[----:B------:R-:W-:Y:S05]  /*1d890*/  @P0 BRA `(.L_x_517) ;  /* 0x0000004000000947 */ /* 0x000fea0003800000 */
[----:B-1----:R-:W-:Y:S05]  /*1d8a0*/  @!P1 BRA `(.L_x_517) ;  /* 0x0000003000009947 */ /* 0x002fea0003800000 */
[----:B-----5:R1:W2:Y:S04]  /*1d8b0*/  LDG.E R6, [R12.64] ;  /* 0x0000000c0c067981 */ /* 0x0202a8000c1e1900 */
[----:B-1----:R-:W2:Y:S02]  /*1d8c0*/  LDG.E R12, [R12.64+0x4] ;  /* 0x0000040c0c0c7981 */ /* 0x002ea4000c1e1900 */
[----:B--2---:R-:W-:-:S02]  /*1d8d0*/  IADD3 R6, -R6, R12, RZ ;  /* 0x0000000c06067210 */ /* 0x004fc40007ffe1ff */
.L_x_517:
[----:B-1----:R-:W-:Y:S01]  /*1d8e0*/  LOP3.LUT R9, R18, 0xffffffe0, RZ, 0xc0, !PT ;  /* 0xffffffe012097812 */ /* 0x002fe200078ec0ff */
[----:B------:R-:W1:Y:S01]  /*1d8f0*/  S2R R57, SR_CTAID.X ;  /* 0x0000000000397919 */ /* 0x000e620000002500 */
[----:B------:R-:W-:Y:S01]  /*1d900*/  SHF.R.S32.HI R7, RZ, 0x1f, R3 ;  /* 0x0000001fff077819 */ /* 0x000fe20000011403 */
[----:B------:R-:W-:Y:S01]  /*1d910*/  IMAD.MOV.U32 R14, RZ, RZ, c[0x0][0x4e8] ;  /* 0x00013a00ff0e7624 */ /* 0x000fe200078e00ff */
[----:B------:R-:W-:Y:S01]  /*1d920*/  LEA.HI R8, R20, R20, RZ, 0x1 ;  /* 0x0000001414087211 */ /* 0x000fe200078f08ff */
[----:B------:R-:W-:Y:S01]  /*1d930*/  IMAD.IADD R9, R0, 0x1, -R9 ;  /* 0x0000000100097824 */ /* 0x000fe200078e0a09 */
[----:B------:R-:W-:Y:S01]  /*1d940*/  LEA.HI R7, R7, R3, RZ, 0x2 ;  /* 0x0000000307077211 */ /* 0x000fe200078f10ff */
[C---:B------:R-:W-:Y:S01]  /*1d950*/  IMAD R18, R221.reuse, c[0x0][0x490], RZ ;  /* 0x00012400dd127a24 */ /* 0x040fe200078e02ff */
[----:B------:R-:W-:Y:S01]  /*1d960*/  LOP3.LUT R13, R8, 0x1ffffffe, RZ, 0xc0, !PT ;  /* 0x1ffffffe080d7812 */ /* 0x000fe200078ec0ff */
[----:B------:R-:W-:Y:S01]  /*1d970*/  IMAD R19, R221, c[0x0][0x3e8], RZ ;  /* 0x0000fa00dd137a24 */ /* 0x000fe200078e02ff */
[----:B------:R-:W-:Y:S01]  /*1d980*/  SHF.R.S32.HI R12, RZ, 0x1f, R9 ;  /* 0x0000001fff0c7819 */ /* 0x000fe20000011409 */
[----:B------:R-:W-:Y:S01]  /*1d990*/  IMAD R18, R222, c[0x0][0x494], R18 ;  /* 0x00012500de127a24 */ /* 0x000fe200078e0212 */
[----:B------:R-:W-:Y:S01]  /*1d9a0*/  SHF.L.U32 R8, R8, 0x5, RZ ;  /* 0x0000000508087819 */ /* 0x000fe200000006ff */
[----:B------:R-:W-:Y:S01]  /*1d9b0*/  IMAD.IADD R13, R20, 0x1, -R13 ;  /* 0x00000001140d7824 */ /* 0x000fe200078e0a0d */
[----:B------:R-:W-:Y:S01]  /*1d9c0*/  LOP3.LUT R7, R7, 0xffffffc, RZ, 0xc0, !PT ;  /* 0x0ffffffc07077812 */ /* 0x000fe200078ec0ff */
[----:B------:R-:W-:Y:S01]  /*1d9d0*/  IMAD R19, R222, c[0x0][0x3ec], R19 ;  /* 0x0000fb00de137a24 */ /* 0x000fe200078e0213 */
[----:B------:R-:W-:Y:S01]  /*1d9e0*/  LEA.HI R12, R12, R9, RZ, 0x2 ;  /* 0x000000090c0c7211 */ /* 0x000fe200078f10ff */
[----:B------:R-:W-:Y:S01]  /*1d9f0*/  BSSY B0, `(.L_x_518) ;  /* 0x0000086000007945 */ /* 0x000fe20003800000 */
[----:B------:R-:W-:Y:S01]  /*1da00*/  LOP3.LUT R8, R8, 0xffffffc0, RZ, 0xc0, !PT ;  /* 0xffffffc008087812 */ /* 0x000fe200078ec0ff */
[----:B------:R-:W-:Y:S01]  /*1da10*/  IMAD.IADD R7, R3, 0x1, -R7 ;  /* 0x0000000103077824 */ /* 0x000fe200078e0a07 */
[----:B------:R-:W-:-:S02]  /*1da20*/  SHF.R.S32.HI R12, RZ, 0x2, R12 ;  /* 0x00000002ff0c7819 */ /* 0x000fc4000001140c */
[----:B------:R-:W-:Y:S02]  /*1da30*/  ISETP.NE.AND P2, PT, R14, 0x1, PT ;  /* 0x000000010e00780c */ /* 0x000fe40003f45270 */
[----:B------:R-:W-:Y:S01]  /*1da40*/  LEA R8, R13, R8, 0x3 ;  /* 0x000000080d087211 */ /* 0x000fe200078e18ff */
[----:B------:R-:W-:Y:S01]  /*1da50*/  IMAD R7, R7, 0x10, R12 ;  /* 0x0000001007077824 */ /* 0x000fe200078e020c */
[----:B------:R-:W-:Y:S01]  /*1da60*/  LEA.HI R0, R2, R0, RZ, 0x3 ;  /* 0x0000000002007211 */ /* 0x000fe200078f18ff */
[----:B------:R-:W-:Y:S01]  /*1da70*/  IMAD R2, R11, c[0x0][0x3a0], RZ ;  /* 0x0000e8000b027a24 */ /* 0x000fe200078e02ff */
[----:B------:R-:W-:Y:S01]  /*1da80*/  LEA.HI R14, R4, R4, RZ, 0x1 ;  /* 0x00000004040e7211 */ /* 0x000fe200078f08ff */
[----:B------:R-:W-:Y:S01]  /*1da90*/  IMAD.IADD R8, R7, 0x1, R8 ;  /* 0x0000000107087824 */ /* 0x000fe200078e0208 */
[----:B------:R-:W-:Y:S01]  /*1daa0*/  MOV R13, R11 ;  /* 0x0000000b000d7202 */ /* 0x000fe20000000f00 */
[----:B------:R-:W-:Y:S01]  /*1dab0*/  IMAD.MOV.U32 R12, RZ, RZ, R10 ;  /* 0x000000ffff0c7224 */ /* 0x000fe200078e000a */
[----:B------:R-:W-:Y:S01]  /*1dac0*/  LOP3.LUT R14, R14, 0x3fffffe, RZ, 0xc0, !PT ;  /* 0x03fffffe0e0e7812 */ /* 0x000fe200078ec0ff */
[----:B-1----:R-:W-:Y:S01]  /*1dad0*/  IMAD R8, R57, 0x80, R8 ;  /* 0x0000008039087824 */ /* 0x002fe200078e0208 */
[----:B------:R-:W-:Y:S01]  /*1dae0*/  LOP3.LUT P0, RZ, R9, 0x3, RZ, 0xc0, !PT ;  /* 0x0000000309ff7812 */ /* 0x000fe2000780c0ff */
[----:B------:R-:W-:-:S02]  /*1daf0*/  IMAD R2, R10, c[0x0][0x3a4], R2 ;  /* 0x0000e9000a027a24 */ /* 0x000fc400078e0202 */
[----:B------:R-:W-:-:S04]  /*1db00*/  IMAD.WIDE.U32 R10, R10, c[0x0][0x3a0], RZ ;  /* 0x0000e8000a0a7a25 */ /* 0x000fc800078e00ff */
[----:B------:R-:W-:-:S04]  /*1db10*/  @P2 IMAD.HI.U32 R9, R8, c[0x0][0x4ec], RZ ;  /* 0x00013b0008092a27 */ /* 0x000fc800078e00ff */
[----:B------:R-:W-:Y:S01]  /*1db20*/  IMAD.IADD R11, R11, 0x1, R2 ;  /* 0x000000010b0b7824 */ /* 0x000fe200078e0202 */
[----:B------:R-:W-:Y:S01]  /*1db30*/  MOV R2, R8 ;  /* 0x0000000800027202 */ /* 0x000fe20000000f00 */
[----:B------:R-:W-:Y:S01]  /*1db40*/  IMAD.IADD R14, R4, 0x1, -R14 ;  /* 0x00000001040e7824 */ /* 0x000fe200078e0a0e */
[----:B------:R-:W-:Y:S01]  /*1db50*/  @P2 SHF.R.U32.HI R2, RZ, c[0x0][0x4f0], R9 ;  /* 0x00013c00ff022a19 */ /* 0x000fe20000011609 */
[----:B------:R-:W-:Y:S01]  /*1db60*/  IMAD.WIDE.U32 R12, R222, c[0x0][0x490], R12 ;  /* 0x00012400de0c7a25 */ /* 0x000fe200078e000c */
[----:B------:R-:W-:Y:S02]  /*1db70*/  SHF.R.S32.HI R9, RZ, 0x1f, R225 ;  /* 0x0000001fff097819 */ /* 0x000fe400000114e1 */
[----:B------:R-:W-:Y:S01]  /*1db80*/  SEL R225, R225, RZ, !P1 ;  /* 0x000000ffe1e17207 */ /* 0x000fe20004800000 */
[----:B------:R-:W-:Y:S01]  /*1db90*/  IMAD R3, R3, 0x8, R14 ;  /* 0x0000000803037824 */ /* 0x000fe200078e020e */
[----:B------:R-:W-:Y:S01]  /*1dba0*/  IADD3 R13, R13, R18, RZ ;  /* 0x000000120d0d7210 */ /* 0x000fe20007ffe0ff */
[----:B------:R-:W-:Y:S01]  /*1dbb0*/  IMAD R14, R20, 0x20, R4 ;  /* 0x00000020140e7824 */ /* 0x000fe200078e0204 */
[----:B------:R-:W-:Y:S01]  /*1dbc0*/  IADD3 R18, -R2, RZ, RZ ;  /* 0x000000ff02127210 */ /* 0x000fe20007ffe1ff */
[----:B------:R-:W-:Y:S01]  /*1dbd0*/  IMAD.WIDE.U32 R10, R222, c[0x0][0x3e8], R10 ;  /* 0x0000fa00de0a7a25 */ /* 0x000fe200078e000a */
[----:B------:R-:W-:-:S03]  /*1dbe0*/  SEL R9, R9, RZ, !P1 ;  /* 0x000000ff09097207 */ /* 0x000fc60004800000 */
[----:B------:R-:W-:Y:S02]  /*1dbf0*/  IMAD R14, R57, 0x80, R14 ;  /* 0x00000080390e7824 */ /* 0x000fe400078e020e */
[----:B------:R-:W-:Y:S01]  /*1dc00*/  IMAD.WIDE.U32 R22, R225, c[0x0][0x498], R12 ;  /* 0x00012600e1167a25 */ /* 0x000fe200078e000c */
[----:B------:R-:W-:Y:S02]  /*1dc10*/  IADD3 R13, R11, R19, RZ ;  /* 0x000000130b0d7210 */ /* 0x000fe40007ffe0ff */
[----:B------:R-:W-:Y:S01]  /*1dc20*/  SHF.R.S32.HI R11, RZ, 0x1f, R2 ;  /* 0x0000001fff0b7819 */ /* 0x000fe20000011402 */
[----:B------:R-:W-:Y:S01]  /*1dc30*/  IMAD R18, R18, c[0x0][0x4e8], R8 ;  /* 0x00013a0012127a24 */ /* 0x000fe200078e0208 */
[----:B------:R-:W-:Y:S01]  /*1dc40*/  IADD3 R22, P1, R2, R22, RZ ;  /* 0x0000001602167210 */ /* 0x000fe20007f3e0ff */
[----:B------:R-:W-:Y:S02]  /*1dc50*/  IMAD R21, R9, c[0x0][0x498], RZ ;  /* 0x0001260009157a24 */ /* 0x000fe400078e02ff */
[----:B------:R-:W-:Y:S01]  /*1dc60*/  @P2 IMAD.HI.U32 R12, R14, c[0x0][0x4ec], RZ ;  /* 0x00013b000e0c2a27 */ /* 0x000fe200078e00ff */
[----:B------:R-:W-:-:S03]  /*1dc70*/  SHF.R.S32.HI R2, RZ, 0x1f, R18 ;  /* 0x0000001fff027819 */ /* 0x000fc60000011412 */
[----:B------:R-:W-:Y:S02]  /*1dc80*/  IMAD R21, R225, c[0x0][0x49c], R21 ;  /* 0x00012700e1157a24 */ /* 0x000fe400078e0215 */
[----:B------:R-:W-:Y:S01]  /*1dc90*/  IMAD.MOV.U32 R8, RZ, RZ, R14 ;  /* 0x000000ffff087224 */ /* 0x000fe200078e000e */
[----:B------:R-:W-:Y:S01]  /*1dca0*/  @P2 SHF.R.U32.HI R8, RZ, c[0x0][0x4f0], R12 ;  /* 0x00013c00ff082a19 */ /* 0x000fe2000001160c */
[----:B------:R-:W-:Y:S01]  /*1dcb0*/  IMAD.MOV.U32 R12, RZ, RZ, R10 ;  /* 0x000000ffff0c7224 */ /* 0x000fe200078e000a */
[----:B------:R-:W-:Y:S01]  /*1dcc0*/  IADD3.X R23, R11, R23, R21, P1, !PT ;  /* 0x000000170b177210 */ /* 0x000fe20000ffe415 */
[----:B------:R-:W-:Y:S01]  /*1dcd0*/  IMAD.SHL.U32 R10, R0, 0x8, RZ ;  /* 0x00000008000a7824 */ /* 0x000fe200078e00ff */
[----:B------:R-:W-:Y:S01]  /*1dce0*/  SHF.L.U32 R0, R20, 0x3, RZ ;  /* 0x0000000314007819 */ /* 0x000fe200000006ff */
[----:B------:R-:W-:Y:S02]  /*1dcf0*/  IMAD R9, R9, c[0x0][0x3f0], RZ ;  /* 0x0000fc0009097a24 */ /* 0x000fe400078e02ff */
[----:B------:R-:W-:Y:S01]  /*1dd00*/  IMAD R2, R2, c[0x0][0x488], RZ ;  /* 0x0001220002027a24 */ /* 0x000fe200078e02ff */
[----:B------:R-:W-:Y:S01]  /*1dd10*/  LOP3.LUT R10, R10, 0xc0, RZ, 0xc0, !PT ;  /* 0x000000c00a0a7812 */ /* 0x000fe200078ec0ff */
[----:B------:R-:W-:-:S02]  /*1dd20*/  IMAD R9, R225, c[0x0][0x3f4], R9 ;  /* 0x0000fd00e1097a24 */ /* 0x000fc400078e0209 */
[----:B------:R-:W-:Y:S01]  /*1dd30*/  IMAD.WIDE.U32 R12, R225, c[0x0][0x3f0], R12 ;  /* 0x0000fc00e10c7a25 */ /* 0x000fe200078e000c */
[----:B------:R-:W-:-:S03]  /*1dd40*/  SHF.R.U32.HI R11, RZ, 0x3, R10 ;  /* 0x00000003ff0b7819 */ /* 0x000fc6000001160a */
[----:B------:R-:W-:-:S04]  /*1dd50*/  IMAD.WIDE.U32 R20, R18, c[0x0][0x488], R22 ;  /* 0x0001220012147a25 */ /* 0x000fc800078e0016 */
[----:B------:R-:W-:Y:S01]  /*1dd60*/  IMAD R2, R18, c[0x0][0x48c], R2 ;  /* 0x0001230012027a24 */ /* 0x000fe200078e0202 */
[----:B------:R-:W-:Y:S01]  /*1dd70*/  LOP3.LUT R18, R10, 0x18, R0, 0xf8, !PT ;  /* 0x000000180a127812 */ /* 0x000fe200078ef800 */
[----:B------:R-:W-:Y:S02]  /*1dd80*/  IMAD.MOV R10, RZ, RZ, -R8 ;  /* 0x000000ffff0a7224 */ /* 0x000fe400078e0a08 */
[----:B------:R-:W-:Y:S01]  /*1dd90*/  IMAD.IADD R23, R13, 0x1, R9 ;  /* 0x000000010d177824 */ /* 0x000fe200078e0209 */
[----:B------:R-:W-:Y:S01]  /*1dda0*/  LEA R9, P1, R20, c[0x0][0x450], 0x2 ;  /* 0x0001140014097a11 */ /* 0x000fe200078210ff */
[----:B------:R-:W-:Y:S01]  /*1ddb0*/  IMAD R10, R10, c[0x0][0x4e8], R14 ;  /* 0x00013a000a0a7a24 */ /* 0x000fe200078e020e */
[----:B------:R-:W-:Y:S01]  /*1ddc0*/  IADD3 R2, R21, R2, RZ ;  /* 0x0000000215027210 */ /* 0x000fe20007ffe0ff */
[----:B------:R-:W-:Y:S01]  /*1ddd0*/  IMAD.MOV.U32 R22, RZ, RZ, R12 ;  /* 0x000000ffff167224 */ /* 0x000fe200078e000c */
[----:B------:R-:W-:Y:S01]  /*1dde0*/  SHF.R.S32.HI R13, RZ, 0x1f, R8 ;  /* 0x0000001fff0d7819 */ /* 0x000fe20000011408 */
[----:B------:R-:W-:Y:S01]  /*1ddf0*/  SHFL.IDX PT, R12, R9, 0x2, 0x1c1f ;  /* 0x005c1f00090c7f89 */ /* 0x000fe200000e0000 */
[----:B------:R-:W-:Y:S01]  /*1de00*/  LEA.HI.X R14, R20, c[0x0][0x454], R2, 0x2, P1 ;  /* 0x00011500140e7a11 */ /* 0x000fe200008f1402 */
[----:B-----5:R-:W-:Y:S01]  /*1de10*/  IMAD R2, R6, c[0x0][0x4e8], RZ ;  /* 0x00013a0006027a24 */ /* 0x020fe200078e02ff */
[----:B------:R-:W-:Y:S01]  /*1de20*/  LOP3.LUT R11, R18, R11, RZ, 0x3c, !PT ;  /* 0x0000000b120b7212 */ /* 0x000fe200078e3cff */
[----:B------:R-:W-:Y:S01]  /*1de30*/  SHFL.IDX PT, R20, R9, RZ, 0x1c1f ;  /* 0x001c1fff09147589 */ /* 0x000fe200000e0000 */
[----:B------:R-:W-:-:S02]  /*1de40*/  IMAD R6, R13, c[0x0][0x3e0], RZ ;  /* 0x0000f8000d067a24 */ /* 0x000fc400078e02ff */
[C---:B------:R-:W-:Y:S01]  /*1de50*/  IMAD R7, R57.reuse, 0x80, R7 ;  /* 0x0000008039077824 */ /* 0x040fe200078e0207 */
[----:B------:R-:W1:Y:S01]  /*1de60*/  SHFL.IDX PT, R21, R14, RZ, 0x1c1f ;  /* 0x001c1fff0e157589 */ /* 0x000e6200000e0000 */
[C---:B------:R-:W-:Y:S01]  /*1de70*/  IMAD R6, R8.reuse, c[0x0][0x3e4], R6 ;  /* 0x0000f90008067a24 */ /* 0x040fe200078e0206 */
[----:B------:R-:W-:Y:S01]  /*1de80*/  LEA R57, R57, R4, 0x7 ;  /* 0x0000000439397211 */ /* 0x000fe200078e38ff */
[----:B------:R-:W-:Y:S01]  /*1de90*/  IMAD.WIDE.U32 R22, R8, c[0x0][0x3e0], R22 ;  /* 0x0000f80008167a25 */ /* 0x000fe200078e0016 */
[----:B------:R-:W-:Y:S01]  /*1dea0*/  SHFL.IDX PT, R18, R9, 0x1, 0x1c1f ;  /* 0x003c1f0009127f89 */ /* 0x000fe200000e0000 */
[----:B------:R-:W-:Y:S02]  /*1deb0*/  ISETP.GE.OR P3, PT, R7, R2, P0 ;  /* 0x000000020700720c */ /* 0x000fe40000766670 */
[----:B------:R-:W-:Y:S01]  /*1dec0*/  SHF.R.S32.HI R8, RZ, 0x1f, R10 ;  /* 0x0000001fff087819 */ /* 0x000fe2000001140a */
[----:B------:R-:W2:Y:S01]  /*1ded0*/  SHFL.IDX PT, R19, R14, 0x1, 0x1c1f ;  /* 0x003c1f000e137f89 */ /* 0x000ea200000e0000 */
[----:B------:R-:W-:Y:S01]  /*1dee0*/  IMAD.U32 R11, R3, 0x20, R11 ;  /* 0x00000020030b7824 */ /* 0x000fe200078e000b */
[----:B------:R-:W-:-:S02]  /*1def0*/  IADD3 R23, R23, R6, RZ ;  /* 0x0000000617177210 */ /* 0x000fc40007ffe0ff */
[----:B------:R-:W3:Y:S01]  /*1df00*/  SHFL.IDX PT, R13, R14, 0x2, 0x1c1f ;  /* 0x005c1f000e0d7f89 */ /* 0x000ee200000e0000 */
[----:B------:R-:W-:-:S03]  /*1df10*/  IMAD R8, R8, c[0x0][0x3d8], RZ ;  /* 0x0000f60008087a24 */ /* 0x000fc600078e02ff */
[----:B------:R4:W-:Y:S01]  /*1df20*/  SHFL.IDX PT, R24, R9, 0x3, 0x1c1f ;  /* 0x007c1f0009187f89 */ /* 0x0009e200000e0000 */
[----:B------:R-:W-:-:S03]  /*1df30*/  IMAD R3, R10, c[0x0][0x3dc], R8 ;  /* 0x0000f7000a037a24 */ /* 0x000fc600078e0208 */
[----:B------:R2:W3:Y:S04]  /*1df40*/  SHFL.IDX PT, R25, R14, 0x3, 0x1c1f ;  /* 0x007c1f000e197f89 */ /* 0x0004e800000e0000 */
[----:B-1----:R1:W-:Y:S01]  /*1df50*/  @!P3 ST.E [R20.64], R5 ;  /* 0x000000051400b985 */ /* 0x0023e2000c10190c */
[C---:B----4-:R-:W-:Y:S02]  /*1df60*/  IADD3 R9, R7.reuse, 0x40, RZ ;  /* 0x0000004007097810 */ /* 0x050fe40007ffe0ff */
[C---:B--2---:R-:W-:Y:S02]  /*1df70*/  IADD3 R14, R7.reuse, 0x8, RZ ;  /* 0x00000008070e7810 */ /* 0x044fe40007ffe0ff */
[----:B------:R-:W-:Y:S02]  /*1df80*/  IADD3 R7, R7, 0x48, RZ ;  /* 0x0000004807077810 */ /* 0x000fe40007ffe0ff */
[----:B------:R-:W-:-:S02]  /*1df90*/  ISETP.GE.OR P2, PT, R14, R2, P0 ;  /* 0x000000020e00720c */ /* 0x000fc40000746670 */
[-C--:B------:R-:W-:Y:S02]  /*1dfa0*/  ISETP.GE.OR P1, PT, R9, R2.reuse, P0 ;  /* 0x000000020900720c */ /* 0x080fe40000726670 */
[----:B------:R-:W-:Y:S01]  /*1dfb0*/  ISETP.GE.OR P0, PT, R7, R2, P0 ;  /* 0x000000020700720c */ /* 0x000fe20000706670 */
[----:B------:R-:W-:Y:S01]  /*1dfc0*/  IMAD.WIDE.U32 R6, R10, c[0x0][0x3d8], R22 ;  /* 0x0000f6000a067a25 */ /* 0x000fe200078e0016 */
[----:B-1----:R-:W-:-:S03]  /*1dfd0*/  SHF.L.U32 R5, R11, 0x1, RZ ;  /* 0x000000010b057819 */ /* 0x002fc600000006ff */
[----:B------:R-:W-:-:S04]  /*1dfe0*/  IMAD.IADD R3, R7, 0x1, R3 ;  /* 0x0000000107037824 */ /* 0x000fc800078e0203 */
[----:B------:R1:W-:Y:S04]  /*1dff0*/  @!P2 ST.E [R18.64], R15 ;  /* 0x0000000f1200a985 */ /* 0x0003e8000c10190c */
[----:B---3--:R1:W-:Y:S04]  /*1e000*/  @!P1 ST.E [R12.64], R16 ;  /* 0x000000100c009985 */ /* 0x0083e8000c10190c */
[----:B------:R1:W-:Y:S01]  /*1e010*/  @!P0 ST.E [R24.64], R17 ;  /* 0x0000001118008985 */ /* 0x0003e2000c10190c */
[----:B------:R-:W-:-:S03]  /*1e020*/  LEA R52, P0, R6, c[0x0][0x380], 0x1 ;  /* 0x0000e00006347a11 */ /* 0x000fc600078008ff */
[----:B------:R1:W2:Y:S01]  /*1e030*/  LDS.128 R40, [R5+0x880] ;  /* 0x0008800005287984 */ /* 0x0002a20000000c00 */
[----:B------:R-:W-:Y:S02]  /*1e040*/  LEA.HI.X R3, R6, c[0x0][0x384], R3, 0x1, P0 ;  /* 0x0000e10006037a11 */ /* 0x000fe400000f0c03 */
[----:B------:R-:W-:Y:S01]  /*1e050*/  ISETP.GE.AND P0, PT, R57, R2, PT ;  /* 0x000000023900720c */ /* 0x000fe20003f06270 */
[----:B------:R1:W3:Y:S04]  /*1e060*/  LDS.128 R36, [R5+0x1080] ;  /* 0x0010800005247984 */ /* 0x0002e80000000c00 */
[----:B------:R1:W4:Y:S04]  /*1e070*/  LDS.128 R32, [R5+0x1880] ;  /* 0x0018800005207984 */ /* 0x0003280000000c00 */
[----:B------:R1:W1:Y:S04]  /*1e080*/  LDS.128 R28, [R5+0x2880] ;  /* 0x00288000051c7984 */ /* 0x0002680000000c00 */
[----:B------:R1:W1:Y:S04]  /*1e090*/  LDS.128 R24, [R5+0x3080] ;  /* 0x0030800005187984 */ /* 0x0002680000000c00 */
[----:B------:R1:W1:Y:S04]  /*1e0a0*/  LDS.128 R20, [R5+0x3880] ;  /* 0x0038800005147984 */ /* 0x0002680000000c00 */
[----:B------:R1:W1:Y:S04]  /*1e0b0*/  LDS.128 R16, [R5+0x4880] ;  /* 0x0048800005107984 */ /* 0x0002680000000c00 */
[----:B------:R1:W1:Y:S04]  /*1e0c0*/  LDS.128 R12, [R5+0x5080] ;  /* 0x00508000050c7984 */ /* 0x0002680000000c00 */
[----:B------:R1:W1:Y:S04]  /*1e0d0*/  LDS.128 R8, [R5+0x5880] ;  /* 0x0058800005087984 */ /* 0x0002680000000c00 */
[----:B------:R1:W1:Y:S04]  /*1e0e0*/  SHFL.IDX PT, R58, R52, RZ, 0x1c1f ;  /* 0x001c1fff343a7589 */ /* 0x00026800000e0000 */
[----:B------:R1:W1:Y:S01]  /*1e0f0*/  SHFL.IDX PT, R59, R3, RZ, 0x1c1f ;  /* 0x001c1fff033b7589 */ /* 0x00026200000e0000 */
[----:B------:R-:W-:Y:S05]  /*1e100*/  @P0 BRA `(.L_x_519) ;  /* 0x0000014000000947 */ /* 0x000fea0003800000 */
[----:B--2---:R-:W2:Y:S01]  /*1e110*/  LDS.128 R48, [R5+0x80] ;  /* 0x0000800005307984 */ /* 0x004ea20000000c00 */
[----:B------:R-:W-:-:S02]  /*1e120*/  IADD3 R56, R0, 0x20, RZ ;  /* 0x0000002000387810 */ /* 0x000fc40007ffe0ff */
[----:B------:R-:W-:Y:S01]  /*1e130*/  IADD3 R54, R0, 0x40, RZ ;  /* 0x0000004000367810 */ /* 0x000fe20007ffe0ff */
[----:B------:R-:W5:Y:S01]  /*1e140*/  LDS.128 R44, [R5+0x2080] ;  /* 0x00208000052c7984 */ /* 0x000f620000000c00 */
[----:B------:R-:W-:Y:S02]  /*1e150*/  ISETP.GE.AND P1, PT, R56, c[0x0][0x3c8], PT ;  /* 0x0000f20038007a0c */ /* 0x000fe40003f26270 */
[----:B------:R-:W-:Y:S01]  /*1e160*/  ISETP.GE.AND P0, PT, R54, c[0x0][0x3c8], PT ;  /* 0x0000f20036007a0c */ /* 0x000fe20003f06270 */
[----:B-1----:R-:W1:Y:S01]  /*1e170*/  LDS.128 R4, [R5+0x4080] ;  /* 0x0040800005047984 */ /* 0x002e620000000c00 */
[----:B------:R-:W-:-:S09]  /*1e180*/  ISETP.GE.AND P2, PT, R0, c[0x0][0x3c8], PT ;  /* 0x0000f20000007a0c */ /* 0x000fd20003f46270 */
[----:B------:R-:W-:Y:S02]  /*1e190*/  @!P1 SHF.R.S32.HI R55, RZ, 0x1f, R56 ;  /* 0x0000001fff379819 */ /* 0x000fe40000011438 */
[----:B------:R-:W-:Y:S02]  /*1e1a0*/  @!P0 SHF.R.S32.HI R53, RZ, 0x1f, R54 ;  /* 0x0000001fff358819 */ /* 0x000fe40000011436 */
[----:B------:R-:W-:Y:S01]  /*1e1b0*/  @!P1 LEA.HI R55, R55, R56, RZ, 0x3 ;  /* 0x0000003837379211 */ /* 0x000fe200078f18ff */
[----:B------:R-:W-:Y:S01]  /*1e1c0*/  @!P2 IMAD.WIDE R60, R0, 0x2, R58 ;  /* 0x00000002003ca825 */ /* 0x000fe200078e023a */
[----:B------:R-:W-:Y:S02]  /*1e1d0*/  @!P0 LEA.HI R53, R53, R54, RZ, 0x3 ;  /* 0x0000003635358211 */ /* 0x000fe400078f18ff */
[----:B------:R-:W-:Y:S02]  /*1e1e0*/  @!P1 LOP3.LUT R55, R55, 0xfffffff8, RZ, 0xc0, !PT ;  /* 0xfffffff837379812 */ /* 0x000fe400078ec0ff */
[----:B------:R-:W-:-:S03]  /*1e1f0*/  @!P0 LOP3.LUT R53, R53, 0xfffffff8, RZ, 0xc0, !PT ;  /* 0xfffffff835358812 */ /* 0x000fc600078ec0ff */
[----:B------:R-:W-:-:S04]  /*1e200*/  @!P1 IMAD.WIDE R54, R55, 0x2, R58 ;  /* 0x0000000237369825 */ /* 0x000fc800078e023a */
[----:B------:R-:W-:Y:S01]  /*1e210*/  @!P0 IMAD.WIDE R58, R53, 0x2, R58 ;  /* 0x00000002353a8825 */ /* 0x000fe200078e023a */
[----:B--2---:R2:W-:Y:S04]  /*1e220*/  @!P2 ST.E.128 [R60.64], R48 ;  /* 0x000000303c00a985 */ /* 0x0045e8000c101d0c */
[----:B-----5:R2:W-:Y:S04]  /*1e230*/  @!P1 ST.E.128 [R54.64], R44 ;  /* 0x0000002c36009985 */ /* 0x0205e8000c101d0c */
[----:B-1----:R2:W-:Y:S02]  /*1e240*/  @!P0 ST.E.128 [R58.64], R4 ;  /* 0x000000043a008985 */ /* 0x0025e4000c101d0c */
.L_x_519:
[----:B--2---:R-:W-:Y:S05]  /*1e250*/  BSYNC B0 ;  /* 0x0000000000007941 */ /* 0x004fea0003800000 */
.L_x_518:
[----:B------:R-:W-:Y:S01]  /*1e260*/  IADD3 R4, R57, 0x20, RZ ;  /* 0x0000002039047810 */ /* 0x000fe20007ffe0ff */
[----:B------:R2:W4:Y:S01]  /*1e270*/  SHFL.IDX PT, R45, R3, 0x1, 0x1c1f ;  /* 0x003c1f00032d7f89 */ /* 0x00052200000e0000 */
[----:B------:R-:W-:Y:S02]  /*1e280*/  BSSY B0, `(.L_x_520) ;  /* 0x0000015000007945 */ /* 0x000fe40003800000 */
[----:B------:R-:W-:Y:S01]  /*1e290*/  ISETP.GE.AND P0, PT, R4, R2, PT ;  /* 0x000000020400720c */ /* 0x000fe20003f06270 */
[----:B------:R2:W3:-:S12]  /*1e2a0*/  SHFL.IDX PT, R44, R52, 0x1, 0x1c1f ;  /* 0x003c1f00342c7f89 */ /* 0x0004d800000e0000 */
[----:B------:R-:W-:Y:S05]  /*1e2b0*/  @P0 BRA `(.L_x_521) ;  /* 0x0000011000000947 */ /* 0x000fea0003800000 */
[C---:B------:R-:W-:Y:S02]  /*1e2c0*/  IADD3 R7, R0.reuse, 0x20, RZ ;  /* 0x0000002000077810 */ /* 0x040fe40007ffe0ff */
[C---:B-1----:R-:W-:Y:S02]  /*1e2d0*/  IADD3 R5, R0.reuse, 0x40, RZ ;  /* 0x0000004000057810 */ /* 0x042fe40007ffe0ff */
        /* <DEDUP_REMOVED lines=15> */
.L_x_521:
[----:B------:R-:W-:Y:S05]  /*1e3d0*/  BSYNC B0 ;  /* 0x0000000000007941 */ /* 0x000fea0003800000 */
.L_x_520:
[----:B-1----:R-:W-:Y:S01]  /*1e3e0*/  IADD3 R4, R57, 0x40, RZ ;  /* 0x0000004039047810 */ /* 0x002fe20007ffe0ff */
[----:B------:R1:W2:Y:S01]  /*1e3f0*/  SHFL.IDX PT, R17, R3, 0x2, 0x1c1f ;  /* 0x005c1f0003117f89 */ /* 0x0002a200000e0000 */
        /* <DEDUP_REMOVED lines=12> */
[--C-:B--2-4-:R-:W-:Y:S01]  /*1e4c0*/  @!P2 IMAD.WIDE R18, R0, 0x2, R16.reuse ;  /* 0x000000020012a825 */ /* 0x114fe200078e0210 */
[----:B------:R-:W-:Y:S02]  /*1e4d0*/  @!P0 LEA.HI R4, R4, R5, RZ, 0x3 ;  /* 0x0000000504048211 */ /* 0x000fe400078f18ff */
[----:B------:R-:W-:Y:S02]  /*1e4e0*/  @!P1 LOP3.LUT R6, R6, 0xfffffff8, RZ, 0xc0, !PT ;  /* 0xfffffff806069812 */ /* 0x000fe400078ec0ff */
[----:B------:R-:W-:Y:S01]  /*1e4f0*/  @!P0 LOP3.LUT R4, R4, 0xfffffff8, RZ, 0xc0, !PT ;  /* 0xfffffff804048812 */ /* 0x000fe200078ec0ff */
[----:B---3--:R2:W-:Y:S02]  /*1e500*/  @!P2 ST.E.128 [R18.64], R36 ;  /* 0x000000241200a985 */ /* 0x0085e4000c101d0c */
[----:B------:R-:W-:-:S04]  /*1e510*/  @!P1 IMAD.WIDE R6, R6, 0x2, R16 ;  /* 0x0000000206069825 */ /* 0x000fc800078e0210 */
[----:B------:R-:W-:Y:S01]  /*1e520*/  @!P0 IMAD.WIDE R4, R4, 0x2, R16 ;  /* 0x0000000204048825 */ /* 0x000fe200078e0210 */
[----:B------:R2:W-:Y:S04]  /*1e530*/  @!P1 ST.E.128 [R6.64], R24 ;  /* 0x0000001806009985 */ /* 0x0005e8000c101d0c */
[----:B------:R2:W-:Y:S02]  /*1e540*/  @!P0 ST.E.128 [R4.64], R12 ;  /* 0x0000000c04008985 */ /* 0x0005e4000c101d0c */
.L_x_523:
[----:B------:R-:W-:Y:S05]  /*1e550*/  BSYNC B0 ;  /* 0x0000000000007941 */ /* 0x000fea0003800000 */
.L_x_522:
[----:B------:R-:W-:Y:S01]  /*1e560*/  IADD3 R57, R57, 0x60, RZ ;  /* 0x0000006039397810 */ /* 0x000fe20007ffe0ff */
[----:B--2---:R2:W1:Y:S03]  /*1e570*/  SHFL.IDX PT, R5, R3, 0x3, 0x1c1f ;  /* 0x007c1f0003057f89 */ /* 0x00446600000e0000 */
[----:B------:R-:W-:Y:S01]  /*1e580*/  ISETP.GE.AND P0, PT, R57, R2, PT ;  /* 0x000000023900720c */ /* 0x000fe20003f06270 */
[----:B------:R2:W4:-:S12]  /*1e590*/  SHFL.IDX PT, R4, R52, 0x3, 0x1c1f ;  /* 0x007c1f0034047f89 */ /* 0x00051800000e0000 */
[----:B------:R-:W-:Y:S05]  /*1e5a0*/  @P0 EXIT ;  /* 0x000000000000094d */ /* 0x000fea0003800000 */
[C---:B-12---:R-:W-:Y:S02]  /*1e5b0*/  IADD3 R3, R0.reuse, 0x20, RZ ;  /* 0x0000002000037810 */ /* 0x046fe40007ffe0ff */
[----:B------:R-:W-:Y:S02]  /*1e5c0*/  ISETP.GE.AND P1, PT, R0, c[0x0][0x3c8], PT ;  /* 0x0000f20000007a0c */ /* 0x000fe40003f26270 */
[----:B------:R-:W-:-:S11]  /*1e5d0*/  ISETP.GE.AND P0, PT, R3, c[0x0][0x3c8], PT ;  /* 0x0000f20003007a0c */ /* 0x000fd60003f06270 */
[----:B----4-:R-:W-:Y:S02]  /*1e5e0*/  @!P1 IMAD.WIDE R6, R0, 0x2, R4 ;  /* 0x0000000200069825 */ /* 0x010fe400078e0204 */
[----:B------:R-:W-:-:S03]  /*1e5f0*/  @!P0 SHF.R.S32.HI R2, RZ, 0x1f, R3 ;  /* 0x0000001fff028819 */ /* 0x000fc60000011403 */
[----:B------:R-:W-:Y:S01]  /*1e600*/  @!P1 ST.E.128 [R6.64], R32 ;  /* 0x0000002006009985 */ /* 0x000fe2000c101d0c */
[----:B------:R-:W-:-:S04]  /*1e610*/  @!P0 LEA.HI R2, R2, R3, RZ, 0x3 ;  /* 0x0000000302028211 */ /* 0x000fc800078f18ff */
[----:B------:R-:W-:-:S05]  /*1e620*/  @!P0 LOP3.LUT R2, R2, 0xfffffff8, RZ, 0xc0, !PT ;  /* 0xfffffff802028812 */ /* 0x000fca00078ec0ff */
[----:B------:R-:W-:-:S05]  /*1e630*/  @!P0 IMAD.WIDE R2, R2, 0x2, R4 ;  /* 0x0000000202028825 */ /* 0x000fca00078e0204 */
[----:B------:R1:W-:Y:S02]  /*1e640*/  @!P0 ST.E.128 [R2.64], R20 ;  /* 0x0000001402008985 */ /* 0x0003e4000c101d0c */
[----:B-1----:R-:W-:-:S04]  /*1e650*/  IADD3 R2, R0, 0x40, RZ ;  /* 0x0000004000027810 */ /* 0x002fc80007ffe0ff */
        /* <DEDUP_REMOVED lines=8> */
.L_x_516:
        /* <DEDUP_REMOVED lines=18> */
.L_x_524:
        /* <DEDUP_REMOVED lines=12> */
[----:B------:R-:W-:Y:S01]  /*1e8c0*/  MOV R3, c[0x0][0x4e8] ;  /* 0x00013a0000037a02 */ /* 0x000fe20000000f00 */
[----:B------:R-:W-:Y:S01]  /*1e8d0*/  IMAD.MOV.U32 R11, RZ, RZ, R9 ;  /* 0x000000ffff0b7224 */ /* 0x000fe200078e0009 */
[----:B------:R-:W-:Y:S02]  /*1e8e0*/  MOV R10, R8 ;  /* 0x00000008000a7202 */ /* 0x000fe40000000f00 */
[----:B------:R-:W-:Y:S01]  /*1e8f0*/  ISETP.NE.AND P0, PT, R3, 0x1, PT ;  /* 0x000000010300780c */ /* 0x000fe20003f05270 */
[----:B------:R-:W-:Y:S01]  /*1e900*/  IMAD R3, R221, c[0x0][0x490], RZ ;  /* 0x00012400dd037a24 */ /* 0x000fe200078e02ff */
[----:B------:R-:W-:Y:S01]  /*1e910*/  MOV R6, R7 ;  /* 0x0000000700067202 */ /* 0x000fe20000000f00 */
[----:B------:R-:W-:-:S04]  /*1e920*/  IMAD.WIDE.U32 R10, R222, c[0x0][0x490], R10 ;  /* 0x00012400de0a7a25 */ /* 0x000fc800078e000a */
[----:B------:R-:W-:-:S05]  /*1e930*/  IMAD R3, R222, c[0x0][0x494], R3 ;  /* 0x00012500de037a24 */ /* 0x000fca00078e0203 */
[----:B------:R-:W-:Y:S01]  /*1e940*/  IADD3 R11, R3, R11, RZ ;  /* 0x0000000b030b7210 */ /* 0x000fe20007ffe0ff */
[----:B------:R-:W-:-:S04]  /*1e950*/  @P0 IMAD.HI.U32 R5, R7, c[0x0][0x4ec], RZ ;  /* 0x00013b0007050a27 */ /* 0x000fc800078e00ff */
[----:B------:R-:W-:Y:S01]  /*1e960*/  IMAD.WIDE.U32 R10, R225, c[0x0][0x498], R10 ;  /* 0x00012600e10a7a25 */ /* 0x000fe200078e000a */
[----:B------:R-:W-:-:S03]  /*1e970*/  @P0 SHF.R.U32.HI R6, RZ, c[0x0][0x4f0], R5 ;  /* 0x00013c00ff060a19 */ /* 0x000fc60000011605 */
[----:B------:R-:W-:Y:S01]  /*1e980*/  IMAD R5, R4, c[0x0][0x498], RZ ;  /* 0x0001260004057a24 */ /* 0x000fe200078e02ff */
[----:B------:R-:W-:Y:S01]  /*1e990*/  IADD3 R10, P0, R6, R10, RZ ;  /* 0x0000000a060a7210 */ /* 0x000fe20007f1e0ff */
[--C-:B------:R-:W-:Y:S02]  /*1e9a0*/  IMAD.MOV R3, RZ, RZ, -R6.reuse ;  /* 0x000000ffff037224 */ /* 0x100fe400078e0a06 */
        /* <DEDUP_REMOVED lines=13> */
.L_x_526:
[----:B------:R-:W-:Y:S05]  /*1ea80*/  BSYNC B0 ;  /* 0x0000000000007941 */ /* 0x000fea0003800000 */
.L_x_525:
[----:B------:R-:W2:Y:S01]  /*1ea90*/  S2R R5, SR_CTAID.X ;  /* 0x0000000000057919 */ /* 0x000ea20000002500 */
[----:B-1----:R-:W-:Y:S01]  /*1eaa0*/  SHF.R.S32.HI R3, RZ, 0x1f, R0 ;  /* 0x0000001fff037819 */ /* 0x002fe20000011400 */
[----:B------:R-:W-:Y:S01]  /*1eab0*/  IMAD R6, R9, c[0x0][0x3a0], RZ ;  /* 0x0000e80009067a24 */ /* 0x000fe200078e02ff */
[----:B------:R-:W-:Y:S01]  /*1eac0*/  MOV R7, c[0x0][0x4e8] ;  /* 0x00013a0000077a02 */ /* 0x000fe20000000f00 */
[C---:B------:R-:W-:Y:S01]  /*1ead0*/  IMAD.WIDE.U32 R10, R8.reuse, c[0x0][0x3a0], RZ ;  /* 0x0000e800080a7a25 */ /* 0x040fe200078e00ff */
[----:B------:R-:W-:Y:S01]  /*1eae0*/  LEA.HI R3, R3, R0, RZ, 0x2 ;  /* 0x0000000003037211 */ /* 0x000fe200078f10ff */
[----:B------:R-:W-:Y:S01]  /*1eaf0*/  BSSY B0, `(.L_x_527) ;  /* 0x000003d000007945 */ /* 0x000fe20003800000 */
[----:B------:R-:W-:Y:S01]  /*1eb00*/  ISETP.NE.AND P0, PT, R7, 0x1, PT ;  /* 0x000000010700780c */ /* 0x000fe20003f05270 */
[----:B------:R-:W-:Y:S01]  /*1eb10*/  IMAD R6, R8, c[0x0][0x3a4], R6 ;  /* 0x0000e90008067a24 */ /* 0x000fe200078e0206 */
[----:B------:R-:W-:Y:S01]  /*1eb20*/  LOP3.LUT R8, R3, 0xfffffffc, RZ, 0xc0, !PT ;  /* 0xfffffffc03087812 */ /* 0x000fe200078ec0ff */
[----:B------:R-:W-:Y:S01]  /*1eb30*/  IMAD R221, R221, c[0x0][0x3e8], RZ ;  /* 0x0000fa00dddd7a24 */ /* 0x000fe200078e02ff */
[----:B------:R-:W-:Y:S01]  /*1eb40*/  SHF.R.S32.HI R3, RZ, 0x2, R3 ;  /* 0x00000002ff037819 */ /* 0x000fe20000011403 */
[----:B-----5:R-:W-:Y:S01]  /*1eb50*/  IMAD R2, R2, c[0x0][0x4e8], RZ ;  /* 0x00013a0002027a24 */ /* 0x020fe200078e02ff */
[----:B------:R-:W-:Y:S01]  /*1eb60*/  IADD3 R7, R11, R6, RZ ;  /* 0x000000060b077210 */ /* 0x000fe20007ffe0ff */
[----:B------:R-:W-:Y:S01]  /*1eb70*/  IMAD.IADD R8, R0, 0x1, -R8 ;  /* 0x0000000100087824 */ /* 0x000fe200078e0a08 */
[----:B------:R-:W-:Y:S01]  /*1eb80*/  MOV R6, R10 ;  /* 0x0000000a00067202 */ /* 0x000fe20000000f00 */
[----:B------:R-:W-:-:S02]  /*1eb90*/  IMAD R221, R222, c[0x0][0x3ec], R221 ;  /* 0x0000fb00dedd7a24 */ /* 0x000fc400078e02dd */
[----:B------:R-:W-:Y:S02]  /*1eba0*/  IMAD R0, R8, 0x20, R3 ;  /* 0x0000002008007824 */ /* 0x000fe400078e0203 */
[----:B------:R-:W-:-:S03]  /*1ebb0*/  IMAD.WIDE.U32 R6, R222, c[0x0][0x3e8], R6 ;  /* 0x0000fa00de067a25 */ /* 0x000fc600078e0006 */
[----:B--2---:R-:W-:Y:S02]  /*1ebc0*/  LEA R0, R5, R0, 0x7 ;  /* 0x0000000005007211 */ /* 0x004fe400078e38ff */
[----:B------:R-:W-:Y:S01]  /*1ebd0*/  IADD3 R11, R221, R7, RZ ;  /* 0x00000007dd0b7210 */ /* 0x000fe20007ffe0ff */
[----:B------:R-:W-:Y:S01]  /*1ebe0*/  IMAD R7, R4, c[0x0][0x3f0], RZ ;  /* 0x0000fc0004077a24 */ /* 0x000fe200078e02ff */
[----:B------:R-:W-:Y:S01]  /*1ebf0*/  MOV R10, R6 ;  /* 0x00000006000a7202 */ /* 0x000fe20000000f00 */
[----:B------:R-:W-:Y:S01]  /*1ec00*/  @P0 IMAD.HI.U32 R4, R0, c[0x0][0x4ec], RZ ;  /* 0x00013b0000040a27 */ /* 0x000fe200078e00ff */
[----:B------:R-:W-:-:S03]  /*1ec10*/  LEA R3, R5, R3, 0x7 ;  /* 0x0000000305037211 */ /* 0x000fc600078e38ff */
[----:B------:R-:W-:Y:S01]  /*1ec20*/  IMAD.MOV.U32 R9, RZ, RZ, R0 ;  /* 0x000000ffff097224 */ /* 0x000fe200078e0000 */
[----:B------:R-:W-:Y:S01]  /*1ec30*/  @P0 SHF.R.U32.HI R9, RZ, c[0x0][0x4f0], R4 ;  /* 0x00013c00ff090a19 */ /* 0x000fe20000011604 */
[C---:B------:R-:W-:Y:S02]  /*1ec40*/  IMAD R7, R225.reuse, c[0x0][0x3f4], R7 ;  /* 0x0000fd00e1077a24 */ /* 0x040fe400078e0207 */
[----:B------:R-:W-:Y:S01]  /*1ec50*/  IMAD.WIDE.U32 R10, R225, c[0x0][0x3f0], R10 ;  /* 0x0000fc00e10a7a25 */ /* 0x000fe200078e000a */
[----:B------:R-:W-:Y:S02]  /*1ec60*/  SHF.R.S32.HI R6, RZ, 0x1f, R9 ;  /* 0x0000001fff067819 */ /* 0x000fe40000011409 */
[----:B------:R-:W-:Y:S01]  /*1ec70*/  IADD3 R4, -R9, RZ, RZ ;  /* 0x000000ff09047210 */ /* 0x000fe20007ffe1ff */
[----:B------:R-:W-:Y:S02]  /*1ec80*/  IMAD.IADD R11, R11, 0x1, R7 ;  /* 0x000000010b0b7824 */ /* 0x000fe400078e0207 */
[----:B------:R-:W-:-:S02]  /*1ec90*/  IMAD R6, R6, c[0x0][0x3e0], RZ ;  /* 0x0000f80006067a24 */ /* 0x000fc400078e02ff */
[----:B------:R-:W-:Y:S02]  /*1eca0*/  IMAD R4, R4, c[0x0][0x4e8], R0 ;  /* 0x00013a0004047a24 */ /* 0x000fe400078e0200 */
[----:B------:R-:W-:-:S03]  /*1ecb0*/  IMAD.WIDE.U32 R10, R9, c[0x0][0x3e0], R10 ;  /* 0x0000f800090a7a25 */ /* 0x000fc600078e000a */
[----:B------:R-:W-:Y:S01]  /*1ecc0*/  SHF.R.S32.HI R0, RZ, 0x1f, R4 ;  /* 0x0000001fff007819 */ /* 0x000fe20000011404 */
[----:B------:R-:W-:Y:S01]  /*1ecd0*/  IMAD R6, R9, c[0x0][0x3e4], R6 ;  /* 0x0000f90009067a24 */ /* 0x000fe200078e0206 */
[----:B------:R-:W-:-:S03]  /*1ece0*/  SHF.L.U32 R9, R8, 0x3, RZ ;  /* 0x0000000308097819 */ /* 0x000fc600000006ff */
[----:B------:R-:W-:Y:S01]  /*1ecf0*/  IMAD R0, R0, c[0x0][0x3d8], RZ ;  /* 0x0000f60000007a24 */ /* 0x000fe200078e02ff */
[----:B------:R-:W-:Y:S02]  /*1ed00*/  IADD3 R7, R11, R6, RZ ;  /* 0x000000060b077210 */ /* 0x000fe40007ffe0ff */
[----:B------:R-:W-:Y:S01]  /*1ed10*/  MOV R6, R10 ;  /* 0x0000000a00067202 */ /* 0x000fe20000000f00 */
[C---:B------:R-:W-:Y:S01]  /*1ed20*/  IMAD R0, R4.reuse, c[0x0][0x3dc], R0 ;  /* 0x0000f70004007a24 */ /* 0x040fe200078e0200 */
[C---:B------:R-:W-:Y:S02]  /*1ed30*/  IADD3 R8, R9.reuse, 0x20, RZ ;  /* 0x0000002009087810 */ /* 0x040fe40007ffe0ff */
[----:B------:R-:W-:Y:S01]  /*1ed40*/  IADD3 R5, R9, 0x40, RZ ;  /* 0x0000004009057810 */ /* 0x000fe20007ffe0ff */
[----:B------:R-:W-:-:S04]  /*1ed50*/  IMAD.WIDE.U32 R6, R4, c[0x0][0x3d8], R6 ;  /* 0x0000f60004067a25 */ /* 0x000fc800078e0006 */
[----:B------:R-:W-:Y:S01]  /*1ed60*/  IMAD.IADD R0, R7, 0x1, R0 ;  /* 0x0000000107007824 */ /* 0x000fe200078e0200 */
[----:B------:R-:W-:-:S04]  /*1ed70*/  LEA R4, P0, R6, c[0x0][0x380], 0x1 ;  /* 0x0000e00006047a11 */ /* 0x000fc800078008ff */
[----:B------:R-:W-:Y:S02]  /*1ed80*/  LEA.HI.X R0, R6, c[0x0][0x384], R0, 0x1, P0 ;  /* 0x0000e10006007a11 */ /* 0x000fe400000f0c00 */
[----:B------:R-:W-:Y:S01]  /*1ed90*/  ISETP.GE.AND P0, PT, R3, R2, PT ;  /* 0x000000020300720c */ /* 0x000fe20003f06270 */
[----:B------:R1:W2:Y:S04]  /*1eda0*/  SHFL.IDX PT, R6, R4, RZ, 0x1c1f ;  /* 0x001c1fff04067589 */ /* 0x0002a800000e0000 */
[----:B------:R1:W3:Y:S08]  /*1edb0*/  SHFL.IDX PT, R7, R0, RZ, 0x1c1f ;  /* 0x001c1fff00077589 */ /* 0x0002f000000e0000 */
        /* <DEDUP_REMOVED lines=16> */
.L_x_528:
[----:B------:R-:W-:Y:S05]  /*1eec0*/  BSYNC B0 ;  /* 0x0000000000007941 */ /* 0x000fea0003800000 */
.L_x_527:
[----:B--2---:R-:W-:Y:S01]  /*1eed0*/  IADD3 R6, R3, 0x20, RZ ;  /* 0x0000002003067810 */ /* 0x004fe20007ffe0ff */
[----:B------:R2:W4:Y:S01]  /*1eee0*/  SHFL.IDX PT, R11, R0, 0x1, 0x1c1f ;  /* 0x003c1f00000b7f89 */ /* 0x00052200000e0000 */
[----:B------:R-:W-:Y:S02]  /*1eef0*/  BSSY B0, `(.L_x_529) ;  /* 0x0000013000007945 */ /* 0x000fe40003800000 */
[----:B------:R-:W-:Y:S01]  /*1ef00*/  ISETP.GE.AND P0, PT, R6, R2, PT ;  /* 0x000000020600720c */ /* 0x000fe20003f06270 */
[----:B------:R2:W1:-:S12]  /*1ef10*/  SHFL.IDX PT, R10, R4, 0x1, 0x1c1f ;  /* 0x003c1f00040a7f89 */ /* 0x00045800000e0000 */
[----:B------:R-:W-:Y:S05]  /*1ef20*/  @P0 BRA `(.L_x_530) ;  /* 0x000000f000000947 */ /* 0x000fea0003800000 */
[----:B------:R-:W-:Y:S02]  /*1ef30*/  ISETP.GE.AND P1, PT, R8, c[0x0][0x3c8], PT ;  /* 0x0000f20008007a0c */ /* 0x000fe40003f26270 */
[----:B------:R-:W-:Y:S02]  /*1ef40*/  ISETP.GE.AND P0, PT, R5, c[0x0][0x3c8], PT ;  /* 0x0000f20005007a0c */ /* 0x000fe40003f06270 */
[----:B------:R-:W-:-:S09]  /*1ef50*/  ISETP.GE.AND P2, PT, R9, c[0x0][0x3c8], PT ;  /* 0x0000f20009007a0c */ /* 0x000fd20003f46270 */
[----:B---3--:R-:W-:Y:S02]  /*1ef60*/  @!P1 SHF.R.S32.HI R7, RZ, 0x1f, R8 ;  /* 0x0000001fff079819 */ /* 0x008fe40000011408 */
        /* <DEDUP_REMOVED lines=11> */
.L_x_530:
[----:B------:R-:W-:Y:S05]  /*1f020*/  BSYNC B0 ;  /* 0x0000000000007941 */ /* 0x000fea0003800000 */
.L_x_529:
[----:B-1----:R-:W-:Y:S01]  /*1f030*/  IADD3 R6, R3, 0x40, RZ ;  /* 0x0000004003067810 */ /* 0x002fe20007ffe0ff */
[----:B----4-:R1:W4:Y:S01]  /*1f040*/  SHFL.IDX PT, R11, R0, 0x2, 0x1c1f ;  /* 0x005c1f00000b7f89 */ /* 0x01032200000e0000 */
[----:B------:R-:W-:Y:S02]  /*1f050*/  BSSY B0, `(.L_x_531) ;  /* 0x0000013000007945 */ /* 0x000fe40003800000 */
[----:B------:R-:W-:Y:S01]  /*1f060*/  ISETP.GE.AND P0, PT, R6, R2, PT ;  /* 0x000000020600720c */ /* 0x000fe20003f06270 */
[----:B------:R1:W2:-:S12]  /*1f070*/  SHFL.IDX PT, R10, R4, 0x2, 0x1c1f ;  /* 0x005c1f00040a7f89 */ /* 0x00029800000e0000 */
[----:B------:R-:W-:Y:S05]  /*1f080*/  @P0 BRA `(.L_x_532) ;  /* 0x000000f000000947 */ /* 0x000fea0003800000 */
[----:B------:R-:W-:Y:S02]  /*1f090*/  ISETP.GE.AND P1, PT, R8, c[0x0][0x3c8], PT ;  /* 0x0000f20008007a0c */ /* 0x000fe40003f26270 */
[----:B------:R-:W-:Y:S02]  /*1f0a0*/  ISETP.GE.AND P0, PT, R5, c[0x0][0x3c8], PT ;  /* 0x0000f20005007a0c */ /* 0x000fe40003f06270 */
[----:B------:R-:W-:-:S09]  /*1f0b0*/  ISETP.GE.AND P2, PT, R9, c[0x0][0x3c8], PT ;  /* 0x0000f20009007a0c */ /* 0x000fd20003f46270 */
[----:B---3--:R-:W-:Y:S02]  /*1f0c0*/  @!P1 SHF.R.S32.HI R7, RZ, 0x1f, R8 ;  /* 0x0000001fff079819 */ /* 0x008fe40000011408 */
[----:B------:R-:W-:Y:S02]  /*1f0d0*/  @!P0 SHF.R.S32.HI R6, RZ, 0x1f, R5 ;  /* 0x0000001fff068819 */ /* 0x000fe40000011405 */
[----:B------:R-:W-:Y:S01]  /*1f0e0*/  @!P1 LEA.HI R7, R7, R8, RZ, 0x3 ;  /* 0x0000000807079211 */ /* 0x000fe200078f18ff */
[--C-:B--2-4-:R-:W-:Y:S01]  /*1f0f0*/  @!P2 IMAD.WIDE R12, R9, 0x2, R10.reuse ;  /* 0x00000002090ca825 */ /* 0x114fe200078e020a */
        /* <DEDUP_REMOVED lines=8> */
.L_x_532:
[----:B------:R-:W-:Y:S05]  /*1f180*/  BSYNC B0 ;  /* 0x0000000000007941 */ /* 0x000fea0003800000 */
.L_x_531:
[----:B------:R-:W-:Y:S01]  /*1f190*/  IADD3 R3, R3, 0x60, RZ ;  /* 0x0000006003037810 */ /* 0x000fe20007ffe0ff */
[----:B--23--:R2:W3:Y:S03]  /*1f1a0*/  SHFL.IDX PT, R7, R0, 0x3, 0x1c1f ;  /* 0x007c1f0000077f89 */ /* 0x00c4e600000e0000 */
[----:B------:R-:W-:Y:S01]  /*1f1b0*/  ISETP.GE.AND P0, PT, R3, R2, PT ;  /* 0x000000020300720c */ /* 0x000fe20003f06270 */
[----:B------:R2:W1:-:S12]  /*1f1c0*/  SHFL.IDX PT, R6, R4, 0x3, 0x1c1f ;  /* 0x007c1f0004067f89 */ /* 0x00045800000e0000 */
[----:B------:R-:W-:Y:S05]  /*1f1d0*/  @P0 EXIT ;  /* 0x000000000000094d */ /* 0x000fea0003800000 */
[----:B------:R-:W-:Y:S02]  /*1f1e0*/  ISETP.GE.AND P0, PT, R8, c[0x0][0x3c8], PT ;  /* 0x0000f20008007a0c */ /* 0x000fe40003f06270 */
[----:B------:R-:W-:-:S11]  /*1f1f0*/  ISETP.GE.AND P1, PT, R9, c[0x0][0x3c8], PT ;  /* 0x0000f20009007a0c */ /* 0x000fd60003f26270 */
[----:B-12---:R-:W-:Y:S02]  /*1f200*/  @!P0 SHF.R.S32.HI R0, RZ, 0x1f, R8 ;  /* 0x0000001fff008819 */ /* 0x006fe40000011408 */
[----:B---3--:R-:W-:Y:S02]  /*1f210*/  @!P1 IMAD.WIDE R2, R9, 0x2, R6 ;  /* 0x0000000209029825 */ /* 0x008fe400078e0206 */
        /* <DEDUP_REMOVED lines=13> */
.L_x_533:
        /* <DEDUP_REMOVED lines=9> */
.L_x_759:


//--------------------- .text._ZN7cutlass13device_kernelIN5flash19enable_sm80_to_sm89INS1_16FlashAttnFwdSm80INS1_25CollectiveMainloopFwdSm80ILi4ELi1ELb0EN4cute5tupleIJNS5_1CILi128EEENS7_ILi64EEENS7_ILi96EEEEEELi96ENS_6half_tEfNS_4arch4Sm80ELb1ELb0ELb0ELb0ELb0ELb0ELb1ELb0EEENS1_21CollectiveEpilogueFwdINS6_IJS8_SA_S9_EEENS6_IJNS7_ILi1EEESI_SI_EEESC_SE_Li128ELb0ELb1ELb0ELb0EEENS1_30DynamicPersistentTileSchedulerILi128ELi128ELb0ELb1ELb0EEEEEEEEEvNT_6ParamsE --------------------------
	.section	.text._ZN7cutlass13device_kernelIN5flash19enable_sm80_to_sm89INS1_16FlashAttnFwdSm80INS1_25CollectiveMainloopFwdSm80ILi4ELi1ELb0EN4cute5tupleIJNS5_1CILi128EEENS7_ILi64EEENS7_ILi96EEEEEELi96ENS_6half_tEfNS_4arch4Sm80ELb1ELb0ELb0ELb0ELb0ELb0ELb1ELb0EEENS1_21CollectiveEpilogueFwdINS6_IJS8_SA_S9_EEENS6_IJNS7_ILi1EEESI_SI_EEESC_SE_Li128ELb0ELb1ELb0ELb0EEENS1_30DynamicPersistentTileSchedulerILi128ELi128ELb0ELb1ELb0EEEEEEEEEvNT_6ParamsE,"ax",@progbits
	.sectioninfo	@"SHI_REGISTERS=255"
	.align	128
.text._ZN7cutlass13device_kernelIN5flash19enable_sm80_to_sm89INS1_16FlashAttnFwdSm80INS1_25CollectiveMainloopFwdSm80ILi4ELi1ELb0EN4cute5tupleIJNS5_1CILi128EEENS7_ILi64EEENS7_ILi96EEEEEELi96ENS_6half_tEfNS_4arch4Sm80ELb1ELb0ELb0ELb0ELb0ELb0ELb1ELb0EEENS1_21CollectiveEpilogueFwdINS6_IJS8_SA_S9_EEENS6_IJNS7_ILi1EEESI_SI_EEESC_SE_Li128ELb0ELb1ELb0ELb0EEENS1_30DynamicPersistentTileSchedulerILi128ELi128ELb0ELb1ELb0EEEEEEEEEvNT_6ParamsE:
        .type           _ZN7cutlass13device_kernelIN5flash19enable_sm80_to_sm89INS1_16FlashAttnFwdSm80INS1_25CollectiveMainloopFwdSm80ILi4ELi1ELb0EN4cute5tupleIJNS5_1CILi128EEENS7_ILi64EEENS7_ILi96EEEEEELi96ENS_6half_tEfNS_4arch4Sm80ELb1ELb0ELb0ELb0ELb0ELb0ELb1ELb0EEENS1_21CollectiveEpilogueFwdINS6_IJS8_SA_S9_EEENS6_IJNS7_ILi1EEESI_SI_EEESC_SE_Li128ELb0ELb1ELb0ELb0EEENS1_30DynamicPersistentTileSchedulerILi128ELi128ELb0ELb1ELb0EEEEEEEEEvNT_6ParamsE,@function
        .size           _ZN7cutlass13device_kernelIN5flash19enable_sm80_to_sm89INS1_16FlashAttnFwdSm80INS1_25CollectiveMainloopFwdSm80ILi4ELi1ELb0EN4cute5tupleIJNS5_1CILi128EEENS7_ILi64EEENS7_ILi96EEEEEELi96ENS_6half_tEfNS_4arch4Sm80ELb1ELb0ELb0ELb0ELb0ELb0ELb1ELb0EEENS1_21CollectiveEpilogueFwdINS6_IJS8_SA_S9_EEENS6_IJNS7_ILi1EEESI_SI_EEESC_SE_Li128ELb0ELb1ELb0ELb0EEENS1_30DynamicPersistentTileSchedulerILi128ELi128ELb0ELb1ELb0EEEEEEEEEvNT_6ParamsE,(.L_x_760 - _ZN7cutlass13device_kernelIN5flash19enable_sm80_to_sm89INS1_16FlashAttnFwdSm80INS1_25CollectiveMainloopFwdSm80ILi4ELi1ELb0EN4cute5tupleIJNS5_1CILi128EEENS7_ILi64EEENS7_ILi96EEEEEELi96ENS_6half_tEfNS_4arch4Sm80ELb1ELb0ELb0ELb0ELb0ELb0ELb1ELb0EEENS1_21CollectiveEpilogueFwdINS6_IJS8_SA_S9_EEENS6_IJNS7_ILi1EEESI_SI_EEESC_SE_Li128ELb0ELb1ELb0ELb0EEENS1_30DynamicPersistentTileSchedulerILi128ELi128ELb0ELb1ELb0EEEEEEEEEvNT_6ParamsE)
        .other          _ZN7cutlass13device_kernelIN5flash19enable_sm80_to_sm89INS1_16FlashAttnFwdSm80INS1_25CollectiveMainloopFwdSm80ILi4ELi1ELb0EN4cute5tupleIJNS5_1CILi128EEENS7_ILi64EEENS7_ILi96EEEEEELi96ENS_6half_tEfNS_4arch4Sm80ELb1ELb0ELb0ELb0ELb0ELb0ELb1ELb0EEENS1_21CollectiveEpilogueFwdINS6_IJS8_SA_S9_EEENS6_IJNS7_ILi1EEESI_SI_EEESC_SE_Li128ELb0ELb1ELb0ELb0EEENS1_30DynamicPersistentTileSchedulerILi128ELi128ELb0ELb1ELb0EEEEEEEEEvNT_6ParamsE,@"STO_CUDA_ENTRY STV_DEFAULT"
_ZN7cutlass13device_kernelIN5flash19enable_sm80_to_sm89INS1_16FlashAttnFwdSm80INS1_25CollectiveMainloopFwdSm80ILi4ELi1ELb0EN4cute5tupleIJNS5_1CILi128EEENS7_ILi64EEENS7_ILi96EEEEEELi96ENS_6half_tEfNS_4arch4Sm80ELb1ELb0ELb0ELb0ELb0ELb0ELb1ELb0EEENS1_21CollectiveEpilogueFwdINS6_IJS8_SA_S9_EEENS6_IJNS7_ILi1EEESI_SI_EEESC_SE_Li128ELb0ELb1ELb0ELb0EEENS1_30DynamicPersistentTileSchedulerILi128ELi128ELb0ELb1ELb0EEEEEEEEEvNT_6ParamsE:
[----:B------:R-:W-:-:S03]  /*0000*/  MOV R1, c[0x0][0x28] ;  /* 0x00000a0000017a02 */ /* 0x000fc60000000f00 */
[----:B------:R-:W1:Y:S01]  /*0010*/  S2R R18, SR_TID.X ;  /* 0x0000000000127919 */ /* 0x000e620000002100 */
[----:B------:R-:W-:-:S03]  /*0020*/  IADD3 R1, R1, -0x80, RZ ;  /* 0xffffff8001017810 */ /* 0x000fc60007ffe0ff */
[----:B------:R-:W2:Y:S01]  /*0030*/  S2R R17, SR_CTAID.X ;  /* 0x0000000000117919 */ /* 0x000ea20000002500 */
[----:B-1----:R-:W-:-:S05]  /*0040*/  SHF.R.U32.HI R2, RZ, 0x5, R18 ;  /* 0x00000005ff027819 */ /* 0x002fca0000011612 */
[----:B------:R-:W1:Y:S02]  /*0050*/  SHFL.IDX PT, R0, R2, RZ, 0x1f ;  /* 0x00001fff02007589 */ /* 0x000e6400000e0000 */
[----:B-1----:R-:W-:Y:S02]  /*0060*/  ISETP.GE.AND P0, PT, R0, 0x1, PT ;  /* 0x000000010000780c */ /* 0x002fe40003f06270 */
[----:B------:R1:W-:Y:S11]  /*0070*/  STL [R1+0x74], R0 ;  /* 0x0000740001007387 */ /* 0x0003f60000100800 */
[----:B------:R-:W-:Y:S06]  /*0080*/  @P0 BAR.ARV 0x4, 0x80 ;  /* 0x0102000000000b1d */ /* 0x000fec0000002000 */
[----:B--2---:R-:W-:-:S13]  /*0090*/  ISETP.GE.AND P0, PT, R17, c[0x0][0x538], PT ;  /* 0x00014e0011007a0c */ /* 0x004fda0003f06270 */
[----:B------:R-:W-:Y:S05]  /*00a0*/  @P0 EXIT ;  /* 0x000000000000094d */ /* 0x000fea0003800000 */
[----:B-1----:R-:W-:Y:S01]  /*00b0*/  SHF.R.S32.HI R6, RZ, 0x1f, R18 ;  /* 0x0000001fff067819 */ /* 0x002fe20000011412 */
[----:B------:R-:W-:Y:S01]  /*00c0*/  IMAD.MOV.U32 R206, RZ, RZ, 0x20 ;  /* 0x00000020ffce7424 */ /* 0x000fe200078e00ff */
[----:B------:R-:W-:Y:S02]  /*00d0*/  ULDC.64 UR6, c[0x0][0x118] ;  /* 0x0000460000067ab9 */ /* 0x000fe40000000a00 */
[CC--:B------:R-:W-:Y:S02]  /*00e0*/  LEA.HI R16, R6.reuse, R18.reuse, RZ, 0x3 ;  /* 0x0000001206107211 */ /* 0x0c0fe400078f18ff */
[----:B------:R-:W-:Y:S02]  /*00f0*/  LEA.HI R5, R6, R18, RZ, 0x4 ;  /* 0x0000001206057211 */ /* 0x000fe400078f20ff */
[----:B------:R-:W-:Y:S02]  /*0100*/  LOP3.LUT R0, R16, 0xfffffff8, RZ, 0xc0, !PT ;  /* 0xfffffff810007812 */ /* 0x000fe400078ec0ff */
[----:B------:R-:W-:-:S02]  /*0110*/  SHF.R.S32.HI R4, RZ, 0x4, R5 ;  /* 0x00000004ff047819 */ /* 0x000fc40000011405 */
[----:B------:R-:W-:Y:S01]  /*0120*/  LEA.HI R10, R6, R18, RZ, 0x2 ;  /* 0x00000012060a7211 */ /* 0x000fe200078f10ff */
[----:B------:R-:W-:Y:S01]  /*0130*/  IMAD.IADD R0, R18, 0x1, -R0 ;  /* 0x0000000112007824 */ /* 0x000fe200078e0a00 */
[----:B------:R-:W-:Y:S02]  /*0140*/  LEA.HI R3, R5, R4, RZ, 0x1 ;  /* 0x0000000405037211 */ /* 0x000fe400078f08ff */
[----:B------:R-:W-:Y:S02]  /*0150*/  SHF.R.S32.HI R24, RZ, 0x2, R10 ;  /* 0x00000002ff187819 */ /* 0x000fe4000001140a */
[----:B------:R-:W-:Y:S02]  /*0160*/  LEA.HI R11, R0, R0, RZ, 0x1 ;  /* 0x00000000000b7211 */ /* 0x000fe400078f08ff */
[----:B------:R-:W-:Y:S02]  /*0170*/  LOP3.LUT R3, R3, 0xfffffffe, RZ, 0xc0, !PT ;  /* 0xfffffffe03037812 */ /* 0x000fe400078ec0ff */
[----:B------:R-:W-:-:S02]  /*0180*/  LOP3.LUT R2, R11, 0x3fffffe, RZ, 0xc0, !PT ;  /* 0x03fffffe0b027812 */ /* 0x000fc400078ec0ff */
[----:B------:R-:W-:Y:S01]  /*0190*/  LEA.HI R13, R6, R18, RZ, 0x5 ;  /* 0x00000012060d7211 */ /* 0x000fe200078f28ff */
[----:B------:R-:W-:Y:S01]  /*01a0*/  IMAD.IADD R14, R4, 0x1, -R3 ;  /* 0x00000001040e7824 */ /* 0x000fe200078e0a03 */
[----:B------:R-:W-:Y:S01]  /*01b0*/  LOP3.LUT R3, R5, 0xfffffff0, RZ, 0xc0, !PT ;  /* 0xfffffff005037812 */ /* 0x000fe200078ec0ff */
[----:B------:R-:W-:Y:S01]  /*01c0*/  IMAD.IADD R204, R0, 0x1, -R2 ;  /* 0x0000000100cc7824 */ /* 0x000fe200078e0a02 */
[----:B------:R-:W-:Y:S02]  /*01d0*/  SHF.R.S32.HI R0, RZ, 0x3, R16 ;  /* 0x00000003ff007819 */ /* 0x000fe40000011410 */
[----:B------:R-:W-:Y:S01]  /*01e0*/  LOP3.LUT R2, R10, 0xfffffffc, RZ, 0xc0, !PT ;  /* 0xfffffffc0a027812 */ /* 0x000fe200078ec0ff */
[----:B------:R-:W-:Y:S01]  /*01f0*/  IMAD R204, R14, 0x8, R204 ;  /* 0x000000080ecc7824 */ /* 0x000fe200078e02cc */
[----:B------:R-:W-:Y:S01]  /*0200*/  LEA.HI R4, R10, R24, RZ, 0x1 ;  /* 0x000000180a047211 */ /* 0x000fe200078f08ff */
[----:B------:R-:W-:Y:S01]  /*0210*/  IMAD.SHL.U32 R0, R0, 0x40, RZ ;  /* 0x0000004000007824 */ /* 0x000fe200078e00ff */
[----:B------:R-:W-:Y:S01]  /*0220*/  SHF.R.S32.HI R207, RZ, 0x5, R13 ;  /* 0x00000005ffcf7819 */ /* 0x000fe2000001140d */
[----:B------:R-:W-:Y:S01]  /*0230*/  IMAD.IADD R9, R18, 0x1, -R2 ;  /* 0x0000000112097824 */ /* 0x000fe200078e0a02 */
[----:B------:R-:W-:-:S02]  /*0240*/  LOP3.LUT R4, R4, 0x7fffffe, RZ, 0xc0, !PT ;  /* 0x07fffffe04047812 */ /* 0x000fc400078ec0ff */
[----:B------:R-:W-:Y:S01]  /*0250*/  LOP3.LUT R2, R0, 0xc0, RZ, 0xc0, !PT ;  /* 0x000000c000027812 */ /* 0x000fe200078ec0ff */
[----:B------:R-:W-:Y:S02]  /*0260*/  IMAD.IADD R0, R18, 0x1, -R3 ;  /* 0x0000000112007824 */ /* 0x000fe400078e0a03 */
[----:B------:R-:W-:Y:S01]  /*0270*/  IMAD.SHL.U32 R22, R9, 0x8, RZ ;  /* 0x0000000809167824 */ /* 0x000fe200078e00ff */
[----:B------:R-:W-:Y:S01]  /*0280*/  SHF.R.U32.HI R3, RZ, 0x3, R2 ;  /* 0x00000003ff037819 */ /* 0x000fe20000011602 */
[----:B------:R-:W-:Y:S01]  /*0290*/  IMAD.IADD R6, R24, 0x1, -R4 ;  /* 0x0000000118067824 */ /* 0x000fe200078e0a04 */
[----:B------:R-:W-:Y:S02]  /*02a0*/  LEA.HI R7, R0, R0, RZ, 0x1 ;  /* 0x0000000000077211 */ /* 0x000fe400078f08ff */
[----:B------:R-:W-:Y:S02]  /*02b0*/  LOP3.LUT R2, R2, 0x18, R22, 0xf8, !PT ;  /* 0x0000001802027812 */ /* 0x000fe400078ef816 */
[----:B------:R-:W-:-:S02]  /*02c0*/  LOP3.LUT R4, R7, 0x7fffffe, RZ, 0xc0, !PT ;  /* 0x07fffffe07047812 */ /* 0x000fc400078ec0ff */
[----:B------:R-:W-:Y:S01]  /*02d0*/  LOP3.LUT R5, R2, R3, RZ, 0x3c, !PT ;  /* 0x0000000302057212 */ /* 0x000fe200078e3cff */
[----:B------:R-:W-:Y:S01]  /*02e0*/  IMAD R3, R207, 0x8, R6 ;  /* 0x00000008cf037824 */ /* 0x000fe200078e0206 */
[----:B------:R-:W-:Y:S01]  /*02f0*/  SHF.R.S32.HI R8, RZ, 0x1f, R0 ;  /* 0x0000001fff087819 */ /* 0x000fe20000011400 */
[----:B------:R-:W-:Y:S01]  /*0300*/  IMAD.IADD R12, R0, 0x1, -R4 ;  /* 0x00000001000c7824 */ /* 0x000fe200078e0a04 */
[----:B------:R-:W-:Y:S02]  /*0310*/  LEA.HI R2, R9, R9, RZ, 0x1 ;  /* 0x0000000909027211 */ /* 0x000fe400078f08ff */
[----:B------:R-:W-:Y:S01]  /*0320*/  LEA.HI R15, R8, R0, RZ, 0x3 ;  /* 0x00000000080f7211 */ /* 0x000fe200078f18ff */
[----:B------:R-:W-:Y:S01]  /*0330*/  IMAD.U32 R0, R3, 0x20, R5 ;  /* 0x0000002003007824 */ /* 0x000fe200078e0005 */
[----:B------:R-:W-:Y:S02]  /*0340*/  LOP3.LUT R4, R13, 0xffffffe0, RZ, 0xc0, !PT ;  /* 0xffffffe00d047812 */ /* 0x000fe400078ec0ff */
[----:B------:R-:W-:-:S02]  /*0350*/  SHF.R.S32.HI R6, RZ, 0x1f, R10 ;  /* 0x0000001fff067819 */ /* 0x000fc4000001140a */
[----:B------:R1:W-:Y:S01]  /*0360*/  STL [R1+0x28], R0 ;  /* 0x0000280001007387 */ /* 0x0003e20000100800 */
[----:B------:R-:W-:Y:S01]  /*0370*/  LOP3.LUT R3, R2, 0x1ffffffe, RZ, 0xc0, !PT ;  /* 0x1ffffffe02037812 */ /* 0x000fe200078ec0ff */
[----:B------:R-:W-:Y:S01]  /*0380*/  IMAD.IADD R21, R18, 0x1, -R4 ;  /* 0x0000000112157824 */ /* 0x000fe200078e0a04 */
[----:B------:R-:W-:Y:S02]  /*0390*/  SHF.R.S32.HI R5, RZ, 0x1f, R13 ;  /* 0x0000001fff057819 */ /* 0x000fe4000001140d */
[----:B------:R-:W-:Y:S01]  /*03a0*/  SHF.R.S32.HI R8, RZ, 0x1, R7 ;  /* 0x00000001ff087819 */ /* 0x000fe20000011407 */
[----:B------:R-:W-:Y:S01]  /*03b0*/  IMAD.IADD R3, R9, 0x1, -R3 ;  /* 0x0000000109037824 */ /* 0x000fe200078e0a03 */
[----:B------:R-:W-:Y:S02]  /*03c0*/  LEA.HI R4, R5, R207, RZ, 0x2 ;  /* 0x000000cf05047211 */ /* 0x000fe400078f10ff */
[----:B------:R-:W-:Y:S02]  /*03d0*/  SHF.R.S32.HI R5, RZ, 0x1f, R21 ;  /* 0x0000001fff057819 */ /* 0x000fe40000011415 */
[----:B------:R-:W-:-:S02]  /*03e0*/  SHF.R.S32.HI R23, RZ, 0x1f, R22 ;  /* 0x0000001fff177819 */ /* 0x000fc40000011416 */
[----:B------:R-:W-:Y:S01]  /*03f0*/  LEA.HI R10, R5, R21, RZ, 0x2 ;  /* 0x00000015050a7211 */ /* 0x000fe200078f10ff */
[----:B-1----:R-:W-:Y:S01]  /*0400*/  IMAD.SHL.U32 R0, R2, 0x20, RZ ;  /* 0x0000002002007824 */ /* 0x002fe200078e00ff */
[----:B------:R-:W-:Y:S02]  /*0410*/  LEA.HI R2, R6, R24, RZ, 0x3 ;  /* 0x0000001806027211 */ /* 0x000fe400078f18ff */
[----:B------:R-:W-:Y:S02]  /*0420*/  SHF.R.S32.HI R6, RZ, 0x1f, R7 ;  /* 0x0000001fff067819 */ /* 0x000fe40000011407 */
[----:B------:R-:W-:Y:S02]  /*0430*/  LOP3.LUT R0, R0, 0xffffffc0, RZ, 0xc0, !PT ;  /* 0xffffffc000007812 */ /* 0x000fe400078ec0ff */
[----:B------:R-:W-:-:S03]  /*0440*/  LOP3.LUT R2, R2, 0xfffffff8, RZ, 0xc0, !PT ;  /* 0xfffffff802027812 */ /* 0x000fc600078ec0ff */
[----:B------:R-:W-:Y:S01]  /*0450*/  IMAD R13, R3, 0x8, R0 ;  /* 0x00000008030d7824 */ /* 0x000fe200078e0200 */
[----:B------:R-:W-:Y:S01]  /*0460*/  LOP3.LUT R0, R4, 0xffffffc, RZ, 0xc0, !PT ;  /* 0x0ffffffc04007812 */ /* 0x000fe200078ec0ff */
[----:B------:R-:W-:Y:S01]  /*0470*/  IMAD.IADD R4, R24, 0x1, -R2 ;  /* 0x0000000118047824 */ /* 0x000fe200078e0a02 */
[----:B------:R-:W-:-:S03]  /*0480*/  SHF.R.S32.HI R3, RZ, 0x1, R11 ;  /* 0x00000001ff037819 */ /* 0x000fc6000001140b */
[C---:B------:R-:W-:Y:S01]  /*0490*/  IMAD.IADD R2, R207.reuse, 0x1, -R0 ;  /* 0x00000001cf027824 */ /* 0x040fe200078e0a00 */
[----:B------:R-:W-:Y:S01]  /*04a0*/  SHF.R.S32.HI R0, RZ, 0x2, R10 ;  /* 0x00000002ff007819 */ /* 0x000fe2000001140a */
[----:B------:R-:W-:Y:S01]  /*04b0*/  IMAD.SHL.U32 R207, R207, 0x200, RZ ;  /* 0x00000200cfcf7824 */ /* 0x000fe200078e00ff */
[----:B------:R-:W-:Y:S02]  /*04c0*/  LEA.HI R7, R4, R4, RZ, 0x1 ;  /* 0x0000000404077211 */ /* 0x000fe400078f08ff */
[C---:B------:R-:W-:Y:S01]  /*04d0*/  LOP3.LUT P2, RZ, R3.reuse, 0x2, RZ, 0xc0, !PT ;  /* 0x0000000203ff7812 */ /* 0x040fe2000784c0ff */
[----:B------:R-:W-:Y:S01]  /*04e0*/  IMAD.SHL.U32 R3, R3, 0x40, RZ ;  /* 0x0000004003037824 */ /* 0x000fe200078e00ff */
[----:B------:R-:W-:Y:S01]  /*04f0*/  LOP3.LUT R5, R7, 0x3fffffe, RZ, 0xc0, !PT ;  /* 0x03fffffe07057812 */ /* 0x000fe200078ec0ff */
[----:B------:R-:W-:Y:S01]  /*0500*/  IMAD R20, R2, 0x10, R0 ;  /* 0x0000001002147824 */ /* 0x000fe200078e0200 */
[----:B------:R-:W-:Y:S01]  /*0510*/  LEA.HI R2, R6, R8, RZ, 0x2 ;  /* 0x0000000806027211 */ /* 0x000fe200078f10ff */
[----:B------:R-:W-:Y:S01]  /*0520*/  IMAD R6, R9, 0x2, R207 ;  /* 0x0000000209067824 */ /* 0x000fe200078e02cf */
[----:B------:R-:W-:Y:S01]  /*0530*/  LOP3.LUT R0, R3, 0xc0, RZ, 0xc0, !PT ;  /* 0x000000c003007812 */ /* 0x000fe200078ec0ff */
[----:B------:R-:W-:Y:S01]  /*0540*/  IMAD.IADD R5, R4, 0x1, -R5 ;  /* 0x0000000104057824 */ /* 0x000fe200078e0a05 */
[----:B------:R-:W-:Y:S01]  /*0550*/  LOP3.LUT R2, R2, 0xfffffffc, RZ, 0xc0, !PT ;  /* 0xfffffffc02027812 */ /* 0x000fe200078ec0ff */
[----:B------:R-:W-:Y:S01]  /*0560*/  STL [R1+0x78], R20 ;  /* 0x0000781401007387 */ /* 0x000fe20000100800 */
[----:B------:R-:W-:Y:S01]  /*0570*/  LOP3.LUT R4, R0, 0x8, R16, 0xf8, !PT ;  /* 0x0000000800047812 */ /* 0x000fe200078ef810 */
[----:B------:R-:W-:Y:S01]  /*0580*/  IMAD R6, R5, 0x20, R6 ;  /* 0x0000002005067824 */ /* 0x000fe200078e0206 */
[----:B------:R-:W-:Y:S01]  /*0590*/  SHF.R.U32.HI R3, RZ, 0x3, R0 ;  /* 0x00000003ff037819 */ /* 0x000fe20000011600 */
[----:B------:R-:W-:Y:S01]  /*05a0*/  IMAD.IADD R2, R8, 0x1, -R2 ;  /* 0x0000000108027824 */ /* 0x000fe200078e0a02 */
[----:B------:R-:W-:Y:S01]  /*05b0*/  SHF.R.S32.HI R0, RZ, 0x1, R7 ;  /* 0x00000001ff007819 */ /* 0x000fe20000011407 */
[----:B------:R-:W-:Y:S01]  /*05c0*/  IMAD.SHL.U32 R5, R15, 0x20, RZ ;  /* 0x000000200f057824 */ /* 0x000fe200078e00ff */
[----:B------:R-:W-:Y:S01]  /*05d0*/  LOP3.LUT R8, R4, R3, RZ, 0x3c, !PT ;  /* 0x0000000304087212 */ /* 0x000fe200078e3cff */
[----:B------:R-:W-:Y:S01]  /*05e0*/  IMAD.SHL.U32 R7, R14, 0x8, RZ ;  /* 0x000000080e077824 */ /* 0x000fe200078e00ff */
[C---:B------:R-:W-:Y:S01]  /*05f0*/  LOP3.LUT R4, R0.reuse, 0x1, RZ, 0xc0, !PT ;  /* 0x0000000100047812 */ /* 0x040fe200078ec0ff */
[----:B------:R-:W-:Y:S01]  /*0600*/  IMAD.SHL.U32 R3, R0, 0x40, RZ ;  /* 0x0000004000037824 */ /* 0x000fe200078e00ff */
[C---:B------:R-:W-:Y:S01]  /*0610*/  LOP3.LUT P3, RZ, R2.reuse, 0x2, RZ, 0xc0, !PT ;  /* 0x0000000202ff7812 */ /* 0x040fe2000786c0ff */
[----:B------:R-:W-:Y:S01]  /*0620*/  IMAD.SHL.U32 R2, R2, 0x40, RZ ;  /* 0x0000004002027824 */ /* 0x000fe200078e00ff */
[----:B------:R-:W-:Y:S01]  /*0630*/  ISETP.NE.U32.AND P1, PT, R4, 0x1, PT ;  /* 0x000000010400780c */ /* 0x000fe20003f25070 */
[----:B------:R-:W-:Y:S01]  /*0640*/  IMAD.U32 R204, R204, 0x20, R8 ;  /* 0x00000020cccc7824 */ /* 0x000fe200078e0008 */
[----:B------:R-:W-:-:S02]  /*0650*/  LOP3.LUT R3, R3, 0xc0, RZ, 0xc0, !PT ;  /* 0x000000c003037812 */ /* 0x000fc400078ec0ff */
[----:B------:R-:W-:Y:S02]  /*0660*/  LOP3.LUT P0, RZ, R0, 0x2, RZ, 0xc0, !PT ;  /* 0x0000000200ff7812 */ /* 0x000fe4000780c0ff */
[----:B------:R-:W-:Y:S02]  /*0670*/  LEA.HI R3, R3, R3, RZ, 0x1d ;  /* 0x0000000303037211 */ /* 0x000fe400078fe8ff */
[----:B------:R-:W-:Y:S02]  /*0680*/  LOP3.LUT R0, R5, 0xffffff00, RZ, 0xc0, !PT ;  /* 0xffffff0005007812 */ /* 0x000fe400078ec0ff */
[----:B------:R-:W-:Y:S01]  /*0690*/  LOP3.LUT R2, R2, 0xc0, RZ, 0xc0, !PT ;  /* 0x000000c002027812 */ /* 0x000fe200078ec0ff */
[----:B------:R-:W-:Y:S01]  /*06a0*/  IMAD.IADD R3, R3, 0x1, R6 ;  /* 0x0000000103037824 */ /* 0x000fe200078e0206 */
[----:B------:R-:W-:Y:S01]  /*06b0*/  LEA R204, R204, 0x3100, 0x1 ;  /* 0x00003100cccc7811 */ /* 0x000fe200078e08ff */
[----:B------:R-:W-:Y:S01]  /*06c0*/  IMAD.IADD R207, R0, 0x1, R207 ;  /* 0x0000000100cf7824 */ /* 0x000fe200078e02cf */
[----:B------:R-:W-:Y:S01]  /*06d0*/  LOP3.LUT R4, R2, 0x8, R7, 0xf8, !PT ;  /* 0x0000000802047812 */ /* 0x000fe200078ef807 */
[----:B------:R-:W-:Y:S01]  /*06e0*/  IMAD.SHL.U32 R19, R3, 0x2, RZ ;  /* 0x0000000203137824 */ /* 0x000fe200078e00ff */
[----:B------:R-:W-:Y:S01]  /*06f0*/  SHF.R.U32.HI R205, RZ, 0x3, R2 ;  /* 0x00000003ffcd7819 */ /* 0x000fe20000011602 */
[----:B------:R-:W-:Y:S01]  /*0700*/  IMAD R2, R12, 0x20, R0 ;  /* 0x000000200c027824 */ /* 0x000fe200078e0200 */
[----:B------:R-:W-:Y:S01]  /*0710*/  IADD3 R3, R22, 0x20, RZ ;  /* 0x0000002016037810 */ /* 0x000fe20007ffe0ff */
[----:B------:R-:W-:Y:S01]  /*0720*/  IMAD R207, R12, 0x20, R207 ;  /* 0x000000200ccf7824 */ /* 0x000fe200078e02cf */
[----:B------:R-:W-:Y:S01]  /*0730*/  IADD3 R0, R19, 0x80, RZ ;  /* 0x0000008013007810 */ /* 0x000fe20007ffe0ff */
[----:B------:R-:W-:Y:S01]  /*0740*/  STL [R1+0x54], R19 ;  /* 0x0000541301007387 */ /* 0x000fe20000100800 */
[----:B------:R-:W-:-:S02]  /*0750*/  LOP3.LUT R205, R4, R205, RZ, 0x3c, !PT ;  /* 0x000000cd04cd7212 */ /* 0x000fc400078e3cff */
[----:B------:R-:W-:Y:S01]  /*0760*/  IADD3 R18, R19, 0x70, RZ ;  /* 0x0000007013127810 */ /* 0x000fe20007ffe0ff */
[----:B------:R-:W-:Y:S01]  /*0770*/  STL [R1+0x6c], R17 ;  /* 0x00006c1101007387 */ /* 0x000fe20000100800 */
[----:B------:R-:W-:Y:S01]  /*0780*/  @P1 IADD3 R18, R0, 0x10, RZ ;  /* 0x0000001000121810 */ /* 0x000fe20007ffe0ff */
[----:B------:R-:W-:Y:S01]  /*0790*/  IMAD R0, R9, 0x20, R24 ;  /* 0x0000002009007824 */ /* 0x000fe200078e0218 */
[C---:B------:R-:W-:Y:S01]  /*07a0*/  IADD3 R209, R204.reuse, 0x20, RZ ;  /* 0x00000020ccd17810 */ /* 0x040fe20007ffe0ff */
[C---:B------:R-:W-:Y:S01]  /*07b0*/  IMAD.IADD R207, R205.reuse, 0x1, R207 ;  /* 0x00000001cdcf7824 */ /* 0x040fe200078e02cf */
[----:B------:R-:W-:Y:S01]  /*07c0*/  @P2 IADD3 R209, R204, -0x20, RZ ;  /* 0xffffffe0ccd12810 */ /* 0x000fe20007ffe0ff */
[----:B------:R-:W-:Y:S01]  /*07d0*/  IMAD.IADD R205, R205, 0x1, R2 ;  /* 0x00000001cdcd7824 */ /* 0x000fe200078e0202 */
[----:B------:R-:W-:Y:S01]  /*07e0*/  STL [R1+0x58], R18 ;  /* 0x0000581201007387 */ /* 0x000fe20000100800 */
[----:B------:R-:W-:Y:S02]  /*07f0*/  IADD3 R2, R22, 0x40, RZ ;  /* 0x0000004016027810 */ /* 0x000fe40007ffe0ff */
[----:B------:R-:W-:Y:S01]  /*0800*/  LEA R207, R207, 0x6100, 0x1 ;  /* 0x00006100cfcf7811 */ /* 0x000fe200078e08ff */
[----:B------:R1:W-:Y:S01]  /*0810*/  STL [R1+0x70], R0 ;  /* 0x0000700001007387 */ /* 0x0003e20000100800 */
[----:B------:R-:W-:-:S02]  /*0820*/  LEA R205, R205, 0x100, 0x1 ;  /* 0x00000100cdcd7811 */ /* 0x000fc400078e08ff */
[C---:B------:R-:W-:Y:S01]  /*0830*/  IADD3 R220, R209.reuse, 0x400, RZ ;  /* 0x00000400d1dc7810 */ /* 0x040fe20007ffe0ff */
[----:B------:R-:W-:Y:S01]  /*0840*/  STL.64 [R1+0x30], R22 ;  /* 0x0000301601007387 */ /* 0x000fe20000100a00 */
[C---:B------:R-:W-:Y:S02]  /*0850*/  IADD3 R219, R209.reuse, 0x800, RZ ;  /* 0x00000800d1db7810 */ /* 0x040fe40007ffe0ff */
[C---:B------:R-:W-:Y:S01]  /*0860*/  IADD3 R218, R209.reuse, 0xc00, RZ ;  /* 0x00000c00d1da7810 */ /* 0x040fe20007ffe0ff */
[----:B------:R2:W-:Y:S01]  /*0870*/  STL [R1+0x38], R3 ;  /* 0x0000380301007387 */ /* 0x0005e20000100800 */
[C---:B------:R-:W-:Y:S02]  /*0880*/  IADD3 R217, R209.reuse, 0x1000, RZ ;  /* 0x00001000d1d97810 */ /* 0x040fe40007ffe0ff */
[C---:B------:R-:W-:Y:S01]  /*0890*/  IADD3 R216, R209.reuse, 0x1400, RZ ;  /* 0x00001400d1d87810 */ /* 0x040fe20007ffe0ff */
[----:B------:R3:W-:Y:S01]  /*08a0*/  STL [R1+0x3c], R2 ;  /* 0x00003c0201007387 */ /* 0x0007e20000100800 */
[----:B------:R-:W-:-:S02]  /*08b0*/  IADD3 R215, R209, 0x1800, RZ ;  /* 0x00001800d1d77810 */ /* 0x000fc40007ffe0ff */
[C---:B------:R-:W-:Y:S02]  /*08c0*/  IADD3 R214, R209.reuse, 0x1c00, RZ ;  /* 0x00001c00d1d67810 */ /* 0x040fe40007ffe0ff */
[C---:B------:R-:W-:Y:S02]  /*08d0*/  IADD3 R213, R209.reuse, 0x2000, RZ ;  /* 0x00002000d1d57810 */ /* 0x040fe40007ffe0ff */
[C---:B------:R-:W-:Y:S02]  /*08e0*/  IADD3 R212, R209.reuse, 0x2400, RZ ;  /* 0x00002400d1d47810 */ /* 0x040fe40007ffe0ff */
[C---:B------:R-:W-:Y:S02]  /*08f0*/  IADD3 R211, R209.reuse, 0x2800, RZ ;  /* 0x00002800d1d37810 */ /* 0x040fe40007ffe0ff */
[----:B------:R-:W-:Y:S02]  /*0900*/  IADD3 R210, R209, 0x2c00, RZ ;  /* 0x00002c00d1d27810 */ /* 0x000fe40007ffe0ff */
[----:B-1----:R-:W-:-:S05]  /*0910*/  LOP3.LUT R0, R10, 0x7ffffffc, RZ, 0xc0, !PT ;  /* 0x7ffffffc0a007812 */ /* 0x002fca00078ec0ff */
[----:B------:R-:W-:Y:S01]  /*0920*/  IMAD.IADD R0, R21, 0x1, -R0 ;  /* 0x0000000115007824 */ /* 0x000fe200078e0a00 */
[----:B--2---:R-:W-:-:S03]  /*0930*/  SHF.R.S32.HI R3, RZ, 0x1f, R3 ;  /* 0x0000001fff037819 */ /* 0x004fc60000011403 */
[----:B------:R-:W-:Y:S01]  /*0940*/  IMAD.SHL.U32 R0, R0, 0x2, RZ ;  /* 0x0000000200007824 */ /* 0x000fe200078e00ff */
[----:B---3--:R-:W-:Y:S01]  /*0950*/  SHF.R.S32.HI R2, RZ, 0x1f, R2 ;  /* 0x0000001fff027819 */ /* 0x008fe20000011402 */
[----:B------:R1:W-:Y:S04]  /*0960*/  STL [R1+0x68], R3 ;  /* 0x0000680301007387 */ /* 0x0003e80000100800 */
[----:B------:R2:W-:Y:S01]  /*0970*/  STL [R1+0x64], R2 ;  /* 0x0000640201007387 */ /* 0x0005e20000100800 */
[----:B-1----:R-:W-:Y:S01]  /*0980*/  IMAD.IADD R3, R20, 0x1, R13 ;  /* 0x0000000114037824 */ /* 0x002fe200078e020d */
[----:B--2---:R-:W-:-:S04]  /*0990*/  SEL R2, R206, 0xffffffe0, !P0 ;  /* 0xffffffe0ce027807 */ /* 0x004fc80004000000 */
[----:B------:R-:W-:Y:S01]  /*09a0*/  STL [R1+0x50], R3 ;  /* 0x0000500301007387 */ /* 0x000fe20000100800 */
[----:B------:R-:W-:-:S03]  /*09b0*/  SEL R206, R206, 0xffffffe0, !P3 ;  /* 0xffffffe0cece7807 */ /* 0x000fc60005800000 */
[----:B------:R1:W-:Y:S02]  /*09c0*/  STL [R1+0x4c], R0 ;  /* 0x00004c0001007387 */ /* 0x0003e40000100800 */
[----:B------:R-:W-:Y:S02]  /*09d0*/  IMAD.IADD R208, R207, 0x1, R206 ;  /* 0x00000001cfd07824 */ /* 0x000fe400078e02ce */
[----:B------:R-:W-:Y:S02]  /*09e0*/  IMAD.IADD R206, R206, 0x1, R205 ;  /* 0x00000001cece7824 */ /* 0x000fe400078e02cd */
[----:B-1----:R-:W-:-:S05]  /*09f0*/  IMAD.IADD R0, R19, 0x1, R2 ;  /* 0x0000000113007824 */ /* 0x002fca00078e0202 */
[----:B------:R1:W-:Y:S02]  /*0a00*/  STL [R1+0x60], R0 ;  /* 0x0000600001007387 */ /* 0x0003e40000100800 */
[----:B-1----:R-:W-:-:S05]  /*0a10*/  IMAD.IADD R0, R2, 0x1, R18 ;  /* 0x0000000102007824 */ /* 0x002fca00078e0212 */
[----:B------:R1:W-:Y:S02]  /*0a20*/  STL [R1+0x5c], R0 ;  /* 0x00005c0001007387 */ /* 0x0003e40000100800 */
.L_x_587:
[----:B------:R-:W2:Y:S01]  /*0a30*/  LDL R4, [R1+0x6c] ;  /* 0x00006c0001047983 */ /* 0x000ea20000100800 */
[----:B-1----:R-:W-:Y:S01]  /*0a40*/  IMAD.MOV.U32 R0, RZ, RZ, c[0x0][0x560] ;  /* 0x00015800ff007624 */ /* 0x002fe200078e00ff */
[----:B------:R-:W-:Y:S01]  /*0a50*/  YIELD ;  /* 0x0000000000007946 */ /* 0x000fe20003800000 */
[----:B------:R-:W-:Y:S03]  /*0a60*/  BSSY B0, `(.L_x_534) ;  /* 0x0000016000007945 */ /* 0x000fe60003800000 */
[----:B------:R-:W-:-:S13]  /*0a70*/  ISETP.NE.AND P0, PT, R0, 0x1, PT ;  /* 0x000000010000780c */ /* 0x000fda0003f05270 */
[----:B--2---:R-:W-:Y:S01]  /*0a80*/  @P0 IMAD.HI.U32 R0, R4, c[0x0][0x564], RZ ;  /* 0x0001590004000a27 */ /* 0x004fe200078e00ff */
[----:B------:R-:W-:-:S04]  /*0a90*/  MOV R3, R4 ;  /* 0x0000000400037202 */ /* 0x000fc80000000f00 */
[----:B------:R-:W-:-:S04]  /*0aa0*/  @P0 SHF.R.U32.HI R3, RZ, c[0x0][0x568], R0 ;  /* 0x00015a00ff030a19 */ /* 0x000fc80000011600 */
[----:B------:R-:W-:Y:S01]  /*0ab0*/  ISETP.GE.AND P0, PT, R3, c[0x0][0x578], PT ;  /* 0x00015e0003007a0c */ /* 0x000fe20003f06270 */
[----:B------:R-:W-:-:S04]  /*0ac0*/  IMAD.MOV R2, RZ, RZ, -R3 ;  /* 0x000000ffff027224 */ /* 0x000fc800078e0a03 */
[----:B------:R-:W-:-:S08]  /*0ad0*/  IMAD R2, R2, c[0x0][0x560], R4 ;  /* 0x0001580002027a24 */ /* 0x000fd000078e0204 */
[----:B------:R-:W-:Y:S05]  /*0ae0*/  @!P0 BRA `(.L_x_535) ;  /* 0x0000007000008947 */ /* 0x000fea0003800000 */
[----:B------:R-:W-:-:S04]  /*0af0*/  MOV R0, c[0x0][0x56c] ;  /* 0x00015b0000007a02 */ /* 0x000fc80000000f00 */
[----:B------:R-:W-:Y:S02]  /*0b00*/  ISETP.NE.AND P0, PT, R0, 0x1, PT ;  /* 0x000000010000780c */ /* 0x000fe40003f05270 */
[----:B------:R-:W-:-:S11]  /*0b10*/  MOV R0, R2 ;  /* 0x0000000200007202 */ /* 0x000fd60000000f00 */
[----:B------:R-:W-:-:S05]  /*0b20*/  @P0 IMAD.HI.U32 R4, R2, c[0x0][0x570], RZ ;  /* 0x00015c0002040a27 */ /* 0x000fca00078e00ff */
[----:B------:R-:W-:-:S05]  /*0b30*/  @P0 SHF.R.U32.HI R0, RZ, c[0x0][0x574], R4 ;  /* 0x00015d00ff000a19 */ /* 0x000fca0000011604 */
[----:B------:R-:W-:Y:S01]  /*0b40*/  IMAD R4, R0, c[0x0][0x56c], RZ ;  /* 0x00015b0000047a24 */ /* 0x000fe200078e02ff */
[----:B------:R-:W-:Y:S05]  /*0b50*/  BRA `(.L_x_536) ;  /* 0x0000006000007947 */ /* 0x000fea0003800000 */
.L_x_535:
[----:B------:R-:W-:-:S04]  /*0b60*/  MOV R0, c[0x0][0x554] ;  /* 0x0001550000007a02 */ /* 0x000fc80000000f00 */
[----:B------:R-:W-:Y:S02]  /*0b70*/  ISETP.NE.AND P0, PT, R0, 0x1, PT ;  /* 0x000000010000780c */ /* 0x000fe40003f05270 */
[----:B------:R-:W-:-:S11]  /*0b80*/  MOV R0, R2 ;  /* 0x0000000200007202 */ /* 0x000fd60000000f00 */
[----:B------:R-:W-:-:S05]  /*0b90*/  @P0 IMAD.HI.U32 R4, R2, c[0x0][0x558], RZ ;  /* 0x0001560002040a27 */ /* 0x000fca00078e00ff */
[----:B------:R-:W-:-:S05]  /*0ba0*/  @P0 SHF.R.U32.HI R0, RZ, c[0x0][0x55c], R4 ;  /* 0x00015700ff000a19 */ /* 0x000fca0000011604 */
[----:B------:R-:W-:Y:S02]  /*0bb0*/  IMAD R4, R0, c[0x0][0x554], RZ ;  /* 0x0001550000047a24 */ /* 0x000fe400078e02ff */
.L_x_536:
[----:B------:R-:W-:Y:S05]  /*0bc0*/  BSYNC B0 ;  /* 0x0000000000007941 */ /* 0x000fea0003800000 */
.L_x_534:
[----:B------:R-:W-:Y:S01]  /*0bd0*/  IMAD.MOV.U32 R5, RZ, RZ, c[0x0][0x2c4] ;  /* 0x0000b100ff057624 */ /* 0x000fe200078e00ff */
[----:B------:R-:W-:Y:S01]  /*0be0*/  LOP3.LUT R0, RZ, R0, RZ, 0x33, !PT ;  /* 0x00000000ff007212 */ /* 0x000fe200078e33ff */
[----:B------:R-:W-:Y:S01]  /*0bf0*/  IMAD.MOV.U32 R6, RZ, RZ, c[0x0][0x548] ;  /* 0x00015200ff067624 */ /* 0x000fe200078e00ff */
[----:B------:R-:W-:Y:S01]  /*0c00*/  ULDC UR5, c[0x0][0x1d0] ;  /* 0x0000740000057ab9 */ /* 0x000fe20000000800 */
[----:B------:R-:W-:Y:S01]  /*0c10*/  IMAD.IADD R2, R2, 0x1, -R4 ;  /* 0x0000000102027824 */ /* 0x000fe200078e0a04 */
[----:B------:R-:W-:Y:S01]  /*0c20*/  ISETP.NE.AND P2, PT, R5, 0x1, PT ;  /* 0x000000010500780c */ /* 0x000fe20003f45270 */
[----:B------:R-:W-:Y:S01]  /*0c30*/  IMAD.MOV.U32 R5, RZ, RZ, 0x40 ;  /* 0x00000040ff057424 */ /* 0x000fe200078e00ff */
[----:B------:R-:W-:Y:S01]  /*0c40*/  IADD3 R0, R0, c[0x0][0x53c], RZ ;  /* 0x00014f0000007a10 */ /* 0x000fe20007ffe0ff */
[----:B------:R-:W-:Y:S01]  /*0c50*/  IMAD R2, R3, c[0x0][0x554], R2 ;  /* 0x0001550003027a24 */ /* 0x000fe200078e0202 */
[----:B------:R-:W-:Y:S01]  /*0c60*/  ISETP.NE.AND P0, PT, R6, 0x1, PT ;  /* 0x000000010600780c */ /* 0x000fe20003f05270 */
[----:B------:R-:W-:Y:S01]  /*0c70*/  UIADD3 UR5, UR5, 0x3f, URZ ;  /* 0x0000003f05057890 */ /* 0x000fe2000fffe03f */
[----:B------:R-:W-:Y:S01]  /*0c80*/  SHF.L.U32 R49, R0, 0x7, RZ ;  /* 0x0000000700317819 */ /* 0x000fe200000006ff */
[----:B------:R-:W-:Y:S01]  /*0c90*/  CS2R R94, SRZ ;  /* 0x00000000005e7805 */ /* 0x000fe2000001ff00 */
[----:B------:R-:W-:Y:S01]  /*0ca0*/  MOV R52, R2 ;  /* 0x0000000200347202 */ /* 0x000fe20000000f00 */
[----:B------:R-:W-:Y:S01]  /*0cb0*/  USHF.R.S32.HI UR4, URZ, 0x1f, UR5 ;  /* 0x0000001f3f047899 */ /* 0x000fe20008011405 */
[----:B------:R-:W-:Y:S01]  /*0cc0*/  IADD3 R0, R49, 0x7f, RZ ;  /* 0x0000007f31007810 */ /* 0x000fe20007ffe0ff */
[----:B------:R1:W-:Y:S01]  /*0cd0*/  STL [R1+0x40], R49 ;  /* 0x0000403101007387 */ /* 0x0003e20000100800 */
[----:B------:R-:W-:Y:S01]  /*0ce0*/  CS2R R92, SRZ ;  /* 0x00000000005c7805 */ /* 0x000fe2000001ff00 */
[----:B------:R-:W-:Y:S01]  /*0cf0*/  ULEA.HI UR4, UR4, UR5, URZ, 0x6 ;  /* 0x0000000504047291 */ /* 0x000fe2000f8f303f */
[----:B------:R-:W-:Y:S01]  /*0d00*/  CS2R R98, SRZ ;  /* 0x0000000000627805 */ /* 0x000fe2000001ff00 */
[----:B------:R-:W-:Y:S01]  /*0d10*/  @P2 IMAD.HI.U32 R3, R0, c[0x0][0x2c8], RZ ;  /* 0x0000b20000032a27 */ /* 0x000fe200078e00ff */
[----:B------:R-:W-:Y:S01]  /*0d20*/  CS2R R96, SRZ ;  /* 0x0000000000607805 */ /* 0x000fe2000001ff00 */
[----:B------:R-:W-:Y:S01]  /*0d30*/  USHF.R.S32.HI UR4, URZ, 0x6, UR4 ;  /* 0x000000063f047899 */ /* 0x000fe20008011404 */
[----:B------:R-:W-:Y:S01]  /*0d40*/  MOV R90, RZ ;  /* 0x000000ff005a7202 */ /* 0x000fe20000000f00 */
[----:B------:R-:W-:Y:S01]  /*0d50*/  @P0 IMAD.HI.U32 R4, R2, c[0x0][0x54c], RZ ;  /* 0x0001530002040a27 */ /* 0x000fe200078e00ff */
[----:B------:R-:W-:Y:S01]  /*0d60*/  @P2 SHF.R.U32.HI R0, RZ, c[0x0][0x2cc], R3 ;  /* 0x0000b300ff002a19 */ /* 0x000fe20000011603 */
[----:B------:R-:W-:Y:S01]  /*0d70*/  CS2R R88, SRZ ;  /* 0x0000000000587805 */ /* 0x000fe2000001ff00 */
[----:B------:R-:W-:Y:S01]  /*0d80*/  IADD3 R3, R5, -c[0x0][0x168], RZ ;  /* 0x80005a0005037a10 */ /* 0x000fe20007ffe0ff */
[----:B------:R-:W-:Y:S01]  /*0d90*/  IMAD.MOV.U32 R5, RZ, RZ, RZ ;  /* 0x000000ffff057224 */ /* 0x000fe200078e00ff */
[----:B------:R-:W-:Y:S01]  /*0da0*/  @P0 SHF.R.U32.HI R52, RZ, c[0x0][0x550], R4 ;  /* 0x00015400ff340a19 */ /* 0x000fe20000011604 */
[----:B------:R-:W-:Y:S01]  /*0db0*/  CS2R R86, SRZ ;  /* 0x0000000000567805 */ /* 0x000fe2000001ff00 */
[----:B------:R-:W-:Y:S01]  /*0dc0*/  IADD3 R0, R0, c[0x0][0x1d0], R3 ;  /* 0x0000740000007a10 */ /* 0x000fe20007ffe003 */
[----:B------:R-:W-:Y:S01]  /*0dd0*/  CS2R R84, SRZ ;  /* 0x0000000000547805 */ /* 0x000fe2000001ff00 */
[----:B------:R-:W-:Y:S01]  /*0de0*/  IMAD.MOV.U32 R9, RZ, RZ, RZ ;  /* 0x000000ffff097224 */ /* 0x000fe200078e00ff */
[----:B------:R1:W-:Y:S01]  /*0df0*/  STL [R1+0x48], R52 ;  /* 0x0000483401007387 */ /* 0x0003e20000100800 */
[----:B------:R-:W-:Y:S01]  /*0e00*/  IMAD.MOV R3, RZ, RZ, -R52 ;  /* 0x000000ffff037224 */ /* 0x000fe200078e0a34 */
[----:B------:R-:W-:Y:S01]  /*0e10*/  SHF.R.S32.HI R4, RZ, 0x1f, R0 ;  /* 0x0000001fff047819 */ /* 0x000fe20000011400 */
[----:B------:R-:W-:Y:S01]  /*0e20*/  IMAD.MOV.U32 R78, RZ, RZ, RZ ;  /* 0x000000ffff4e7224 */ /* 0x000fe200078e00ff */
[----:B------:R-:W-:Y:S01]  /*0e30*/  CS2R R10, SRZ ;  /* 0x00000000000a7805 */ /* 0x000fe2000001ff00 */
[----:B------:R-:W-:Y:S01]  /*0e40*/  IMAD R53, R3, c[0x0][0x548], R2 ;  /* 0x0001520003357a24 */ /* 0x000fe200078e0202 */
[----:B------:R-:W-:Y:S01]  /*0e50*/  LEA.HI R2, R4, R0, RZ, 0x6 ;  /* 0x0000000004027211 */ /* 0x000fe200078f30ff */
[----:B------:R-:W-:Y:S01]  /*0e60*/  IMAD.MOV.U32 R82, RZ, RZ, RZ ;  /* 0x000000ffff527224 */ /* 0x000fe200078e00ff */
[----:B------:R-:W-:Y:S01]  /*0e70*/  PRMT R0, RZ, 0x7610, R0 ;  /* 0x00007610ff007816 */ /* 0x000fe20000000000 */
[----:B------:R-:W-:Y:S01]  /*0e80*/  CS2R R12, SRZ ;  /* 0x00000000000c7805 */ /* 0x000fe2000001ff00 */
[----:B------:R-:W-:Y:S01]  /*0e90*/  SHF.R.S32.HI R2, RZ, 0x6, R2 ;  /* 0x00000006ff027819 */ /* 0x000fe20000011402 */
[----:B------:R1:W-:Y:S01]  /*0ea0*/  STL [R1+0x44], R53 ;  /* 0x0000443501007387 */ /* 0x0003e20000100800 */
[----:B------:R-:W-:Y:S01]  /*0eb0*/  MOV R76, RZ ;  /* 0x000000ff004c7202 */ /* 0x000fe20000000f00 */
[----:B------:R-:W-:Y:S01]  /*0ec0*/  IMAD.MOV.U32 R80, RZ, RZ, RZ ;  /* 0x000000ffff507224 */ /* 0x000fe200078e00ff */
[----:B------:R-:W-:Y:S01]  /*0ed0*/  IMNMX R252, R2, UR4, PT ;  /* 0x0000000402fc7c17 */ /* 0x000fe2000b800200 */
[----:B------:R-:W-:Y:S01]  /*0ee0*/  CS2R R14, SRZ ;  /* 0x00000000000e7805 */ /* 0x000fe2000001ff00 */
[----:B------:R-:W-:Y:S01]  /*0ef0*/  MOV R74, RZ ;  /* 0x000000ff004a7202 */ /* 0x000fe20000000f00 */
[----:B------:R-:W-:Y:S01]  /*0f00*/  IMAD.MOV.U32 R72, RZ, RZ, RZ ;  /* 0x000000ffff487224 */ /* 0x000fe200078e00ff */
[----:B------:R-:W-:Y:S01]  /*0f10*/  ISETP.GE.AND P0, PT, R252, 0x1, PT ;  /* 0x00000001fc00780c */ /* 0x000fe20003f06270 */
[----:B------:R-:W-:Y:S01]  /*0f20*/  IMAD.MOV.U32 R70, RZ, RZ, RZ ;  /* 0x000000ffff467224 */ /* 0x000fe200078e00ff */
[----:B------:R-:W-:Y:S01]  /*0f30*/  CS2R R16, SRZ ;  /* 0x0000000000107805 */ /* 0x000fe2000001ff00 */
[----:B------:R-:W-:Y:S01]  /*0f40*/  MOV R68, RZ ;  /* 0x000000ff00447202 */ /* 0x000fe20000000f00 */
[----:B------:R-:W-:Y:S01]  /*0f50*/  IMAD.MOV.U32 R174, RZ, RZ, RZ ;  /* 0x000000ffffae7224 */ /* 0x000fe200078e00ff */
[----:B------:R-:W-:Y:S01]  /*0f60*/  CS2R R18, SRZ ;  /* 0x0000000000127805 */ /* 0x000fe2000001ff00 */
[----:B------:R-:W-:Y:S01]  /*0f70*/  IMAD.MOV.U32 R172, RZ, RZ, RZ ;  /* 0x000000ffffac7224 */ /* 0x000fe200078e00ff */
[----:B------:R-:W-:Y:S01]  /*0f80*/  MOV R138, RZ ;  /* 0x000000ff008a7202 */ /* 0x000fe20000000f00 */
[----:B------:R-:W-:Y:S01]  /*0f90*/  CS2R R20, SRZ ;  /* 0x0000000000147805 */ /* 0x000fe2000001ff00 */
[----:B------:R-:W-:Y:S01]  /*0fa0*/  IMAD.MOV.U32 R136, RZ, RZ, RZ ;  /* 0x000000ffff887224 */ /* 0x000fe200078e00ff */
[----:B------:R-:W-:Y:S01]  /*0fb0*/  CS2R R22, SRZ ;  /* 0x0000000000167805 */ /* 0x000fe2000001ff00 */
[----:B------:R-:W-:Y:S01]  /*0fc0*/  IMAD.MOV.U32 R134, RZ, RZ, RZ ;  /* 0x000000ffff867224 */ /* 0x000fe200078e00ff */
[----:B------:R-:W-:Y:S01]  /*0fd0*/  MOV R132, RZ ;  /* 0x000000ff00847202 */ /* 0x000fe20000000f00 */
[----:B------:R-:W-:Y:S01]  /*0fe0*/  IMAD.MOV.U32 R170, RZ, RZ, RZ ;  /* 0x000000ffffaa7224 */ /* 0x000fe200078e00ff */
        /* <DEDUP_REMOVED lines=37> */
[----:B------:R-:W-:Y:S05]  /*1240*/  @!P0 BRA `(.L_x_537) ;  /* 0x0000bef000008947 */ /* 0x000fea0003800000 */
[----:B-1----:R-:W2:Y:S01]  /*1250*/  LDL R7, [R1+0x70] ;  /* 0x0000700001077983 */ /* 0x002ea20000100800 */
[----:B------:R-:W-:-:S03]  /*1260*/  ISETP.NE.U32.AND P1, PT, RZ, c[0x0][0x340], PT ;  /* 0x0000d000ff007a0c */ /* 0x000fc60003f25070 */
[----:B------:R-:W3:Y:S01]  /*1270*/  LDL.64 R50, [R1+0x30] ;  /* 0x0000300001327983 */ /* 0x000ee20000100a00 */
[----:B------:R-:W-:-:S03]  /*1280*/  ISETP.NE.AND.EX P1, PT, RZ, c[0x0][0x344], PT, P1 ;  /* 0x0000d100ff007a0c */ /* 0x000fc60003f25310 */
[----:B------:R-:W4:Y:S04]  /*1290*/  LDL R17, [R1+0x38] ;  /* 0x0000380001117983 */ /* 0x000f280000100800 */
[----:B------:R-:W5:Y:S06]  /*12a0*/  LDL R16, [R1+0x3c] ;  /* 0x00003c0001107983 */ /* 0x000f6c0000100800 */
[----:B------:R-:W-:-:S05]  /*12b0*/  @P1 MOV R2, 0x4 ;  /* 0x0000000400021802 */ /* 0x000fca0000000f00 */
[----:B------:R-:W-:-:S05]  /*12c0*/  @P1 IMAD.WIDE R2, R52, R2, c[0x0][0x340] ;  /* 0x0000d00034021625 */ /* 0x000fca00078e0202 */
[----:B------:R1:W3:Y:S01]  /*12d0*/  @P1 LDG.E R15, [R2.64] ;  /* 0x00000006020f1981 */ /* 0x0002e2000c1e1900 */
[----:B------:R-:W-:-:S05]  /*12e0*/  SHF.R.S32.HI R13, RZ, 0x1f, R53 ;  /* 0x0000001fff0d7819 */ /* 0x000fca0000011435 */
[----:B------:R-:W-:Y:S01]  /*12f0*/  IMAD R5, R13, c[0x0][0x1b8], RZ ;  /* 0x00006e000d057a24 */ /* 0x000fe200078e02ff */
[----:B------:R-:W-:-:S03]  /*1300*/  SHF.R.S32.HI R14, RZ, 0x1f, R52 ;  /* 0x0000001fff0e7819 */ /* 0x000fc60000011434 */
[C---:B------:R-:W-:Y:S02]  /*1310*/  IMAD R5, R53.reuse, c[0x0][0x1bc], R5 ;  /* 0x00006f0035057a24 */ /* 0x040fe400078e0205 */
[----:B-1----:R-:W-:-:S05]  /*1320*/  IMAD.WIDE.U32 R2, R53, c[0x0][0x1b8], RZ ;  /* 0x00006e0035027a25 */ /* 0x002fca00078e00ff */
[----:B------:R-:W-:Y:S01]  /*1330*/  IADD3 R3, R3, R5, RZ ;  /* 0x0000000503037210 */ /* 0x000fe20007ffe0ff */
[----:B------:R-:W-:-:S04]  /*1340*/  IMAD R5, R14, c[0x0][0x1c0], RZ ;  /* 0x000070000e057a24 */ /* 0x000fc800078e02ff */
[C---:B------:R-:W-:Y:S02]  /*1350*/  IMAD R5, R52.reuse, c[0x0][0x1c4], R5 ;  /* 0x0000710034057a24 */ /* 0x040fe400078e0205 */
[----:B------:R-:W-:-:S05]  /*1360*/  IMAD.WIDE.U32 R2, R52, c[0x0][0x1c0], R2 ;  /* 0x0000700034027a25 */ /* 0x000fca00078e0002 */
[----:B------:R-:W-:Y:S02]  /*1370*/  IADD3 R3, R3, R5, RZ ;  /* 0x0000000503037210 */ /* 0x000fe40007ffe0ff */
[----:B--2---:R-:W-:Y:S02]  /*1380*/  IADD3 R4, R7, R49, RZ ;  /* 0x0000003107047210 */ /* 0x004fe40007ffe0ff */
[----:B------:R-:W1:Y:S03]  /*1390*/  S2R R7, SR_TID.X ;  /* 0x0000000000077919 */ /* 0x000e660000002100 */
[----:B------:R-:W-:-:S04]  /*13a0*/  @P2 IMAD.HI.U32 R6, R4, c[0x0][0x2c8], RZ ;  /* 0x0000b20004062a27 */ /* 0x000fc800078e00ff */
[----:B------:R-:W-:Y:S01]  /*13b0*/  IMAD.MOV.U32 R0, RZ, RZ, R4 ;  /* 0x000000ffff007224 */ /* 0x000fe200078e0004 */
[----:B------:R-:W-:-:S05]  /*13c0*/  @P2 SHF.R.U32.HI R0, RZ, c[0x0][0x2cc], R6 ;  /* 0x0000b300ff002a19 */ /* 0x000fca0000011606 */
[----:B------:R-:W-:-:S04]  /*13d0*/  IMAD.MOV R8, RZ, RZ, -R0 ;  /* 0x000000ffff087224 */ /* 0x000fc800078e0a00 */
[----:B------:R-:W-:Y:S01]  /*13e0*/  IMAD R8, R8, c[0x0][0x2c4], R4 ;  /* 0x0000b10008087a24 */ /* 0x000fe200078e0204 */
[----:B------:R-:W-:Y:S02]  /*13f0*/  SHF.R.S32.HI R4, RZ, 0x1f, R0 ;  /* 0x0000001fff047819 */ /* 0x000fe40000011400 */
[----:B-1----:R-:W-:-:S04]  /*1400*/  SHF.R.S32.HI R48, RZ, 0x1f, R7 ;  /* 0x0000001fff307819 */ /* 0x002fc80000011407 */
[----:B------:R-:W-:Y:S01]  /*1410*/  LEA.HI R48, R48, R7, RZ, 0x2 ;  /* 0x0000000730307211 */ /* 0x000fe200078f10ff */
[----:B------:R-:W-:-:S03]  /*1420*/  IMAD R9, R4, c[0x0][0x1b0], RZ ;  /* 0x00006c0004097a24 */ /* 0x000fc600078e02ff */
[----:B------:R-:W-:Y:S01]  /*1430*/  SHF.R.S32.HI R48, RZ, 0x2, R48 ;  /* 0x00000002ff307819 */ /* 0x000fe20000011430 */
[----:B------:R-:W-:-:S03]  /*1440*/  IMAD R9, R0, c[0x0][0x1b4], R9 ;  /* 0x00006d0000097a24 */ /* 0x000fc600078e0209 */
[----:B------:R-:W-:Y:S01]  /*1450*/  SHF.R.S32.HI R10, RZ, 0x1f, R48 ;  /* 0x0000001fff0a7819 */ /* 0x000fe20000011430 */
[----:B------:R-:W-:Y:S01]  /*1460*/  IMAD.WIDE.U32 R2, R0, c[0x0][0x1b0], R2 ;  /* 0x00006c0000027a25 */ /* 0x000fe200078e0002 */
[----:B------:R-:W-:-:S03]  /*1470*/  SHF.R.S32.HI R0, RZ, 0x1f, R8 ;  /* 0x0000001fff007819 */ /* 0x000fc60000011408 */
[C---:B------:R-:W-:Y:S02]  /*1480*/  IMAD R11, R10.reuse, c[0x0][0x1e0], RZ ;  /* 0x000078000a0b7a24 */ /* 0x040fe400078e02ff */
[----:B------:R-:W-:Y:S01]  /*1490*/  IMAD R10, R10, c[0x0][0x208], RZ ;  /* 0x000082000a0a7a24 */ /* 0x000fe200078e02ff */
[----:B------:R-:W-:Y:S01]  /*14a0*/  IADD3 R3, R3, R9, RZ ;  /* 0x0000000903037210 */ /* 0x000fe20007ffe0ff */
[----:B---3--:R-:W-:-:S04]  /*14b0*/  IMAD.WIDE.U32 R6, R48, c[0x0][0x1e0], R50 ;  /* 0x0000780030067a25 */ /* 0x008fc800078e0032 */
[----:B------:R-:W-:Y:S02]  /*14c0*/  IMAD R11, R48, c[0x0][0x1e4], R11 ;  /* 0x00007900300b7a24 */ /* 0x000fe400078e020b */
[----:B------:R-:W-:Y:S02]  /*14d0*/  IMAD R0, R0, c[0x0][0x1a8], RZ ;  /* 0x00006a0000007a24 */ /* 0x000fe400078e02ff */
[----:B------:R-:W-:Y:S01]  /*14e0*/  IMAD.WIDE.U32 R4, R48, c[0x0][0x208], R50 ;  /* 0x0000820030047a25 */ /* 0x000fe200078e0032 */
[----:B------:R-:W-:-:S03]  /*14f0*/  IADD3 R7, R7, R11, RZ ;  /* 0x0000000b07077210 */ /* 0x000fc60007ffe0ff */
[----:B------:R-:W-:Y:S01]  /*1500*/  IMAD R10, R48, c[0x0][0x20c], R10 ;  /* 0x00008300300a7a24 */ /* 0x000fe200078e020a */
[----:B----4-:R-:W-:Y:S01]  /*1510*/  ISETP.GE.AND P4, PT, R17, c[0x0][0x1d4], PT ;  /* 0x0000750011007a0c */ /* 0x010fe20003f86270 */
[C---:B------:R-:W-:Y:S02]  /*1520*/  IMAD R12, R8.reuse, c[0x0][0x1ac], R0 ;  /* 0x00006b00080c7a24 */ /* 0x040fe400078e0200 */
[----:B------:R-:W-:Y:S01]  /*1530*/  IMAD.WIDE.U32 R8, R8, c[0x0][0x1a8], R2 ;  /* 0x00006a0008087a25 */ /* 0x000fe200078e0002 */
[----:B------:R-:W-:-:S03]  /*1540*/  ISETP.GE.AND P5, PT, R50, c[0x0][0x1d4], PT ;  /* 0x0000750032007a0c */ /* 0x000fc60003fa6270 */
[----:B------:R-:W-:Y:S02]  /*1550*/  IMAD.IADD R5, R5, 0x1, R10 ;  /* 0x0000000105057824 */ /* 0x000fe400078e020a */
[C---:B------:R-:W-:Y:S02]  /*1560*/  IMAD R2, R13.reuse, c[0x0][0x1e8], RZ ;  /* 0x00007a000d027a24 */ /* 0x040fe400078e02ff */
[----:B------:R-:W-:Y:S01]  /*1570*/  IMAD R3, R13, c[0x0][0x210], RZ ;  /* 0x000084000d037a24 */ /* 0x000fe200078e02ff */
[----:B------:R-:W-:Y:S01]  /*1580*/  SEL R0, RZ, 0xffffffff, P4 ;  /* 0xffffffffff007807 */ /* 0x000fe20002000000 */
[C---:B------:R-:W-:Y:S02]  /*1590*/  IMAD R2, R53.reuse, c[0x0][0x1ec], R2 ;  /* 0x00007b0035027a24 */ /* 0x040fe400078e0202 */
[C---:B------:R-:W-:Y:S02]  /*15a0*/  IMAD R10, R53.reuse, c[0x0][0x214], R3 ;  /* 0x00008500350a7a24 */ /* 0x040fe400078e0203 */
[----:B------:R-:W-:Y:S01]  /*15b0*/  IMAD.WIDE.U32 R6, R53, c[0x0][0x1e8], R6 ;  /* 0x00007a0035067a25 */ /* 0x000fe200078e0006 */
[----:B------:R-:W-:-:S03]  /*15c0*/  @P1 SHF.R.S32.HI R3, RZ, 0x1f, R15 ;  /* 0x0000001fff031819 */ /* 0x000fc6000001140f */
[----:B------:R-:W-:Y:S01]  /*15d0*/  IMAD.WIDE.U32 R4, R53, c[0x0][0x210], R4 ;  /* 0x0000840035047a25 */ /* 0x000fe200078e0004 */
[----:B------:R-:W-:Y:S02]  /*15e0*/  SEL R11, RZ, 0x1, P5 ;  /* 0x00000001ff0b7807 */ /* 0x000fe40002800000 */
[----:B------:R-:W-:Y:S01]  /*15f0*/  SHF.L.U32 R0, R0, 0x1, RZ ;  /* 0x0000000100007819 */ /* 0x000fe200000006ff */
[----:B------:R-:W-:Y:S01]  /*1600*/  IMAD.IADD R7, R7, 0x1, R2 ;  /* 0x0000000107077824 */ /* 0x000fe200078e0202 */
[----:B------:R-:W-:Y:S01]  /*1610*/  @!P1 MOV R3, R14 ;  /* 0x0000000e00039202 */ /* 0x000fe20000000f00 */
[----:B------:R-:W-:Y:S01]  /*1620*/  @P1 IMAD.MOV.U32 R2, RZ, RZ, R15 ;  /* 0x000000ffff021224 */ /* 0x000fe200078e000f */
[----:B------:R-:W-:Y:S02]  /*1630*/  IADD3 R5, R5, R10, RZ ;  /* 0x0000000a05057210 */ /* 0x000fe40007ffe0ff */
[----:B------:R-:W-:Y:S02]  /*1640*/  IADD3 R10, R9, R12, RZ ;  /* 0x0000000c090a7210 */ /* 0x000fe40007ffe0ff */
[----:B------:R-:W-:-:S02]  /*1650*/  @!P1 MOV R2, R52 ;  /* 0x0000003400029202 */ /* 0x000fc40000000f00 */
[----:B------:R-:W-:Y:S01]  /*1660*/  LOP3.LUT R9, R0, 0x2, R11, 0xe2, !PT ;  /* 0x0000000200097812 */ /* 0x000fe200078ee20b */
[C---:B------:R-:W-:Y:S02]  /*1670*/  IMAD R0, R3.reuse, c[0x0][0x1f0], RZ ;  /* 0x00007c0003007a24 */ /* 0x040fe400078e02ff */
[----:B------:R-:W-:Y:S02]  /*1680*/  IMAD R3, R3, c[0x0][0x218], RZ ;  /* 0x0000860003037a24 */ /* 0x000fe400078e02ff */
[----:B------:R-:W-:-:S04]  /*1690*/  IMAD.WIDE.U32 R6, R2, c[0x0][0x1f0], R6 ;  /* 0x00007c0002067a25 */ /* 0x000fc800078e0006 */
[----:B------:R-:W-:-:S04]  /*16a0*/  IMAD.WIDE.U32 R4, R2, c[0x0][0x218], R4 ;  /* 0x0000860002047a25 */ /* 0x000fc800078e0004 */
[C---:B------:R-:W-:Y:S02]  /*16b0*/  IMAD R0, R2.reuse, c[0x0][0x1f4], R0 ;  /* 0x00007d0002007a24 */ /* 0x040fe400078e0200 */
[----:B------:R-:W-:Y:S01]  /*16c0*/  IMAD R2, R2, c[0x0][0x21c], R3 ;  /* 0x0000870002027a24 */ /* 0x000fe200078e0203 */
[----:B------:R1:W-:Y:S04]  /*16d0*/  STL.64 [R1], R6 ;  /* 0x0000000601007387 */ /* 0x0003e80000100a00 */
[----:B------:R2:W-:Y:S01]  /*16e0*/  STL.64 [R1+0x8], R4 ;  /* 0x0000080401007387 */ /* 0x0005e20000100a00 */
[----:B------:R-:W-:Y:S02]  /*16f0*/  LEA R12, P0, R8, c[0x0][0x160], 0x1 ;  /* 0x00005800080c7a11 */ /* 0x000fe400078008ff */
[----:B-----5:R-:W-:-:S02]  /*1700*/  ISETP.GE.AND P3, PT, R16, c[0x0][0x1d4], PT ;  /* 0x0000750010007a0c */ /* 0x020fc40003f66270 */
[----:B-1----:R-:W-:Y:S02]  /*1710*/  IADD3 R6, R7, R0, RZ ;  /* 0x0000000007067210 */ /* 0x002fe40007ffe0ff */
[----:B------:R-:W-:-:S05]  /*1720*/  IADD3 R0, R5, R2, RZ ;  /* 0x0000000205007210 */ /* 0x000fca0007ffe0ff */
[----:B------:R2:W-:Y:S04]  /*1730*/  STL [R1+0x14], R0 ;  /* 0x0000140001007387 */ /* 0x0005e80000100800 */
[----:B------:R2:W-:Y:S01]  /*1740*/  STL [R1+0x10], R6 ;  /* 0x0000100601007387 */ /* 0x0005e20000100800 */
[----:B------:R-:W-:Y:S02]  /*1750*/  LEA.HI.X R10, R8, c[0x0][0x164], R10, 0x1, P0 ;  /* 0x00005900080a7a11 */ /* 0x000fe400000f0c0a */
[----:B------:R-:W-:Y:S02]  /*1760*/  ISETP.GE.AND P1, PT, R50, c[0x0][0x198], PT ;  /* 0x0000660032007a0c */ /* 0x000fe40003f26270 */
[----:B------:R-:W-:Y:S02]  /*1770*/  ISETP.GE.AND P0, PT, R17, c[0x0][0x198], PT ;  /* 0x0000660011007a0c */ /* 0x000fe40003f06270 */
[----:B------:R-:W-:Y:S01]  /*1780*/  SEL R8, RZ, 0x4, P3 ;  /* 0x00000004ff087807 */ /* 0x000fe20001800000 */
[----:B------:R-:W-:Y:S01]  /*1790*/  IMAD.IADD R3, R48, 0x1, R49 ;  /* 0x0000000130037824 */ /* 0x000fe200078e0231 */
[----:B------:R-:W-:-:S02]  /*17a0*/  ISETP.GE.AND P6, PT, R16, c[0x0][0x198], PT ;  /* 0x0000660010007a0c */ /* 0x000fc40003fc6270 */
[----:B------:R-:W-:Y:S02]  /*17b0*/  P2R R11, PR, RZ, 0x2 ;  /* 0x00000002ff0b7803 */ /* 0x000fe40000000000 */
[----:B------:R-:W-:Y:S02]  /*17c0*/  P2R R13, PR, RZ, 0x1 ;  /* 0x00000001ff0d7803 */ /* 0x000fe40000000000 */
[----:B------:R-:W-:Y:S01]  /*17d0*/  LOP3.LUT R22, R9, R8, RZ, 0xfc, !PT ;  /* 0x0000000809167212 */ /* 0x000fe200078efcff */
[----:B------:R-:W-:Y:S05]  /*17e0*/  BRA.DIV ~URZ, `(.L_x_538) ;  /* 0x0000d9f27f007947 */ /* 0x000fea000b800000 */
[----:B------:R1:W3:Y:S02]  /*17f0*/  SHFL.IDX PT, R2, R10, RZ, 0x1c1f ;  /* 0x001c1fff0a027589 */ /* 0x0002e400000e0000 */
.L_x_588:
[----:B------:R-:W-:Y:S05]  /*1800*/  BRA.DIV ~URZ, `(.L_x_539) ;  /* 0x0000da427f007947 */ /* 0x000fea000b800000 */
[----:B--2---:R2:W4:Y:S02]  /*1810*/  SHFL.IDX PT, R0, R12, RZ, 0x1c1f ;  /* 0x001c1fff0c007589 */ /* 0x00452400000e0000 */
.L_x_589:
[----:B------:R-:W-:Y:S01]  /*1820*/  MOV R14, c[0x0][0x2c4] ;  /* 0x0000b100000e7a02 */ /* 0x000fe20000000f00 */
[----:B------:R-:W-:Y:S04]  /*1830*/  BSSY B0, `(.L_x_540) ;  /* 0x0000019000007945 */ /* 0x000fe80003800000 */
[----:B------:R-:W-:-:S05]  /*1840*/  IMAD R14, R14, c[0x0][0x168], RZ ;  /* 0x00005a000e0e7a24 */ /* 0x000fca00078e02ff */
[----:B------:R-:W-:-:S13]  /*1850*/  ISETP.GE.AND P0, PT, R3, R14, PT ;  /* 0x0000000e0300720c */ /* 0x000fda0003f06270 */
[----:B------:R-:W-:Y:S05]  /*1860*/  @P0 BRA `(.L_x_541) ;  /* 0x0000015000000947 */ /* 0x000fea0003800000 */
[----:B------:R-:W5:Y:S04]  /*1870*/  LDL.64 R6, [R1+0x30] ;  /* 0x0000300001067983 */ /* 0x000f680000100a00 */
[----:B--2---:R-:W2:Y:S04]  /*1880*/  LDL R4, [R1+0x38] ;  /* 0x0000380001047983 */ /* 0x004ea80000100800 */
[----:B----4-:R-:W4:Y:S04]  /*1890*/  LDL R5, [R1+0x68] ;  /* 0x0000680001057983 */ /* 0x010f280000100800 */
[----:B---3--:R-:W3:Y:S04]  /*18a0*/  LDL R16, [R1+0x3c] ;  /* 0x00003c0001107983 */ /* 0x008ee80000100800 */
[----:B------:R-:W3:Y:S04]  /*18b0*/  LDL R17, [R1+0x64] ;  /* 0x0000640001117983 */ /* 0x000ee80000100800 */
[----:B------:R-:W3:Y:S01]  /*18c0*/  LDL R15, [R1+0x28] ;  /* 0x00002800010f7983 */ /* 0x000ee20000100800 */
[----:B------:R-:W-:-:S02]  /*18d0*/  ISETP.NE.AND P1, PT, R13, RZ, PT ;  /* 0x000000ff0d00720c */ /* 0x000fc40003f25270 */
[----:B-----5:R-:W-:-:S04]  /*18e0*/  LEA R8, P0, R6, R0, 0x1 ;  /* 0x0000000006087211 */ /* 0x020fc800078008ff */
[----:B------:R-:W-:Y:S02]  /*18f0*/  LEA.HI.X R9, R6, R2, R7, 0x1, P0 ;  /* 0x0000000206097211 */ /* 0x000fe400000f0c07 */
[----:B--2---:R-:W-:-:S04]  /*1900*/  LEA R6, P0, R4, R0, 0x1 ;  /* 0x0000000004067211 */ /* 0x004fc800078008ff */
[----:B----4-:R-:W-:Y:S02]  /*1910*/  LEA.HI.X R7, R4, R2, R5, 0x1, P0 ;  /* 0x0000000204077211 */ /* 0x010fe400000f0c05 */
[----:B---3--:R-:W-:-:S04]  /*1920*/  LEA R4, P0, R16, R0, 0x1 ;  /* 0x0000000010047211 */ /* 0x008fc800078008ff */
[----:B------:R-:W-:Y:S02]  /*1930*/  LEA.HI.X R5, R16, R2, R17, 0x1, P0 ;  /* 0x0000000210057211 */ /* 0x000fe400000f0c11 */
[----:B------:R-:W-:Y:S01]  /*1940*/  ISETP.NE.AND P0, PT, R11, RZ, PT ;  /* 0x000000ff0b00720c */ /* 0x000fe20003f05270 */
[----:B------:R-:W-:-:S12]  /*1950*/  IMAD.SHL.U32 R0, R15, 0x2, RZ ;  /* 0x000000020f007824 */ /* 0x000fd800078e00ff */
[----:B------:R-:W-:Y:S01]  /*1960*/  @!PT LDS RZ, [RZ] ;  /* 0x00000000fffff984 */ /* 0x000fe20000000800 */
[----:B------:R-:W-:Y:S01]  /*1970*/  @!PT LDS RZ, [RZ] ;  /* 0x00000000fffff984 */ /* 0x000fe20000000800 */
[----:B------:R-:W-:Y:S01]  /*1980*/  @!PT LDS RZ, [RZ] ;  /* 0x00000000fffff984 */ /* 0x000fe20000000800 */
[----:B------:R2:W-:Y:S04]  /*1990*/  LDGSTS.E.BYPASS.LTC128B.128 [R0+0x6100], [R8.64], !P0 ;  /* 0x0610000008007fae */ /* 0x0005e8000c101d46 */
[----:B------:R2:W-:Y:S04]  /*19a0*/  LDGSTS.E.BYPASS.LTC128B.128 [R0+0x8100], [R6.64], !P1 ;  /* 0x0810000006007fae */ /* 0x0005e8000c901d46 */
[----:B------:R2:W-:Y:S02]  /*19b0*/  LDGSTS.E.BYPASS.LTC128B.128 [R0+0xa100], [R4.64], !P6 ;  /* 0x0a10000004007fae */ /* 0x0005e4000f101d46 */
.L_x_541:
[----:B------:R-:W-:Y:S05]  /*19c0*/  BSYNC B0 ;  /* 0x0000000000007941 */ /* 0x000fea0003800000 */
.L_x_540:
[----:B------:R-:W-:Y:S05]  /*19d0*/  BRA.DIV ~URZ, `(.L_x_542) ;  /* 0x0000d8d27f007947 */ /* 0x000fea000b800000 */
[----:B---3--:R3:W1:Y:S04]  /*19e0*/  SHFL.IDX PT, R2, R10, 0x1, 0x1c1f ;  /* 0x003c1f000a027f89 */ /* 0x00866800000e0000 */
[----:B--2-4-:R3:W2:Y:S02]  /*19f0*/  SHFL.IDX PT, R0, R12, 0x1, 0x1c1f ;  /* 0x003c1f000c007f89 */ /* 0x0146a400000e0000 */
.L_x_590:
[----:B------:R-:W-:Y:S01]  /*1a00*/  IADD3 R4, R3, 0x20, RZ ;  /* 0x0000002003047810 */ /* 0x000fe20007ffe0ff */
[----:B------:R-:W-:Y:S03]  /*1a10*/  BSSY B0, `(.L_x_543) ;  /* 0x0000018000007945 */ /* 0x000fe60003800000 */
[----:B------:R-:W-:-:S13]  /*1a20*/  ISETP.GE.AND P0, PT, R4, R14, PT ;  /* 0x0000000e0400720c */ /* 0x000fda0003f06270 */
[----:B------:R-:W-:Y:S05]  /*1a30*/  @P0 BRA `(.L_x_544) ;  /* 0x0000015000000947 */ /* 0x000fea0003800000 */
[----:B------:R-:W4:Y:S04]  /*1a40*/  LDL.64 R6, [R1+0x30] ;  /* 0x0000300001067983 */ /* 0x000f280000100a00 */
[----:B------:R-:W5:Y:S04]  /*1a50*/  LDL R5, [R1+0x38] ;  /* 0x0000380001057983 */ /* 0x000f680000100800 */
[----:B---3--:R-:W3:Y:S04]  /*1a60*/  LDL R18, [R1+0x68] ;  /* 0x0000680001127983 */ /* 0x008ee80000100800 */
[----:B--2---:R-:W2:Y:S04]  /*1a70*/  LDL R16, [R1+0x3c] ;  /* 0x00003c0001107983 */ /* 0x004ea80000100800 */
[----:B------:R-:W2:Y:S04]  /*1a80*/  LDL R17, [R1+0x64] ;  /* 0x0000640001117983 */ /* 0x000ea80000100800 */
[----:B------:R-:W2:Y:S01]  /*1a90*/  LDL R15, [R1+0x28] ;  /* 0x00002800010f7983 */ /* 0x000ea20000100800 */
[----:B------:R-:W-:-:S02]  /*1aa0*/  ISETP.NE.AND P1, PT, R13, RZ, PT ;  /* 0x000000ff0d00720c */ /* 0x000fc40003f25270 */
[----:B----4-:R-:W-:-:S04]  /*1ab0*/  LEA R8, P0, R6, R0, 0x1 ;  /* 0x0000000006087211 */ /* 0x010fc800078008ff */
[----:B-1----:R-:W-:Y:S02]  /*1ac0*/  LEA.HI.X R9, R6, R2, R7, 0x1, P0 ;  /* 0x0000000206097211 */ /* 0x002fe400000f0c07 */
[----:B-----5:R-:W-:-:S04]  /*1ad0*/  LEA R6, P0, R5, R0, 0x1 ;  /* 0x0000000005067211 */ /* 0x020fc800078008ff */
[----:B---3--:R-:W-:Y:S02]  /*1ae0*/  LEA.HI.X R7, R5, R2, R18, 0x1, P0 ;  /* 0x0000000205077211 */ /* 0x008fe400000f0c12 */
[----:B--2---:R-:W-:-:S04]  /*1af0*/  LEA R4, P0, R16, R0, 0x1 ;  /* 0x0000000010047211 */ /* 0x004fc800078008ff */
        /* <DEDUP_REMOVED lines=9> */
.L_x_544:
[----:B------:R-:W-:Y:S05]  /*1b90*/  BSYNC B0 ;  /* 0x0000000000007941 */ /* 0x000fea0003800000 */
.L_x_543:
[----:B------:R-:W-:Y:S05]  /*1ba0*/  BRA.DIV ~URZ, `(.L_x_545) ;  /* 0x0000d7c27f007947 */ /* 0x000fea000b800000 */
[----:B-1----:R1:W4:Y:S02]  /*1bb0*/  SHFL.IDX PT, R2, R10, 0x2, 0x1c1f ;  /* 0x005c1f000a027f89 */ /* 0x00232400000e0000 */
.L_x_591:
[----:B------:R-:W-:Y:S05]  /*1bc0*/  BRA.DIV ~URZ, `(.L_x_546) ;  /* 0x0000d8127f007947 */ /* 0x000fea000b800000 */
[----:B--2---:R2:W1:Y:S02]  /*1bd0*/  SHFL.IDX PT, R0, R12, 0x2, 0x1c1f ;  /* 0x005c1f000c007f89 */ /* 0x00446400000e0000 */
.L_x_592:
[----:B------:R-:W-:Y:S01]  /*1be0*/  IADD3 R4, R3, 0x40, RZ ;  /* 0x0000004003047810 */ /* 0x000fe20007ffe0ff */
[----:B------:R-:W-:Y:S03]  /*1bf0*/  BSSY B0, `(.L_x_547) ;  /* 0x0000018000007945 */ /* 0x000fe60003800000 */
[----:B------:R-:W-:-:S13]  /*1c00*/  ISETP.GE.AND P0, PT, R4, R14, PT ;  /* 0x0000000e0400720c */ /* 0x000fda0003f06270 */
[----:B------:R-:W-:Y:S05]  /*1c10*/  @P0 BRA `(.L_x_548) ;  /* 0x0000015000000947 */ /* 0x000fea0003800000 */
[----:B------:R-:W5:Y:S04]  /*1c20*/  LDL.64 R6, [R1+0x30] ;  /* 0x0000300001067983 */ /* 0x000f680000100a00 */
[----:B--2---:R-:W2:Y:S04]  /*1c30*/  LDL R5, [R1+0x38] ;  /* 0x0000380001057983 */ /* 0x004ea80000100800 */
[----:B---3--:R-:W3:Y:S04]  /*1c40*/  LDL R18, [R1+0x68] ;  /* 0x0000680001127983 */ /* 0x008ee80000100800 */
[----:B----4-:R-:W4:Y:S04]  /*1c50*/  LDL R16, [R1+0x3c] ;  /* 0x00003c0001107983 */ /* 0x010f280000100800 */
[----:B------:R-:W4:Y:S04]  /*1c60*/  LDL R17, [R1+0x64] ;  /* 0x0000640001117983 */ /* 0x000f280000100800 */
[----:B------:R-:W4:Y:S01]  /*1c70*/  LDL R15, [R1+0x28] ;  /* 0x00002800010f7983 */ /* 0x000f220000100800 */
[----:B------:R-:W-:-:S02]  /*1c80*/  ISETP.NE.AND P1, PT, R13, RZ, PT ;  /* 0x000000ff0d00720c */ /* 0x000fc40003f25270 */
[----:B-1---5:R-:W-:-:S04]  /*1c90*/  LEA R8, P0, R6, R0, 0x1 ;  /* 0x0000000006087211 */ /* 0x022fc800078008ff */
[----:B------:R-:W-:Y:S02]  /*1ca0*/  LEA.HI.X R9, R6, R2, R7, 0x1, P0 ;  /* 0x0000000206097211 */ /* 0x000fe400000f0c07 */
[----:B--2---:R-:W-:-:S04]  /*1cb0*/  LEA R6, P0, R5, R0, 0x1 ;  /* 0x0000000005067211 */ /* 0x004fc800078008ff */
[----:B---3--:R-:W-:Y:S02]  /*1cc0*/  LEA.HI.X R7, R5, R2, R18, 0x1, P0 ;  /* 0x0000000205077211 */ /* 0x008fe400000f0c12 */
[----:B----4-:R-:W-:-:S04]  /*1cd0*/  LEA R4, P0, R16, R0, 0x1 ;  /* 0x0000000010047211 */ /* 0x010fc800078008ff */
        /* <DEDUP_REMOVED lines=9> */
.L_x_548:
[----:B------:R-:W-:Y:S05]  /*1d70*/  BSYNC B0 ;  /* 0x0000000000007941 */ /* 0x000fea0003800000 */
.L_x_547:
[----:B------:R-:W-:Y:S05]  /*1d80*/  BRA.DIV ~URZ, `(.L_x_549) ;  /* 0x0000d6b27f007947 */ /* 0x000fea000b800000 */
[----:B----4-:R4:W2:Y:S04]  /*1d90*/  SHFL.IDX PT, R2, R10, 0x3, 0x1c1f ;  /* 0x007c1f000a027f89 */ /* 0x0108a800000e0000 */
[----:B-1----:R4:W1:Y:S02]  /*1da0*/  SHFL.IDX PT, R0, R12, 0x3, 0x1c1f ;  /* 0x007c1f000c007f89 */ /* 0x00286400000e0000 */
.L_x_593:
[----:B------:R-:W5:Y:S04]  /*1db0*/  LDL.64 R6, [R1+0x30] ;  /* 0x0000300001067983 */ /* 0x000f680000100a00 */
[----:B---3--:R-:W3:Y:S04]  /*1dc0*/  LDL R4, [R1+0x38] ;  /* 0x0000380001047983 */ /* 0x008ee80000100800 */
[----:B----4-:R-:W4:Y:S04]  /*1dd0*/  LDL R5, [R1+0x68] ;  /* 0x0000680001057983 */ /* 0x010f280000100800 */
[----:B--2---:R-:W2:Y:S04]  /*1de0*/  LDL R12, [R1+0x3c] ;  /* 0x00003c00010c7983 */ /* 0x004ea80000100800 */
[----:B------:R-:W2:Y:S04]  /*1df0*/  LDL R15, [R1+0x64] ;  /* 0x00006400010f7983 */ /* 0x000ea80000100800 */
[----:B------:R-:W2:Y:S01]  /*1e00*/  LDL R16, [R1+0x28] ;  /* 0x0000280001107983 */ /* 0x000ea20000100800 */
[----:B------:R-:W-:-:S04]  /*1e10*/  IADD3 R3, R3, 0x60, RZ ;  /* 0x0000006003037810 */ /* 0x000fc80007ffe0ff */
[----:B------:R-:W-:Y:S02]  /*1e20*/  ISETP.GE.AND P1, PT, R3, R14, PT ;  /* 0x0000000e0300720c */ /* 0x000fe40003f26270 */
[----:B------:R-:W-:Y:S02]  /*1e30*/  P2R R10, PR, RZ, 0x4 ;  /* 0x00000004ff0a7803 */ /* 0x000fe40000000000 */
[----:B------:R-:W-:Y:S02]  /*1e40*/  ISETP.NE.AND P2, PT, R11, RZ, PT ;  /* 0x000000ff0b00720c */ /* 0x000fe40003f45270 */
[----:B------:R-:W-:-:S07]  /*1e50*/  IADD3 R24, R252, -0x1, RZ ;  /* 0xfffffffffc187810 */ /* 0x000fce0007ffe0ff */
[----:B-1---5:R-:W-:-:S04]  /*1e60*/  @!P1 LEA R8, P0, R6, R0, 0x1 ;  /* 0x0000000006089211 */ /* 0x022fc800078008ff */
[----:B------:R-:W-:Y:S02]  /*1e70*/  @!P1 LEA.HI.X R9, R6, R2, R7, 0x1, P0 ;  /* 0x0000000206099211 */ /* 0x000fe400000f0c07 */
[----:B---3--:R-:W-:-:S04]  /*1e80*/  @!P1 LEA R6, P0, R4, R0, 0x1 ;  /* 0x0000000004069211 */ /* 0x008fc800078008ff */
[----:B----4-:R-:W-:Y:S02]  /*1e90*/  @!P1 LEA.HI.X R7, R4, R2, R5, 0x1, P0 ;  /* 0x0000000204079211 */ /* 0x010fe400000f0c05 */
[----:B--2---:R-:W-:-:S04]  /*1ea0*/  @!P1 LEA R4, P0, R12, R0, 0x1 ;  /* 0x000000000c049211 */ /* 0x004fc800078008ff */
[----:B------:R-:W-:Y:S02]  /*1eb0*/  @!P1 LEA.HI.X R5, R12, R2, R15, 0x1, P0 ;  /* 0x000000020c059211 */ /* 0x000fe400000f0c0f */
[----:B------:R-:W-:Y:S01]  /*1ec0*/  ISETP.NE.AND P0, PT, R13, RZ, PT ;  /* 0x000000ff0d00720c */ /* 0x000fe20003f05270 */
[----:B------:R-:W-:-:S05]  /*1ed0*/  IMAD.SHL.U32 R26, R16, 0x2, RZ ;  /* 0x00000002101a7824 */ /* 0x000fca00078e00ff */
[----:B------:R-:W-:Y:S01]  /*1ee0*/  @!PT LDS RZ, [RZ] ;  /* 0x00000000fffff984 */ /* 0x000fe20000000800 */
[----:B------:R-:W-:Y:S01]  /*1ef0*/  @!PT LDS RZ, [RZ] ;  /* 0x00000000fffff984 */ /* 0x000fe20000000800 */
[----:B------:R-:W-:Y:S01]  /*1f00*/  @!PT LDS RZ, [RZ] ;  /* 0x00000000fffff984 */ /* 0x000fe20000000800 */
[----:B------:R1:W-:Y:S01]  /*1f10*/  @!P1 LDGSTS.E.BYPASS.LTC128B.128 [R26+0x7900], [R8.64], !P2 ;  /* 0x07900000081a9fae */ /* 0x0003e2000d101d46 */
[----:B------:R-:W-:-:S06]  /*1f20*/  ISETP.NE.AND P2, PT, R10, RZ, PT ;  /* 0x000000ff0a00720c */ /* 0x000fcc0003f45270 */
[----:B------:R1:W-:Y:S04]  /*1f30*/  @!P1 LDGSTS.E.BYPASS.LTC128B.128 [R26+0x9900], [R6.64], !P0 ;  /* 0x09900000061a9fae */ /* 0x0003e8000c101d46 */
[----:B------:R1:W-:Y:S04]  /*1f40*/  @!P1 LDGSTS.E.BYPASS.LTC128B.128 [R26+0xb900], [R4.64], !P6 ;  /* 0x0b900000041a9fae */ /* 0x0003e8000f101d46 */
[----:B------:R-:W0:Y:S01]  /*1f50*/  LDGDEPBAR ;  /* 0x00000000000079af */ /* 0x000e220000000000 */
[----:B------:R-:W-:Y:S02]  /*1f60*/  WARPSYNC 0xffffffff ;  /* 0xffffffff00007948 */ /* 0x000fe40003800000 */
[----:B------:R-:W2:Y:S04]  /*1f70*/  LDL.64 R146, [R1] ;  /* 0x0000000001927983 */ /* 0x000ea80000100a00 */
[----:B------:R-:W3:Y:S04]  /*1f80*/  LDL R144, [R1+0x10] ;  /* 0x0000100001907983 */ /* 0x000ee80000100800 */
[----:B------:R-:W4:Y:S04]  /*1f90*/  S2R R15, SR_TID.X ;  /* 0x00000000000f7919 */ /* 0x000f280000002100 */
[----:B------:R-:W5:Y:S01]  /*1fa0*/  LDL R10, [R1+0x14] ;  /* 0x00001400010a7983 */ /* 0x000f620000100800 */
[----:B----4-:R-:W-:-:S04]  /*1fb0*/  SHF.R.S32.HI R12, RZ, 0x1f, R15 ;  /* 0x0000001fff0c7819 */ /* 0x010fc8000001140f */
[----:B------:R-:W-:Y:S02]  /*1fc0*/  LEA.HI R12, R12, R15, RZ, 0x2 ;  /* 0x0000000f0c0c7211 */ /* 0x000fe400078f10ff */
[----:B------:R-:W4:Y:S02]  /*1fd0*/  LDL.64 R14, [R1+0x8] ;  /* 0x00000800010e7983 */ /* 0x000f240000100a00 */
[----:B------:R-:W-:-:S04]  /*1fe0*/  SHF.R.S32.HI R12, RZ, 0x2, R12 ;  /* 0x00000002ff0c7819 */ /* 0x000fc8000001140c */
[----:B------:R-:W-:Y:S02]  /*1ff0*/  IADD3 R0, -R12, c[0x0][0x1d0], RZ ;  /* 0x000074000c007a10 */ /* 0x000fe40007ffe1ff */
[----:B-1----:R-:W-:-:S03]  /*2000*/  SHF.R.S32.HI R7, RZ, 0x1f, R24 ;  /* 0x0000001fff077819 */ /* 0x002fc60000011418 */
[----:B------:R-:W-:Y:S02]  /*2010*/  IMAD R0, R24, -0x40, R0 ;  /* 0xffffffc018007824 */ /* 0x000fe400078e0200 */
[----:B------:R-:W-:-:S03]  /*2020*/  IMAD R4, R7, c[0x0][0x1e0], RZ ;  /* 0x0000780007047a24 */ /* 0x000fc600078e02ff */
[----:B------:R-:W-:Y:S01]  /*2030*/  ISETP.GE.AND P6, PT, R0, 0x1, PT ;  /* 0x000000010000780c */ /* 0x000fe20003fc6270 */
[----:B------:R-:W-:Y:S01]  /*2040*/  IMAD.WIDE.U32 R2, R24, c[0x0][0x1e0], RZ ;  /* 0x0000780018027a25 */ /* 0x000fe200078e00ff */
[----:B------:R-:W-:-:S03]  /*2050*/  ISETP.GE.AND P1, PT, R0, 0x21, PT ;  /* 0x000000210000780c */ /* 0x000fc60003f26270 */
[----:B------:R-:W-:Y:S02]  /*2060*/  IMAD R4, R24, c[0x0][0x1e4], R4 ;  /* 0x0000790018047a24 */ /* 0x000fe400078e0204 */
[----:B------:R-:W-:Y:S02]  /*2070*/  IMAD.MOV.U32 R5, RZ, RZ, 0x20 ;  /* 0x00000020ff057424 */ /* 0x000fe400078e00ff */
[----:B------:R-:W-:Y:S02]  /*2080*/  IMAD.IADD R4, R3, 0x1, R4 ;  /* 0x0000000103047824 */ /* 0x000fe400078e0204 */
[----:B------:R-:W-:-:S04]  /*2090*/  IMAD.WIDE.U32 R8, R5, c[0x0][0x1e0], RZ ;  /* 0x0000780005087a25 */ /* 0x000fc800078e00ff */
[----:B------:R-:W-:Y:S02]  /*20a0*/  IMAD R3, R5, c[0x0][0x1e4], RZ ;  /* 0x0000790005037a24 */ /* 0x000fe400078e02ff */
[----:B------:R-:W-:Y:S02]  /*20b0*/  @P6 IMAD.SHL.U32 R6, R16, 0x2, RZ ;  /* 0x0000000210066824 */ /* 0x000fe400078e00ff */
[----:B------:R-:W-:Y:S02]  /*20c0*/  IMAD R7, R7, c[0x0][0x208], RZ ;  /* 0x0000820007077a24 */ /* 0x000fe400078e02ff */
[----:B------:R-:W-:-:S04]  /*20d0*/  IMAD.MOV.U32 R27, RZ, RZ, -0x40 ;  /* 0xffffffc0ff1b7424 */ /* 0x000fc800078e00ff */
[----:B------:R-:W-:Y:S01]  /*20e0*/  IMAD R25, R24, R27, c[0x0][0x1d0] ;  /* 0x0000740018197624 */ /* 0x000fe200078e021b */
[----:B------:R-:W-:Y:S01]  /*20f0*/  P2R R23, PR, RZ, 0x4 ;  /* 0x00000004ff177803 */ /* 0x000fe20000000000 */
[----:B------:R-:W-:Y:S01]  /*2100*/  BAR.SYNC.DEFER_BLOCKING 0x0 ;  /* 0x0000000000007b1d */ /* 0x000fe20000010000 */
[----:B--2---:R-:W-:-:S04]  /*2110*/  LEA R0, P0, R2, R146, 0x6 ;  /* 0x0000009202007211 */ /* 0x004fc800078030ff */
[----:B---3--:R-:W-:Y:S02]  /*2120*/  LEA.HI.X R2, R2, R144, R4, 0x6, P0 ;  /* 0x0000009002027211 */ /* 0x008fe400000f3404 */
[----:B------:R-:W-:-:S04]  /*2130*/  @P6 LEA R4, P0, R0, c[0x0][0x1c8], 0x1 ;  /* 0x0000720000046a11 */ /* 0x000fc800078008ff */
[C---:B------:R-:W-:Y:S02]  /*2140*/  @P6 LEA.HI.X R5, R0.reuse, c[0x0][0x1cc], R2, 0x1, P0 ;  /* 0x0000730000056a11 */ /* 0x040fe400000f0c02 */
[----:B------:R-:W-:-:S03]  /*2150*/  @P1 IADD3 R0, P0, R0, R8, RZ ;  /* 0x0000000800001210 */ /* 0x000fc60007f1e0ff */
[----:B------:R-:W-:Y:S01]  /*2160*/  @!PT LDS RZ, [RZ] ;  /* 0x00000000fffff984 */ /* 0x000fe20000000800 */
[----:B------:R-:W-:Y:S01]  /*2170*/  @!PT LDS RZ, [RZ] ;  /* 0x00000000fffff984 */ /* 0x000fe20000000800 */
[----:B------:R-:W-:Y:S01]  /*2180*/  @!PT LDS RZ, [RZ] ;  /* 0x00000000fffff984 */ /* 0x000fe20000000800 */
[----:B------:R1:W-:Y:S01]  /*2190*/  @P6 LDGSTS.E.BYPASS.LTC128B.128 [R6+0x3100], [R4.64], !P5 ;  /* 0x0310000004066fae */ /* 0x0003e2000e901d46 */
[----:B------:R-:W-:Y:S02]  /*21a0*/  @P1 IADD3.X R3, R2, R9, R3, P0, !PT ;  /* 0x0000000902031210 */ /* 0x000fe400007fe403 */
[C---:B------:R-:W-:Y:S01]  /*21b0*/  @P1 LEA R2, P0, R0.reuse, c[0x0][0x1c8], 0x1 ;  /* 0x0000720000021a11 */ /* 0x040fe200078008ff */
[----:B------:R1:W-:Y:S03]  /*21c0*/  @P6 LDGSTS.E.BYPASS.LTC128B.128 [R6+0x4100], [R4.64+0x40], !P4 ;  /* 0x0410004004066fae */ /* 0x0003e6000e101d46 */
[----:B------:R-:W-:Y:S01]  /*21d0*/  @P1 LEA.HI.X R3, R0, c[0x0][0x1cc], R3, 0x1, P0 ;  /* 0x0000730000031a11 */ /* 0x000fe200000f0c03 */
[----:B------:R-:W-:Y:S01]  /*21e0*/  @P1 IMAD.SHL.U32 R0, R16, 0x2, RZ ;  /* 0x0000000210001824 */ /* 0x000fe200078e00ff */
[----:B------:R1:W-:Y:S04]  /*21f0*/  @P6 LDGSTS.E.BYPASS.LTC128B.128 [R6+0x5100], [R4.64+0x80], !P3 ;  /* 0x0510008004066fae */ /* 0x0003e8000d901d46 */
[----:B------:R4:W-:Y:S04]  /*2200*/  @P1 LDGSTS.E.BYPASS.LTC128B.128 [R0+0x3900], [R2.64], !P5 ;  /* 0x0390000002001fae */ /* 0x0009e8000e901d46 */
[----:B------:R4:W-:Y:S04]  /*2210*/  @P1 LDGSTS.E.BYPASS.LTC128B.128 [R0+0x4900], [R2.64+0x40], !P4 ;  /* 0x0490004002001fae */ /* 0x0009e8000e101d46 */
[----:B------:R4:W-:Y:S04]  /*2220*/  @P1 LDGSTS.E.BYPASS.LTC128B.128 [R0+0x5900], [R2.64+0x80], !P3 ;  /* 0x0590008002001fae */ /* 0x0009e8000d901d46 */
[----:B------:R-:W0:Y:S01]  /*2230*/  LDGDEPBAR ;  /* 0x00000000000079af */ /* 0x000e220000000000 */
[----:B-1----:R-:W-:-:S04]  /*2240*/  IMAD.WIDE.U32 R4, R24, c[0x0][0x208], RZ ;  /* 0x0000820018047a25 */ /* 0x002fc800078e00ff */
[----:B------:R-:W-:Y:S01]  /*2250*/  IMAD R6, R24, c[0x0][0x20c], R7 ;  /* 0x0000830018067a24 */ /* 0x000fe200078e0207 */
[----:B------:R-:W-:-:S04]  /*2260*/  DEPBAR.LE SB0, 0x1 ;  /* 0x000080400000791a */ /* 0x000fc80000000000 */
[----:B------:R-:W-:-:S04]  /*2270*/  DEPBAR.LE SB0, 0x0 ;  /* 0x000080000000791a */ /* 0x000fc80000000000 */
[----:B------:R-:W-:Y:S01]  /*2280*/  BAR.SYNC.DEFER_BLOCKING 0x0 ;  /* 0x0000000000007b1d */ /* 0x000fe20000010000 */
[----:B------:R-:W-:Y:S01]  /*2290*/  IMAD.IADD R6, R5, 0x1, R6 ;  /* 0x0000000105067824 */ /* 0x000fe200078e0206 */
[----:B----4-:R-:W-:-:S04]  /*22a0*/  LEA R0, P0, R4, R14, 0x6 ;  /* 0x0000000e04007211 */ /* 0x010fc800078030ff */
[----:B-----5:R-:W-:Y:S01]  /*22b0*/  LEA.HI.X R4, R4, R10, R6, 0x6, P0 ;  /* 0x0000000a04047211 */ /* 0x020fe200000f3406 */
[----:B------:R-:W-:Y:S01]  /*22c0*/  IMAD.MOV.U32 R6, RZ, RZ, c[0x0][0x208] ;  /* 0x00008200ff067624 */ /* 0x000fe200078e00ff */
[----:B------:R-:W-:Y:S02]  /*22d0*/  LEA R2, P0, R0, c[0x0][0x1f8], 0x1 ;  /* 0x00007e0000027a11 */ /* 0x000fe400078008ff */
[----:B------:R-:W-:Y:S02]  /*22e0*/  LOP3.LUT R5, R22, 0x1, RZ, 0xc0, !PT ;  /* 0x0000000116057812 */ /* 0x000fe400078ec0ff */
[----:B------:R-:W-:Y:S01]  /*22f0*/  LEA.HI.X R3, R0, c[0x0][0x1fc], R4, 0x1, P0 ;  /* 0x00007f0000037a11 */ /* 0x000fe200000f0c04 */
[----:B------:R-:W-:Y:S01]  /*2300*/  IMAD.MOV.U32 R4, RZ, RZ, c[0x0][0x20c] ;  /* 0x00008300ff047624 */ /* 0x000fe200078e00ff */
[----:B------:R-:W-:Y:S02]  /*2310*/  LEA R20, P0, R6, R2, 0x6 ;  /* 0x0000000206147211 */ /* 0x000fe400078030ff */
[----:B------:R-:W-:-:S02]  /*2320*/  ISETP.NE.U32.AND P6, PT, R5, 0x1, PT ;  /* 0x000000010500780c */ /* 0x000fc40003fc5070 */
[----:B------:R-:W-:Y:S02]  /*2330*/  LEA.HI.X R21, R6, R3, R4, 0x6, P0 ;  /* 0x0000000306157211 */ /* 0x000fe400000f3404 */
[----:B------:R-:W-:Y:S04]  /*2340*/  LDSM.16.M88.4 R4, [R207+0x1000] ;  /* 0x00100000cf04783b */ /* 0x000fe80000000200 */
[----:B------:R-:W1:Y:S01]  /*2350*/  LDSM.16.M88.4 R40, [R204] ;  /* 0x00000000cc28783b */ /* 0x000e620000000200 */
[----:B------:R-:W-:-:S03]  /*2360*/  IMAD.IADD R0, R25, 0x1, -R12 ;  /* 0x0000000119007824 */ /* 0x000fc600078e0a0c */
[----:B------:R-:W2:Y:S02]  /*2370*/  LDSM.16.M88.4 R8, [R207] ;  /* 0x00000000cf08783b */ /* 0x000ea40000000200 */
[----:B------:R-:W-:Y:S02]  /*2380*/  ISETP.LT.OR P0, PT, R0, 0x1, P6 ;  /* 0x000000010000780c */ /* 0x000fe40003701670 */
[----:B------:R-:W3:Y:S04]  /*2390*/  LDSM.16.M88.4 R36, [R204+0x400] ;  /* 0x00040000cc24783b */ /* 0x000ee80000000200 */
[----:B------:R-:W-:Y:S04]  /*23a0*/  LDSM.16.M88.4 R32, [R204+0x800] ;  /* 0x00080000cc20783b */ /* 0x000fe80000000200 */
[----:B------:R-:W4:Y:S01]  /*23b0*/  LDSM.16.M88.4 R28, [R204+0xc00] ;  /* 0x000c0000cc1c783b */ /* 0x000f220000000200 */
[----:B------:R-:W-:-:S03]  /*23c0*/  LOP3.LUT P1, RZ, R22, 0x2, RZ, 0xc0, !PT ;  /* 0x0000000216ff7812 */ /* 0x000fc6000782c0ff */
[----:B------:R-:W-:Y:S04]  /*23d0*/  LDSM.16.M88.4 R12, [R208+0x1000] ;  /* 0x00100000d00c783b */ /* 0x000fe80000000200 */
[----:B------:R-:W5:Y:S04]  /*23e0*/  LDSM.16.M88.4 R48, [R209] ;  /* 0x00000000d130783b */ /* 0x000f680000000200 */
[----:B------:R-:W-:Y:S04]  /*23f0*/  LDSM.16.M88.4 R16, [R208] ;  /* 0x00000000d010783b */ /* 0x000fe80000000200 */
[----:B------:R-:W-:Y:S04]  /*2400*/  LDSM.16.M88.4 R44, [R220] ;  /* 0x00000000dc2c783b */ /* 0x000fe80000000200 */
[----:B------:R-:W-:Y:S04]  /*2410*/  LDSM.16.M88.4 R52, [R219] ;  /* 0x00000000db34783b */ /* 0x000fe80000000200 */
[----:B------:R-:W3:Y:S04]  /*2420*/  LDSM.16.M88.4 R64, [R218] ;  /* 0x00000000da40783b */ /* 0x000ee80000000200 */
[----:B------:R-:W-:Y:S01]  /*2430*/  @!PT LDS RZ, [RZ] ;  /* 0x00000000fffff984 */ /* 0x000fe20000000800 */
[----:B------:R-:W-:Y:S01]  /*2440*/  @!PT LDS RZ, [RZ] ;  /* 0x00000000fffff984 */ /* 0x000fe20000000800 */
[----:B------:R-:W-:Y:S01]  /*2450*/  @!PT LDS RZ, [RZ] ;  /* 0x00000000fffff984 */ /* 0x000fe20000000800 */
[----:B------:R2:W-:Y:S01]  /*2460*/  LDGSTS.E.BYPASS.LTC128B.128 [R26+0x100], [R2.64], !P0 ;  /* 0x00100000021a7fae */ /* 0x0005e2000c101d46 */
[C---:B------:R-:W-:Y:S01]  /*2470*/  ISETP.LT.OR P0, PT, R0.reuse, 0x1, !P1 ;  /* 0x000000010000780c */ /* 0x040fe20004f01670 */
[----:B-1----:R-:W-:Y:S01]  /*2480*/  HMMA.16816.F32 R56, R4, R40, RZ ;  /* 0x000000280438723c */ /* 0x002fe200000018ff */
[----:B------:R-:W-:-:S02]  /*2490*/  ISETP.LT.OR P6, PT, R0, 0x21, P6 ;  /* 0x000000210000780c */ /* 0x000fc400037c1670 */
[----:B------:R-:W-:-:S09]  /*24a0*/  ISETP.LT.OR P1, PT, R0, 0x21, !P1 ;  /* 0x000000210000780c */ /* 0x000fd20004f21670 */
[----:B------:R1:W-:Y:S01]  /*24b0*/  LDGSTS.E.BYPASS.LTC128B.128 [R26+0x1100], [R2.64+0x40], !P0 ;  /* 0x01100040021a7fae */ /* 0x0003e2000c101d46 */
[----:B------:R-:W-:-:S04]  /*24c0*/  LOP3.LUT P0, RZ, R22, 0x4, RZ, 0xc0, !PT ;  /* 0x0000000416ff7812 */ /* 0x000fc8000780c0ff */
[C---:B------:R-:W-:Y:S02]  /*24d0*/  ISETP.LT.OR P2, PT, R0.reuse, 0x1, !P0 ;  /* 0x000000010000780c */ /* 0x040fe40004741670 */
[----:B------:R-:W-:Y:S01]  /*24e0*/  ISETP.LT.OR P0, PT, R0, 0x21, !P0 ;  /* 0x000000210000780c */ /* 0x000fe20004701670 */
[----:B------:R-:W-:Y:S08]  /*24f0*/  HMMA.16816.F32 R96, R4, R42, RZ ;  /* 0x0000002a0460723c */ /* 0x000ff000000018ff */
[C---:B--2---:R-:W-:Y:S02]  /*2500*/  HMMA.16816.F32 R88, R8.reuse, R40, RZ ;  /* 0x000000280858723c */ /* 0x044fe400000018ff */
[----:B------:R1:W-:Y:S04]  /*2510*/  LDGSTS.E.BYPASS.LTC128B.128 [R26+0x2100], [R2.64+0x80], !P2 ;  /* 0x02100080021a7fae */ /* 0x0003e8000d101d46 */
[----:B------:R2:W-:Y:S02]  /*2520*/  LDGSTS.E.BYPASS.LTC128B.128 [R26+0x900], [R20.64], !P6 ;  /* 0x00900000141a7fae */ /* 0x0005e4000f101d46 */
[----:B------:R-:W-:Y:S02]  /*2530*/  HMMA.16816.F32 R84, R8, R42, RZ ;  /* 0x0000002a0854723c */ /* 0x000fe400000018ff */
[----:B------:R2:W-:Y:S04]  /*2540*/  LDGSTS.E.BYPASS.LTC128B.128 [R26+0x1900], [R20.64+0x40], !P1 ;  /* 0x01900040141a7fae */ /* 0x0005e8000c901d46 */
[----:B------:R2:W-:Y:S02]  /*2550*/  LDGSTS.E.BYPASS.LTC128B.128 [R26+0x2900], [R20.64+0x80], !P0 ;  /* 0x02900080141a7fae */ /* 0x0005e4000c101d46 */
[C---:B---3--:R-:W-:Y:S08]  /*2560*/  HMMA.16816.F32 R76, R4.reuse, R36, RZ ;  /* 0x00000024044c723c */ /* 0x048ff000000018ff */
[----:B------:R-:W-:Y:S08]  /*2570*/  HMMA.16816.F32 R104, R4, R38, RZ ;  /* 0x000000260468723c */ /* 0x000ff000000018ff */
[----:B------:R-:W-:Y:S08]  /*2580*/  HMMA.16816.F32 R80, R8, R36, RZ ;  /* 0x000000240850723c */ /* 0x000ff000000018ff */
[C---:B----4-:R-:W-:Y:S08]  /*2590*/  HMMA.16816.F32 R60, R4.reuse, R28, RZ ;  /* 0x0000001c043c723c */ /* 0x050ff000000018ff */
[C---:B------:R-:W-:Y:S08]  /*25a0*/  HMMA.16816.F32 R72, R4.reuse, R32, RZ ;  /* 0x000000200448723c */ /* 0x040ff000000018ff */
[C---:B------:R-:W-:Y:S08]  /*25b0*/  HMMA.16816.F32 R100, R4.reuse, R34, RZ ;  /* 0x000000220464723c */ /* 0x040ff000000018ff */
[----:B------:R-:W-:Y:S08]  /*25c0*/  HMMA.16816.F32 R92, R4, R30, RZ ;  /* 0x0000001e045c723c */ /* 0x000ff000000018ff */
[C---:B------:R-:W-:Y:S01]  /*25d0*/  HMMA.16816.F32 R68, R8.reuse, R34, RZ ;  /* 0x000000220844723c */ /* 0x040fe200000018ff */
[----:B------:R-:W-:Y:S01]  /*25e0*/  ISETP.NE.AND P2, PT, R23, RZ, PT ;  /* 0x000000ff1700720c */ /* 0x000fe20003f45270 */
[----:B------:R-:W0:Y:S06]  /*25f0*/  LDGDEPBAR ;  /* 0x00000000000079af */ /* 0x000e2c0000000000 */
[C---:B------:R-:W-:Y:S08]  /*2600*/  HMMA.16816.F32 R40, R8.reuse, R38, RZ ;  /* 0x000000260828723c */ /* 0x040ff000000018ff */
[C---:B------:R-:W-:Y:S08]  /*2610*/  HMMA.16816.F32 R36, R8.reuse, R32, RZ ;  /* 0x000000200824723c */ /* 0x040ff000000018ff */
[C---:B------:R-:W-:Y:S08]  /*2620*/  HMMA.16816.F32 R4, R8.reuse, R28, RZ ;  /* 0x0000001c0804723c */ /* 0x040ff000000018ff */
[----:B------:R-:W-:Y:S01]  /*2630*/  HMMA.16816.F32 R28, R8, R30, RZ ;  /* 0x0000001e081c723c */ /* 0x000fe200000018ff */
[----:B------:R-:W-:Y:S07]  /*2640*/  LDSM.16.M88.4 R8, [R207+0x3000] ;  /* 0x00300000cf08783b */ /* 0x000fee0000000200 */
[C---:B-----5:R-:W-:Y:S01]  /*2650*/  HMMA.16816.F32 R32, R12.reuse, R48, R56 ;  /* 0x000000300c20723c */ /* 0x060fe20000001838 */
[----:B------:R-:W3:Y:S07]  /*2660*/  LDSM.16.M88.4 R56, [R204+0x1400] ;  /* 0x00140000cc38783b */ /* 0x000eee0000000200 */
[----:B------:R-:W-:Y:S01]  /*2670*/  HMMA.16816.F32 R136, R12, R64, R60 ;  /* 0x000000400c88723c */ /* 0x000fe2000000183c */
[----:B------:R-:W4:Y:S07]  /*2680*/  LDSM.16.M88.4 R60, [R204+0x1000] ;  /* 0x00100000cc3c783b */ /* 0x000f2e0000000200 */
[----:B------:R-:W-:Y:S01]  /*2690*/  HMMA.16816.F32 R124, R16, R52, R36 ;  /* 0x00000034107c723c */ /* 0x000fe20000001824 */
[----:B------:R-:W5:Y:S07]  /*26a0*/  LDSM.16.M88.4 R36, [R204+0x1c00] ;  /* 0x001c0000cc24783b */ /* 0x000f6e0000000200 */
[C---:B------:R-:W-:Y:S08]  /*26b0*/  HMMA.16816.F32 R76, R12.reuse, R44, R76 ;  /* 0x0000002c0c4c723c */ /* 0x040ff0000000184c */
[C---:B------:R-:W-:Y:S08]  /*26c0*/  HMMA.16816.F32 R140, R12.reuse, R52, R72 ;  /* 0x000000340c8c723c */ /* 0x040ff00000001848 */
[C---:B------:R-:W-:Y:S08]  /*26d0*/  HMMA.16816.F32 R96, R12.reuse, R50, R96 ;  /* 0x000000320c60723c */ /* 0x040ff00000001860 */
[C---:B--2---:R-:W-:Y:S08]  /*26e0*/  HMMA.16816.F32 R20, R12.reuse, R46, R104 ;  /* 0x0000002e0c14723c */ /* 0x044ff00000001868 */
[C---:B------:R-:W-:Y:S08]  /*26f0*/  HMMA.16816.F32 R132, R12.reuse, R54, R100 ;  /* 0x000000360c84723c */ /* 0x040ff00000001864 */
[----:B------:R-:W-:Y:S01]  /*2700*/  HMMA.16816.F32 R116, R12, R66, R92 ;  /* 0x000000420c74723c */ /* 0x000fe2000000185c */
[----:B------:R-:W2:Y:S07]  /*2710*/  LDSM.16.M88.4 R12, [R207+0x2000] ;  /* 0x00200000cf0c783b */ /* 0x000eae0000000200 */
[C---:B------:R-:W-:Y:S01]  /*2720*/  HMMA.16816.F32 R104, R16.reuse, R46, R40 ;  /* 0x0000002e1068723c */ /* 0x040fe20000001828 */
[----:B------:R-:W1:Y:S07]  /*2730*/  LDSM.16.M88.4 R40, [R204+0x1800] ;  /* 0x00180000cc28783b */ /* 0x000e6e0000000200 */
[C---:B------:R-:W-:Y:S08]  /*2740*/  HMMA.16816.F32 R120, R16.reuse, R44, R80 ;  /* 0x0000002c1078723c */ /* 0x040ff00000001850 */
[C---:B------:R-:W-:Y:S08]  /*2750*/  HMMA.16816.F32 R112, R16.reuse, R48, R88 ;  /* 0x000000301070723c */ /* 0x040ff00000001858 */
[C---:B------:R-:W-:Y:S01]  /*2760*/  HMMA.16816.F32 R128, R16.reuse, R64, R4 ;  /* 0x000000401080723c */ /* 0x040fe20000001804 */
[----:B------:R-:W-:Y:S07]  /*2770*/  LDSM.16.M88.4 R4, [R208+0x3000] ;  /* 0x00300000d004783b */ /* 0x000fee0000000200 */
[C---:B------:R-:W-:Y:S01]  /*2780*/  HMMA.16816.F32 R100, R16.reuse, R50, R84 ;  /* 0x000000321064723c */ /* 0x040fe20000001854 */
[----:B------:R-:W-:Y:S07]  /*2790*/  LDSM.16.M88.4 R48, [R215] ;  /* 0x00000000d730783b */ /* 0x000fee0000000200 */
[C---:B------:R-:W-:Y:S08]  /*27a0*/  HMMA.16816.F32 R108, R16.reuse, R54, R68 ;  /* 0x00000036106c723c */ /* 0x040ff00000001844 */
[----:B------:R-:W-:Y:S01]  /*27b0*/  HMMA.16816.F32 R88, R16, R66, R28 ;  /* 0x000000421058723c */ /* 0x000fe2000000181c */
[----:B------:R-:W1:Y:S04]  /*27c0*/  LDSM.16.M88.4 R28, [R216] ;  /* 0x00000000d81c783b */ /* 0x000e680000000200 */
[----:B------:R-:W1:Y:S03]  /*27d0*/  LDSM.16.M88.4 R64, [R214] ;  /* 0x00000000d640783b */ /* 0x000e660000000200 */
[C---:B---3--:R-:W-:Y:S01]  /*27e0*/  HMMA.16816.F32 R16, R8.reuse, R58, R20 ;  /* 0x0000003a0810723c */ /* 0x048fe20000001814 */
[----:B------:R-:W3:Y:S07]  /*27f0*/  LDSM.16.M88.4 R20, [R208+0x2000] ;  /* 0x00200000d014783b */ /* 0x000eee0000000200 */
[C---:B----4-:R-:W-:Y:S01]  /*2800*/  HMMA.16816.F32 R72, R8.reuse, R60, R32 ;  /* 0x0000003c0848723c */ /* 0x050fe20000001820 */
[----:B------:R-:W4:Y:S07]  /*2810*/  LDSM.16.M88.4 R32, [R217] ;  /* 0x00000000d920783b */ /* 0x000f2e0000000200 */
[C---:B------:R-:W-:Y:S08]  /*2820*/  HMMA.16816.F32 R52, R8.reuse, R56, R76 ;  /* 0x000000380834723c */ /* 0x040ff0000000184c */
[----:B-----5:R-:W-:Y:S08]  /*2830*/  HMMA.16816.F32 R80, R8, R38, R116 ;  /* 0x000000260850723c */ /* 0x020ff00000001874 */
[----:B--2---:R-:W-:Y:S08]  /*2840*/  HMMA.16816.F32 R44, R12, R56, R120 ;  /* 0x000000380c2c723c */ /* 0x004ff00000001878 */
[C---:B------:R-:W-:Y:S08]  /*2850*/  HMMA.16816.F32 R68, R8.reuse, R62, R96 ;  /* 0x0000003e0844723c */ /* 0x040ff00000001860 */
[----:B-1----:R-:W-:Y:S08]  /*2860*/  HMMA.16816.F32 R96, R8, R42, R132 ;  /* 0x0000002a0860723c */ /* 0x002ff00000001884 */
[C---:B------:R-:W-:Y:S08]  /*2870*/  HMMA.16816.F32 R76, R12.reuse, R60, R112 ;  /* 0x0000003c0c4c723c */ /* 0x040ff00000001870 */
[----:B------:R-:W-:Y:S08]  /*2880*/  HMMA.16816.F32 R60, R12, R62, R100 ;  /* 0x0000003e0c3c723c */ /* 0x000ff00000001864 */
[C---:B------:R-:W-:Y:S08]  /*2890*/  HMMA.16816.F32 R84, R8.reuse, R40, R140 ;  /* 0x000000280854723c */ /* 0x040ff0000000188c */
[----:B------:R-:W-:Y:S08]  /*28a0*/  HMMA.16816.F32 R92, R8, R36, R136 ;  /* 0x00000024085c723c */ /* 0x000ff00000001888 */
[C---:B------:R-:W-:Y:S08]  /*28b0*/  HMMA.16816.F32 R56, R12.reuse, R58, R104 ;  /* 0x0000003a0c38723c */ /* 0x040ff00000001868 */
[C---:B------:R-:W-:Y:S08]  /*28c0*/  HMMA.16816.F32 R8, R12.reuse, R40, R124 ;  /* 0x000000280c08723c */ /* 0x040ff0000000187c */
[C---:B------:R-:W-:Y:S01]  /*28d0*/  HMMA.16816.F32 R108, R12.reuse, R42, R108 ;  /* 0x0000002a0c6c723c */ /* 0x040fe2000000186c */
[----:B------:R-:W-:Y:S07]  /*28e0*/  LDSM.16.M88.4 R40, [R204+0x2800] ;  /* 0x00280000cc28783b */ /* 0x000fee0000000200 */
[C---:B------:R-:W-:Y:S08]  /*28f0*/  HMMA.16816.F32 R100, R12.reuse, R36, R128 ;  /* 0x000000240c64723c */ /* 0x040ff00000001880 */
[----:B------:R-:W-:Y:S01]  /*2900*/  HMMA.16816.F32 R104, R12, R38, R88 ;  /* 0x000000260c68723c */ /* 0x000fe20000001858 */
[----:B------:R-:W-:Y:S04]  /*2910*/  LDSM.16.M88.4 R12, [R207+0x4000] ;  /* 0x00400000cf0c783b */ /* 0x000fe80000000200 */
[----:B------:R-:W-:Y:S03]  /*2920*/  LDSM.16.M88.4 R36, [R204+0x2c00] ;  /* 0x002c0000cc24783b */ /* 0x000fe60000000200 */
[C---:B------:R-:W-:Y:S01]  /*2930*/  HMMA.16816.F32 R136, R4.reuse, R28, R52 ;  /* 0x0000001c0488723c */ /* 0x040fe20000001834 */
[----:B------:R-:W-:Y:S07]  /*2940*/  LDSM.16.M88.4 R52, [R204+0x2000] ;  /* 0x00200000cc34783b */ /* 0x000fee0000000200 */
[C---:B------:R-:W-:Y:S01]  /*2950*/  HMMA.16816.F32 R132, R4.reuse, R30, R16 ;  /* 0x0000001e0484723c */ /* 0x040fe20000001810 */
[----:B------:R-:W1:Y:S07]  /*2960*/  LDSM.16.M88.4 R16, [R207+0x5000] ;  /* 0x00500000cf10783b */ /* 0x000e6e0000000200 */
[----:B------:R-:W-:Y:S08]  /*2970*/  HMMA.16816.F32 R116, R4, R66, R80 ;  /* 0x000000420474723c */ /* 0x000ff00000001850 */
[----:B---3--:R-:W-:Y:S01]  /*2980*/  HMMA.16816.F32 R80, R20, R28, R44 ;  /* 0x0000001c1450723c */ /* 0x008fe2000000182c */
[----:B------:R-:W2:Y:S07]  /*2990*/  LDSM.16.M88.4 R44, [R204+0x2400] ;  /* 0x00240000cc2c783b */ /* 0x000eae0000000200 */
[C---:B------:R-:W-:Y:S08]  /*29a0*/  HMMA.16816.F32 R124, R4.reuse, R50, R96 ;  /* 0x00000032047c723c */ /* 0x040ff00000001860 */
[C---:B----4-:R-:W-:Y:S08]  /*29b0*/  HMMA.16816.F32 R112, R4.reuse, R32, R72 ;  /* 0x000000200470723c */ /* 0x050ff00000001848 */
[----:B------:R-:W-:Y:S08]  /*29c0*/  HMMA.16816.F32 R140, R4, R34, R68 ;  /* 0x00000022048c723c */ /* 0x000ff00000001844 */
[C---:B------:R-:W-:Y:S08]  /*29d0*/  HMMA.16816.F32 R96, R20.reuse, R32, R76 ;  /* 0x000000201460723c */ /* 0x040ff0000000184c */
[C---:B------:R-:W-:Y:S01]  /*29e0*/  HMMA.16816.F32 R88, R20.reuse, R34, R60 ;  /* 0x000000221458723c */ /* 0x040fe2000000183c */
[----:B------:R-:W-:Y:S07]  /*29f0*/  LDSM.16.M88.4 R32, [R212] ;  /* 0x00000000d420783b */ /* 0x000fee0000000200 */
[----:B------:R-:W-:Y:S01]  /*2a00*/  HMMA.16816.F32 R72, R20, R30, R56 ;  /* 0x0000001e1448723c */ /* 0x000fe20000001838 */
[----:B------:R-:W-:Y:S07]  /*2a10*/  LDSM.16.M88.4 R28, [R211] ;  /* 0x00000000d31c783b */ /* 0x000fee0000000200 */
[C---:B------:R-:W-:Y:S08]  /*2a20*/  HMMA.16816.F32 R128, R4.reuse, R48, R84 ;  /* 0x000000300480723c */ /* 0x040ff00000001854 */
[----:B------:R-:W-:Y:S01]  /*2a30*/  HMMA.16816.F32 R120, R4, R64, R92 ;  /* 0x000000400478723c */ /* 0x000fe2000000185c */
[----:B------:R-:W-:Y:S07]  /*2a40*/  LDSM.16.M88.4 R4, [R208+0x5000] ;  /* 0x00500000d004783b */ /* 0x000fee0000000200 */
[C---:B------:R-:W-:Y:S01]  /*2a50*/  HMMA.16816.F32 R60, R20.reuse, R48, R8 ;  /* 0x00000030143c723c */ /* 0x040fe20000001808 */
[----:B------:R-:W-:Y:S07]  /*2a60*/  LDSM.16.M88.4 R8, [R208+0x4000] ;  /* 0x00400000d008783b */ /* 0x000fee0000000200 */
[C---:B------:R-:W-:Y:S01]  /*2a70*/  HMMA.16816.F32 R68, R20.reuse, R50, R108 ;  /* 0x000000321444723c */ /* 0x040fe2000000186c */
[----:B------:R-:W3:Y:S07]  /*2a80*/  LDSM.16.M88.4 R48, [R213] ;  /* 0x00000000d530783b */ /* 0x000eee0000000200 */
[C---:B------:R-:W-:Y:S08]  /*2a90*/  HMMA.16816.F32 R76, R20.reuse, R64, R100 ;  /* 0x00000040144c723c */ /* 0x040ff00000001864 */
[----:B------:R-:W-:Y:S01]  /*2aa0*/  HMMA.16816.F32 R64, R20, R66, R104 ;  /* 0x000000421440723c */ /* 0x000fe20000001868 */
[----:B------:R-:W4:Y:S01]  /*2ab0*/  LDSM.16.M88.4 R20, [R210] ;  /* 0x00000000d214783b */ /* 0x000f220000000200 */
[----:B------:R-:W-:Y:S01]  /*2ac0*/  ISETP.GE.AND P0, PT, R252, 0x2, PT ;  /* 0x00000002fc00780c */ /* 0x000fe20003f06270 */
[----:B------:R-:W-:-:S05]  /*2ad0*/  DEPBAR.LE SB0, 0x0 ;  /* 0x000080000000791a */ /* 0x000fca0000000000 */
[C---:B-1----:R-:W-:Y:S08]  /*2ae0*/  HMMA.16816.F32 R84, R16.reuse, R52, R112 ;  /* 0x000000341054723c */ /* 0x042ff00000001870 */
[----:B------:R-:W-:Y:S08]  /*2af0*/  HMMA.16816.F32 R92, R16, R54, R140 ;  /* 0x00000036105c723c */ /* 0x000ff0000000188c */
[C---:B------:R-:W-:Y:S08]  /*2b00*/  HMMA.16816.F32 R96, R12.reuse, R52, R96 ;  /* 0x000000340c60723c */ /* 0x040ff00000001860 */
[----:B------:R-:W-:Y:S08]  /*2b10*/  HMMA.16816.F32 R88, R12, R54, R88 ;  /* 0x000000360c58723c */ /* 0x000ff00000001858 */
[C---:B--2---:R-:W-:Y:S08]  /*2b20*/  HMMA.16816.F32 R100, R16.reuse, R44, R136 ;  /* 0x0000002c1064723c */ /* 0x044ff00000001888 */
[----:B------:R-:W-:Y:S08]  /*2b30*/  HMMA.16816.F32 R104, R16, R46, R132 ;  /* 0x0000002e1068723c */ /* 0x000ff00000001884 */
[C---:B------:R-:W-:Y:S08]  /*2b40*/  HMMA.16816.F32 R56, R12.reuse, R44, R80 ;  /* 0x0000002c0c38723c */ /* 0x040ff00000001850 */
[----:B------:R-:W-:Y:S08]  /*2b50*/  HMMA.16816.F32 R52, R12, R46, R72 ;  /* 0x0000002e0c34723c */ /* 0x000ff00000001848 */
[C---:B------:R-:W-:Y:S08]  /*2b60*/  HMMA.16816.F32 R108, R16.reuse, R40, R128 ;  /* 0x00000028106c723c */ /* 0x040ff00000001880 */
[C---:B------:R-:W-:Y:S08]  /*2b70*/  HMMA.16816.F32 R112, R16.reuse, R42, R124 ;  /* 0x0000002a1070723c */ /* 0x040ff0000000187c */
[C---:B------:R-:W-:Y:S08]  /*2b80*/  HMMA.16816.F32 R120, R16.reuse, R36, R120 ;  /* 0x000000241078723c */ /* 0x040ff00000001878 */
[----:B------:R-:W-:Y:S08]  /*2b90*/  HMMA.16816.F32 R116, R16, R38, R116 ;  /* 0x000000261074723c */ /* 0x000ff00000001874 */
[C---:B------:R-:W-:Y:S08]  /*2ba0*/  HMMA.16816.F32 R44, R12.reuse, R40, R60 ;  /* 0x000000280c2c723c */ /* 0x040ff0000000183c */
[C---:B------:R-:W-:Y:S08]  /*2bb0*/  HMMA.16816.F32 R40, R12.reuse, R42, R68 ;  /* 0x0000002a0c28723c */ /* 0x040ff00000001844 */
[C---:B------:R-:W-:Y:S08]  /*2bc0*/  HMMA.16816.F32 R16, R12.reuse, R36, R76 ;  /* 0x000000240c10723c */ /* 0x040ff0000000184c */
[----:B------:R-:W-:Y:S01]  /*2bd0*/  HMMA.16816.F32 R12, R12, R38, R64 ;  /* 0x000000260c0c723c */ /* 0x000fe20000001840 */
[----:B------:R-:W-:Y:S07]  /*2be0*/  BSSY B0, `(.L_x_550) ;  /* 0x000002b000007945 */ /* 0x000fee0003800000 */
[C---:B---3--:R-:W-:Y:S08]  /*2bf0*/  HMMA.16816.F32 R36, R4.reuse, R48, R84 ;  /* 0x000000300424723c */ /* 0x048ff00000001854 */
[C---:B------:R-:W-:Y:S08]  /*2c00*/  HMMA.16816.F32 R60, R4.reuse, R50, R92 ;  /* 0x00000032043c723c */ /* 0x040ff0000000185c */
        /* <DEDUP_REMOVED lines=8> */
[----:B------:R-:W-:Y:S08]  /*2c90*/  HMMA.16816.F32 R44, R8, R28, R44 ;  /* 0x0000001c082c723c */ /* 0x000ff0000000182c */
[C---:B----4-:R-:W-:Y:S08]  /*2ca0*/  HMMA.16816.F32 R80, R4.reuse, R20, R120 ;  /* 0x000000140450723c */ /* 0x050ff00000001878 */
[----:B------:R-:W-:Y:S08]  /*2cb0*/  HMMA.16816.F32 R84, R4, R22, R116 ;  /* 0x000000160454723c */ /* 0x000ff00000001874 */
[C---:B------:R-:W-:Y:S08]  /*2cc0*/  HMMA.16816.F32 R28, R8.reuse, R30, R40 ;  /* 0x0000001e081c723c */ /* 0x040ff00000001828 */
[C---:B------:R-:W-:Y:S08]  /*2cd0*/  HMMA.16816.F32 R32, R8.reuse, R20, R16 ;  /* 0x000000140820723c */ /* 0x040ff00000001810 */
[----:B------:R-:W-:Y:S01]  /*2ce0*/  HMMA.16816.F32 R48, R8, R22, R12 ;  /* 0x000000160830723c */ /* 0x000fe2000000180c */
[----:B------:R-:W-:Y:S06]  /*2cf0*/  BAR.SYNC.DEFER_BLOCKING 0x0 ;  /* 0x0000000000007b1d */ /* 0x000fec0000010000 */
[----:B------:R-:W-:Y:S01]  /*2d00*/  @!UPT UIADD3 URZ, URZ, URZ, URZ ;  /* 0x0000003f3f3ff290 */ /* 0x000fe2000fffe03f */
[----:B------:R-:W-:Y:S11]  /*2d10*/  @!P0 BRA `(.L_x_551) ;  /* 0x0000017000008947 */ /* 0x000ff60003800000 */
[----:B------:R-:W-:Y:S01]  /*2d20*/  IADD3 R0, R252, -0x2, RZ ;  /* 0xfffffffefc007810 */ /* 0x000fe20007ffe0ff */
[----:B------:R-:W-:-:S03]  /*2d30*/  IMAD.MOV.U32 R6, RZ, RZ, c[0x0][0x1e4] ;  /* 0x00007900ff067624 */ /* 0x000fc600078e00ff */
[----:B------:R-:W-:Y:S01]  /*2d40*/  SHF.R.S32.HI R2, RZ, 0x1f, R0 ;  /* 0x0000001fff027819 */ /* 0x000fe20000011400 */
[----:B------:R-:W-:-:S04]  /*2d50*/  IMAD.WIDE.U32 R4, R0, c[0x0][0x1e0], RZ ;  /* 0x0000780000047a25 */ /* 0x000fc800078e00ff */
[----:B------:R-:W-:-:S04]  /*2d60*/  IMAD R2, R2, c[0x0][0x1e0], RZ ;  /* 0x0000780002027a24 */ /* 0x000fc800078e02ff */
[----:B------:R-:W-:Y:S01]  /*2d70*/  IMAD R2, R0, c[0x0][0x1e4], R2 ;  /* 0x0000790000027a24 */ /* 0x000fe200078e0202 */
[----:B------:R-:W-:-:S03]  /*2d80*/  LEA R0, P0, R4, R146, 0x6 ;  /* 0x0000009204007211 */ /* 0x000fc600078030ff */
[----:B------:R-:W-:Y:S01]  /*2d90*/  IMAD.IADD R3, R5, 0x1, R2 ;  /* 0x0000000105037824 */ /* 0x000fe200078e0202 */
[----:B------:R-:W-:Y:S01]  /*2da0*/  LEA R2, P1, R0, c[0x0][0x1c8], 0x1 ;  /* 0x0000720000027a11 */ /* 0x000fe200078208ff */
[----:B------:R-:W-:-:S03]  /*2db0*/  IMAD.MOV.U32 R5, RZ, RZ, c[0x0][0x1e0] ;  /* 0x00007800ff057624 */ /* 0x000fc600078e00ff */
[----:B------:R-:W-:Y:S02]  /*2dc0*/  LEA.HI.X R3, R4, R144, R3, 0x6, P0 ;  /* 0x0000009004037211 */ /* 0x000fe400000f3403 */
[----:B------:R-:W-:Y:S02]  /*2dd0*/  LEA R4, P0, R5, R2, 0x6 ;  /* 0x0000000205047211 */ /* 0x000fe400078030ff */
[----:B------:R-:W-:-:S04]  /*2de0*/  LEA.HI.X R3, R0, c[0x0][0x1cc], R3, 0x1, P1 ;  /* 0x0000730000037a11 */ /* 0x000fc800008f0c03 */
[----:B------:R-:W-:Y:S01]  /*2df0*/  LEA.HI.X R5, R5, R3, R6, 0x6, P0 ;  /* 0x0000000305057211 */ /* 0x000fe200000f3406 */
[----:B------:R-:W-:Y:S01]  /*2e00*/  @!PT LDS RZ, [RZ] ;  /* 0x00000000fffff984 */ /* 0x000fe20000000800 */
[----:B------:R-:W-:Y:S01]  /*2e10*/  @!PT LDS RZ, [RZ] ;  /* 0x00000000fffff984 */ /* 0x000fe20000000800 */
[----:B------:R-:W-:Y:S01]  /*2e20*/  @!PT LDS RZ, [RZ] ;  /* 0x00000000fffff984 */ /* 0x000fe20000000800 */
[----:B------:R1:W-:Y:S04]  /*2e30*/  LDGSTS.E.BYPASS.LTC128B.128 [R26+0x3100], [R2.64], !P5 ;  /* 0x03100000021a7fae */ /* 0x0003e8000e901d46 */
[----:B------:R1:W-:Y:S04]  /*2e40*/  LDGSTS.E.BYPASS.LTC128B.128 [R26+0x4100], [R2.64+0x40], !P4 ;  /* 0x04100040021a7fae */ /* 0x0003e8000e101d46 */
[----:B------:R1:W-:Y:S04]  /*2e50*/  LDGSTS.E.BYPASS.LTC128B.128 [R26+0x5100], [R2.64+0x80], !P3 ;  /* 0x05100080021a7fae */ /* 0x0003e8000d901d46 */
[----:B------:R1:W-:Y:S04]  /*2e60*/  LDGSTS.E.BYPASS.LTC128B.128 [R26+0x3900], [R4.64], !P5 ;  /* 0x03900000041a7fae */ /* 0x0003e8000e901d46 */
[----:B------:R1:W-:Y:S04]  /*2e70*/  LDGSTS.E.BYPASS.LTC128B.128 [R26+0x4900], [R4.64+0x40], !P4 ;  /* 0x04900040041a7fae */ /* 0x0003e8000e101d46 */
[----:B------:R1:W-:Y:S02]  /*2e80*/  LDGSTS.E.BYPASS.LTC128B.128 [R26+0x5900], [R4.64+0x80], !P3 ;  /* 0x05900080041a7fae */ /* 0x0003e4000d901d46 */
.L_x_551:
[----:B------:R-:W-:Y:S05]  /*2e90*/  BSYNC B0 ;  /* 0x0000000000007941 */ /* 0x000fea0003800000 */
.L_x_550:
[----:B------:R-:W2:Y:S04]  /*2ea0*/  LDL R0, [R1+0x50] ;  /* 0x0000500001007983 */ /* 0x000ea80000100800 */
[----:B------:R-:W2:Y:S04]  /*2eb0*/  LDL R149, [R1+0x40] ;  /* 0x0000400001957983 */ /* 0x000ea80000100800 */
[----:B-1----:R-:W3:Y:S04]  /*2ec0*/  LDL R5, [R1+0x4c] ;  /* 0x00004c0001057983 */ /* 0x002ee80000100800 */
[----:B------:R-:W-:Y:S04]  /*2ed0*/  LDSM.16.MT88.4 R92, [R206+0x2000] ;  /* 0x00200000ce5c783b */ /* 0x000fe80000004200 */
[----:B------:R-:W0:Y:S01]  /*2ee0*/  LDGDEPBAR ;  /* 0x00000000000079af */ /* 0x000e220000000000 */
[----:B--2---:R-:W-:-:S04]  /*2ef0*/  IMAD.IADD R3, R0, 0x1, R149 ;  /* 0x0000000100037824 */ /* 0x004fc800078e0295 */
[----:B------:R-:W-:-:S05]  /*2f00*/  @P2 IMAD.HI.U32 R0, R3, c[0x0][0x2c8], RZ ;  /* 0x0000b20003002a27 */ /* 0x000fca00078e00ff */
[----:B------:R-:W-:-:S05]  /*2f10*/  @P2 SHF.R.U32.HI R3, RZ, c[0x0][0x2cc], R0 ;  /* 0x0000b300ff032a19 */ /* 0x000fca0000011600 */
[----:B------:R-:W1:Y:S04]  /*2f20*/  SHFL.IDX PT, R2, R3, 0x2, 0x1c1f ;  /* 0x005c1f0003027f89 */ /* 0x000e6800000e0000 */
[----:B------:R-:W2:Y:S01]  /*2f30*/  SHFL.IDX PT, R6, R3, 0x3, 0x1c1f ;  /* 0x007c1f0003067f89 */ /* 0x000ea200000e0000 */
[----:B------:R-:W-:-:S05]  /*2f40*/  IMAD R0, R24, R27, 0x1 ;  /* 0x0000000118007424 */ /* 0x000fca00078e021b */
[----:B---3--:R-:W-:-:S04]  /*2f50*/  IADD3 R0, -R5, c[0x0][0x1d0], R0 ;  /* 0x0000740005007a10 */ /* 0x008fc80007ffe100 */
[----:B------:R-:W-:Y:S01]  /*2f60*/  IADD3 R4, R0, -c[0x0][0x168], RZ ;  /* 0x80005a0000047a10 */ /* 0x000fe20007ffe0ff */
[----:B------:R-:W-:-:S04]  /*2f70*/  IMAD.IADD R5, R25, 0x1, -R5 ;  /* 0x0000000119057824 */ /* 0x000fc800078e0a05 */
[C---:B-1----:R-:W-:Y:S02]  /*2f80*/  IMAD.IADD R2, R4.reuse, 0x1, R2 ;  /* 0x0000000104027824 */ /* 0x042fe400078e0202 */
[----:B--2---:R-:W-:-:S03]  /*2f90*/  IMAD.IADD R0, R4, 0x1, R6 ;  /* 0x0000000104007824 */ /* 0x004fc600078e0206 */
[----:B------:R-:W-:-:S04]  /*2fa0*/  IMNMX R2, R5, R2, PT ;  /* 0x0000000205027217 */ /* 0x000fc80003800200 */
[C---:B------:R-:W-:Y:S02]  /*2fb0*/  ISETP.GT.AND P0, PT, R2.reuse, RZ, PT ;  /* 0x000000ff0200720c */ /* 0x040fe40003f04270 */
[----:B------:R-:W-:Y:S02]  /*2fc0*/  IMNMX R0, R5, R0, PT ;  /* 0x0000000005007217 */ /* 0x000fe40003800200 */
[----:B------:R-:W-:Y:S02]  /*2fd0*/  ISETP.GT.AND P6, PT, R2, 0x1, PT ;  /* 0x000000010200780c */ /* 0x000fe40003fc4270 */
[----:B------:R-:W-:Y:S02]  /*2fe0*/  FSEL R10, R36, -INF , P0 ;  /* 0xff800000240a7808 */ /* 0x000fe40000000000 */
[C---:B------:R-:W-:Y:S02]  /*2ff0*/  ISETP.GT.AND P0, PT, R0.reuse, 0x1, PT ;  /* 0x000000010000780c */ /* 0x040fe40003f04270 */
[----:B------:R-:W-:-:S02]  /*3000*/  ISETP.GT.AND P1, PT, R0, RZ, PT ;  /* 0x000000ff0000720c */ /* 0x000fc40003f24270 */
[----:B------:R-:W-:Y:S02]  /*3010*/  FSEL R11, R37, -INF , P6 ;  /* 0xff800000250b7808 */ /* 0x000fe40003000000 */
[----:B------:R-:W-:Y:S02]  /*3020*/  ISETP.GT.AND P6, PT, R2, 0x8, PT ;  /* 0x000000080200780c */ /* 0x000fe40003fc4270 */
[----:B------:R-:W-:Y:S02]  /*3030*/  FSEL R16, R39, -INF , P0 ;  /* 0xff80000027107808 */ /* 0x000fe40000000000 */
[----:B------:R-:W-:Y:S02]  /*3040*/  FSEL R15, R38, -INF , P1 ;  /* 0xff800000260f7808 */ /* 0x000fe40000800000 */
[----:B------:R-:W-:Y:S01]  /*3050*/  ISETP.GT.AND P0, PT, R0, 0x8, PT ;  /* 0x000000080000780c */ /* 0x000fe20003f04270 */
[----:B------:R-:W-:Y:S01]  /*3060*/  SHFL.IDX PT, R8, R3, 0x1, 0x1c1f ;  /* 0x003c1f0003087f89 */ /* 0x000fe200000e0000 */
[----:B------:R-:W-:-:S02]  /*3070*/  ISETP.GT.AND P1, PT, R2, 0x9, PT ;  /* 0x000000090200780c */ /* 0x000fc40003f24270 */
[----:B------:R-:W-:Y:S01]  /*3080*/  FSEL R13, R60, -INF , P6 ;  /* 0xff8000003c0d7808 */ /* 0x000fe20003000000 */
[----:B------:R-:W-:Y:S01]  /*3090*/  LDSM.16.MT88.4 R36, [R206+0x400] ;  /* 0x00040000ce24783b */ /* 0x000fe20000004200 */
[----:B------:R-:W-:Y:S02]  /*30a0*/  FMNMX.FTZ R6, R10, R11, !PT ;  /* 0x0000000b0a067209 */ /* 0x000fe40007810000 */
[----:B------:R-:W-:Y:S02]  /*30b0*/  FSEL R17, R62, -INF , P0 ;  /* 0xff8000003e117808 */ /* 0x000fe40000000000 */
[----:B------:R-:W-:Y:S02]  /*30c0*/  FSEL R14, R61, -INF , P1 ;  /* 0xff8000003d0e7808 */ /* 0x000fe40000800000 */
[C---:B------:R-:W-:Y:S02]  /*30d0*/  ISETP.GT.AND P6, PT, R2.reuse, 0x10, PT ;  /* 0x000000100200780c */ /* 0x040fe40003fc4270 */
[----:B------:R-:W-:-:S02]  /*30e0*/  ISETP.GT.AND P0, PT, R2, 0x11, PT ;  /* 0x000000110200780c */ /* 0x000fc40003f04270 */
[----:B------:R-:W-:Y:S02]  /*30f0*/  FMNMX.FTZ R6, R13, R6, !PT ;  /* 0x000000060d067209 */ /* 0x000fe40007810000 */
[----:B------:R-:W-:Y:S02]  /*3100*/  FSEL R19, R64, -INF , P6 ;  /* 0xff80000040137808 */ /* 0x000fe40003000000 */
[----:B------:R-:W-:Y:S02]  /*3110*/  FSEL R20, R65, -INF , P0 ;  /* 0xff80000041147808 */ /* 0x000fe40000000000 */
[----:B------:R-:W-:Y:S02]  /*3120*/  FMNMX.FTZ R6, R14, R6, !PT ;  /* 0x000000060e067209 */ /* 0x000fe40007810000 */
[----:B------:R-:W-:Y:S02]  /*3130*/  ISETP.GT.AND P0, PT, R0, 0x11, PT ;  /* 0x000000110000780c */ /* 0x000fe40003f04270 */
[----:B------:R-:W-:-:S02]  /*3140*/  ISETP.GT.AND P6, PT, R2, 0x18, PT ;  /* 0x000000180200780c */ /* 0x000fc40003fc4270 */
[----:B------:R-:W-:Y:S02]  /*3150*/  FMNMX.FTZ R6, R19, R6, !PT ;  /* 0x0000000613067209 */ /* 0x000fe40007810000 */
[----:B------:R-:W-:Y:S02]  /*3160*/  ISETP.GT.AND P1, PT, R0, 0x9, PT ;  /* 0x000000090000780c */ /* 0x000fe40003f24270 */
[----:B------:R-:W-:Y:S02]  /*3170*/  FSEL R23, R67, -INF , P0 ;  /* 0xff80000043177808 */ /* 0x000fe40000000000 */
[----:B------:R-:W-:Y:S02]  /*3180*/  ISETP.GT.AND P0, PT, R2, 0x19, PT ;  /* 0x000000190200780c */ /* 0x000fe40003f04270 */
[----:B------:R-:W-:Y:S02]  /*3190*/  FSEL R22, R68, -INF , P6 ;  /* 0xff80000044167808 */ /* 0x000fe40003000000 */
[----:B------:R-:W-:-:S02]  /*31a0*/  FMNMX.FTZ R6, R20, R6, !PT ;  /* 0x0000000614067209 */ /* 0x000fc40007810000 */
[----:B------:R-:W-:Y:S02]  /*31b0*/  FSEL R18, R63, -INF , P1 ;  /* 0xff8000003f127808 */ /* 0x000fe40000800000 */
[C---:B------:R-:W-:Y:S01]  /*31c0*/  ISETP.GT.AND P1, PT, R0.reuse, 0x10, PT ;  /* 0x000000100000780c */ /* 0x040fe20003f24270 */
[----:B------:R-:W-:Y:S01]  /*31d0*/  LDSM.16.MT88.4 R60, [R206] ;  /* 0x00000000ce3c783b */ /* 0x000fe20000004200 */
[----:B------:R-:W-:Y:S02]  /*31e0*/  FSEL R21, R69, -INF , P0 ;  /* 0xff80000045157808 */ /* 0x000fe40000000000 */
[----:B------:R-:W-:Y:S02]  /*31f0*/  ISETP.GT.AND P0, PT, R0, 0x19, PT ;  /* 0x000000190000780c */ /* 0x000fe40003f04270 */
[----:B------:R-:W-:Y:S02]  /*3200*/  ISETP.GT.AND P6, PT, R2, 0x20, PT ;  /* 0x000000200200780c */ /* 0x000fe40003fc4270 */
[----:B------:R-:W-:-:S02]  /*3210*/  FMNMX.FTZ R6, R22, R6, !PT ;  /* 0x0000000616067209 */ /* 0x000fc40007810000 */
[----:B------:R-:W-:Y:S02]  /*3220*/  FSEL R24, R66, -INF , P1 ;  /* 0xff80000042187808 */ /* 0x000fe40000800000 */
[----:B------:R-:W-:Y:S01]  /*3230*/  ISETP.GT.AND P1, PT, R0, 0x18, PT ;  /* 0x000000180000780c */ /* 0x000fe20003f24270 */
[----:B------:R-:W-:Y:S01]  /*3240*/  LDSM.16.MT88.4 R64, [R206+0x1000] ;  /* 0x00100000ce40783b */ /* 0x000fe20000004200 */
[----:B------:R-:W-:Y:S02]  /*3250*/  FSEL R26, R71, -INF , P0 ;  /* 0xff800000471a7808 */ /* 0x000fe40000000000 */
[----:B------:R-:W-:Y:S02]  /*3260*/  ISETP.GT.AND P0, PT, R2, 0x21, PT ;  /* 0x000000210200780c */ /* 0x000fe40003f04270 */
[----:B------:R-:W-:Y:S02]  /*3270*/  FSEL R132, R72, -INF , P6 ;  /* 0xff80000048847808 */ /* 0x000fe40003000000 */
[----:B------:R-:W-:-:S02]  /*3280*/  FMNMX.FTZ R6, R21, R6, !PT ;  /* 0x0000000615067209 */ /* 0x000fc40007810000 */
[----:B------:R-:W-:Y:S02]  /*3290*/  FSEL R25, R70, -INF , P1 ;  /* 0xff80000046197808 */ /* 0x000fe40000800000 */
[----:B------:R-:W-:Y:S02]  /*32a0*/  FMNMX.FTZ R7, R15, R16, !PT ;  /* 0x000000100f077209 */ /* 0x000fe40007810000 */
[----:B------:R-:W-:Y:S02]  /*32b0*/  ISETP.GT.AND P1, PT, R2, 0x28, PT ;  /* 0x000000280200780c */ /* 0x000fe40003f24270 */
[----:B------:R-:W-:Y:S02]  /*32c0*/  FSEL R131, R73, -INF , P0 ;  /* 0xff80000049837808 */ /* 0x000fe40000000000 */
[----:B------:R-:W-:Y:S02]  /*32d0*/  FMNMX.FTZ R6, R132, R6, !PT ;  /* 0x0000000684067209 */ /* 0x000fe40007810000 */
[----:B------:R-:W-:-:S02]  /*32e0*/  FMNMX.FTZ R7, R17, R7, !PT ;  /* 0x0000000711077209 */ /* 0x000fc40007810000 */
[----:B------:R-:W-:Y:S02]  /*32f0*/  ISETP.GT.AND P0, PT, R2, 0x29, PT ;  /* 0x000000290200780c */ /* 0x000fe40003f04270 */
[----:B------:R-:W-:Y:S02]  /*3300*/  FSEL R135, R76, -INF , P1 ;  /* 0xff8000004c877808 */ /* 0x000fe40000800000 */
[----:B------:R-:W-:Y:S02]  /*3310*/  FMNMX.FTZ R6, R131, R6, !PT ;  /* 0x0000000683067209 */ /* 0x000fe40007810000 */
[----:B------:R-:W-:Y:S02]  /*3320*/  ISETP.GT.AND P1, PT, R2, 0x30, PT ;  /* 0x000000300200780c */ /* 0x000fe40003f24270 */
[----:B------:R-:W-:Y:S02]  /*3330*/  FMNMX.FTZ R7, R18, R7, !PT ;  /* 0x0000000712077209 */ /* 0x000fe40007810000 */
[----:B------:R-:W-:-:S02]  /*3340*/  FSEL R136, R77, -INF , P0 ;  /* 0xff8000004d887808 */ /* 0x000fc40000000000 */
[----:B------:R-:W-:Y:S02]  /*3350*/  FMNMX.FTZ R6, R135, R6, !PT ;  /* 0x0000000687067209 */ /* 0x000fe40007810000 */
[----:B------:R-:W-:Y:S02]  /*3360*/  FSEL R230, R80, -INF , P1 ;  /* 0xff80000050e67808 */ /* 0x000fe40000800000 */
[----:B------:R-:W-:Y:S02]  /*3370*/  ISETP.GT.AND P1, PT, R0, 0x20, PT ;  /* 0x000000200000780c */ /* 0x000fe40003f24270 */
[----:B------:R-:W-:Y:S02]  /*3380*/  FMNMX.FTZ R7, R24, R7, !PT ;  /* 0x0000000718077209 */ /* 0x000fe40007810000 */
[----:B------:R-:W-:Y:S02]  /*3390*/  ISETP.GT.AND P0, PT, R2, 0x31, PT ;  /* 0x000000310200780c */ /* 0x000fe40003f04270 */
[----:B------:R-:W-:-:S02]  /*33a0*/  FMNMX.FTZ R6, R136, R6, !PT ;  /* 0x0000000688067209 */ /* 0x000fc40007810000 */
[----:B------:R-:W-:Y:S02]  /*33b0*/  FSEL R133, R74, -INF , P1 ;  /* 0xff8000004a857808 */ /* 0x000fe40000800000 */
[C---:B------:R-:W-:Y:S02]  /*33c0*/  ISETP.GT.AND P6, PT, R2.reuse, 0x38, PT ;  /* 0x000000380200780c */ /* 0x040fe40003fc4270 */
[----:B------:R-:W-:Y:S02]  /*33d0*/  ISETP.GT.AND P1, PT, R2, 0x39, PT ;  /* 0x000000390200780c */ /* 0x000fe40003f24270 */
[----:B------:R-:W-:Y:S02]  /*33e0*/  FMNMX.FTZ R7, R23, R7, !PT ;  /* 0x0000000717077209 */ /* 0x000fe40007810000 */
[----:B------:R-:W-:Y:S02]  /*33f0*/  FSEL R228, R81, -INF , P0 ;  /* 0xff80000051e47808 */ /* 0x000fe40000000000 */
[----:B------:R-:W-:-:S02]  /*3400*/  FMNMX.FTZ R2, R230, R6, !PT ;  /* 0x00000006e6027209 */ /* 0x000fc40007810000 */
[----:B------:R-:W-:Y:S02]  /*3410*/  FMNMX.FTZ R6, R25, R7, !PT ;  /* 0x0000000719067209 */ /* 0x000fe40007810000 */
[----:B------:R-:W-:Y:S02]  /*3420*/  FSEL R221, R84, -INF , P6 ;  /* 0xff80000054dd7808 */ /* 0x000fe40003000000 */
[----:B------:R-:W-:Y:S02]  /*3430*/  FMNMX.FTZ R2, R228, R2, !PT ;  /* 0x00000002e4027209 */ /* 0x000fe40007810000 */
[----:B------:R-:W-:Y:S02]  /*3440*/  ISETP.GT.AND P0, PT, R0, 0x21, PT ;  /* 0x000000210000780c */ /* 0x000fe40003f04270 */
[----:B------:R-:W-:Y:S02]  /*3450*/  FMNMX.FTZ R6, R26, R6, !PT ;  /* 0x000000061a067209 */ /* 0x000fe40007810000 */
[----:B------:R-:W-:-:S02]  /*3460*/  FSEL R222, R85, -INF , P1 ;  /* 0xff80000055de7808 */ /* 0x000fc40000800000 */
[----:B------:R-:W-:Y:S01]  /*3470*/  FMNMX.FTZ R2, R221, R2, !PT ;  /* 0x00000002dd027209 */ /* 0x000fe20007810000 */
[----:B------:R1:W2:Y:S01]  /*3480*/  SHFL.IDX PT, R7, R3, RZ, 0x1c1f ;  /* 0x001c1fff03077589 */ /* 0x0002a200000e0000 */
[----:B------:R-:W-:Y:S02]  /*3490*/  FSEL R134, R75, -INF , P0 ;  /* 0xff8000004b867808 */ /* 0x000fe40000000000 */
[C---:B------:R-:W-:Y:S02]  /*34a0*/  ISETP.GT.AND P1, PT, R0.reuse, 0x28, PT ;  /* 0x000000280000780c */ /* 0x040fe40003f24270 */
[----:B------:R-:W-:Y:S02]  /*34b0*/  FMNMX.FTZ R6, R133, R6, !PT ;  /* 0x0000000685067209 */ /* 0x000fe40007810000 */
[----:B------:R-:W-:Y:S02]  /*34c0*/  ISETP.GT.AND P0, PT, R0, 0x29, PT ;  /* 0x000000290000780c */ /* 0x000fe40003f04270 */
[----:B------:R-:W-:-:S02]  /*34d0*/  FSEL R130, R78, -INF , P1 ;  /* 0xff8000004e827808 */ /* 0x000fc40000800000 */
[----:B------:R-:W-:Y:S02]  /*34e0*/  FSEL R138, R79, -INF , P0 ;  /* 0xff8000004f8a7808 */ /* 0x000fe40000000000 */
[----:B------:R-:W-:Y:S01]  /*34f0*/  ISETP.GT.AND P1, PT, R0, 0x30, PT ;  /* 0x000000300000780c */ /* 0x000fe20003f24270 */
[----:B------:R-:W-:Y:S01]  /*3500*/  LDSM.16.MT88.4 R76, [R205+0x1000] ;  /* 0x00100000cd4c783b */ /* 0x000fe20000004200 */
[----:B-1----:R-:W-:Y:S02]  /*3510*/  FMNMX.FTZ R3, R222, R2, !PT ;  /* 0x00000002de037209 */ /* 0x002fe40007810000 */
[----:B------:R-:W-:-:S03]  /*3520*/  FMNMX.FTZ R2, R134, R6, !PT ;  /* 0x0000000686027209 */ /* 0x000fc60007810000 */
[----:B------:R-:W1:Y:S01]  /*3530*/  SHFL.BFLY PT, R9, R3, 0x2, 0x1f ;  /* 0x0c401f0003097f89 */ /* 0x000e6200000e0000 */
[----:B------:R-:W-:Y:S02]  /*3540*/  FMNMX.FTZ R2, R130, R2, !PT ;  /* 0x0000000282027209 */ /* 0x000fe40007810000 */
[----:B------:R-:W-:Y:S02]  /*3550*/  ISETP.GT.AND P0, PT, R0, 0x31, PT ;  /* 0x000000310000780c */ /* 0x000fe40003f04270 */
[----:B------:R-:W-:Y:S02]  /*3560*/  FSEL R203, R82, -INF , P1 ;  /* 0xff80000052cb7808 */ /* 0x000fe40000800000 */
[----:B------:R-:W-:Y:S02]  /*3570*/  FMNMX.FTZ R2, R138, R2, !PT ;  /* 0x000000028a027209 */ /* 0x000fe40007810000 */
[----:B------:R-:W-:Y:S02]  /*3580*/  FSEL R226, R83, -INF , P0 ;  /* 0xff80000053e27808 */ /* 0x000fe40000000000 */
[----:B------:R-:W-:-:S02]  /*3590*/  ISETP.GT.AND P1, PT, R0, 0x38, PT ;  /* 0x000000380000780c */ /* 0x000fc40003f24270 */
[----:B------:R-:W-:Y:S02]  /*35a0*/  FMNMX.FTZ R2, R203, R2, !PT ;  /* 0x00000002cb027209 */ /* 0x000fe40007810000 */
[----:B------:R-:W-:Y:S02]  /*35b0*/  ISETP.GT.AND P0, PT, R0, 0x39, PT ;  /* 0x000000390000780c */ /* 0x000fe40003f04270 */
[----:B------:R-:W-:Y:S02]  /*35c0*/  FSEL R229, R86, -INF , P1 ;  /* 0xff80000056e57808 */ /* 0x000fe40000800000 */
[----:B------:R-:W-:Y:S01]  /*35d0*/  FMNMX.FTZ R0, R226, R2, !PT ;  /* 0x00000002e2007209 */ /* 0x000fe20007810000 */
[C---:B--2---:R-:W-:Y:S01]  /*35e0*/  IMAD.IADD R7, R4.reuse, 0x1, R7 ;  /* 0x0000000104077824 */ /* 0x044fe200078e0207 */
[----:B------:R-:W-:Y:S01]  /*35f0*/  FSEL R225, R87, -INF , P0 ;  /* 0xff80000057e17808 */ /* 0x000fe20000000000 */
[----:B------:R-:W-:Y:S01]  /*3600*/  IMAD.IADD R6, R4, 0x1, R8 ;  /* 0x0000000104067824 */ /* 0x000fe200078e0208 */
[----:B------:R-:W-:Y:S01]  /*3610*/  FMNMX.FTZ R4, R229, R0, !PT ;  /* 0x00000000e5047209 */ /* 0x000fe20007810000 */
[----:B------:R-:W-:Y:S01]  /*3620*/  LDSM.16.MT88.4 R84, [R205+0x2000] ;  /* 0x00200000cd54783b */ /* 0x000fe20000004200 */
[----:B-1----:R-:W-:-:S02]  /*3630*/  FMNMX.FTZ R3, R3, R9, !PT ;  /* 0x0000000903037209 */ /* 0x002fc40007810000 */
[----:B------:R-:W-:Y:S02]  /*3640*/  FMNMX.FTZ R4, R225, R4, !PT ;  /* 0x00000004e1047209 */ /* 0x000fe40007810000 */
[C---:B------:R-:W-:Y:S02]  /*3650*/  IMNMX R2, R5.reuse, R7, PT ;  /* 0x0000000705027217 */ /* 0x040fe40003800200 */
[----:B------:R-:W-:Y:S02]  /*3660*/  IMNMX R0, R5, R6, PT ;  /* 0x0000000605007217 */ /* 0x000fe40003800200 */
[----:B------:R-:W1:Y:S01]  /*3670*/  SHFL.BFLY PT, R5, R4, 0x2, 0x1f ;  /* 0x0c401f0004057f89 */ /* 0x000e6200000e0000 */
[----:B------:R-:W-:-:S03]  /*3680*/  ISETP.GT.AND P0, PT, R2, 0x8, PT ;  /* 0x000000080200780c */ /* 0x000fc60003f04270 */
[----:B------:R-:W2:Y:S01]  /*3690*/  SHFL.BFLY PT, R6, R3, 0x1, 0x1f ;  /* 0x0c201f0003067f89 */ /* 0x000ea200000e0000 */
[----:B------:R-:W-:Y:S02]  /*36a0*/  FSEL R72, R88, -INF , P0 ;  /* 0xff80000058487808 */ /* 0x000fe40000000000 */
[----:B------:R-:W-:-:S04]  /*36b0*/  ISETP.GT.AND P0, PT, R0, 0x1, PT ;  /* 0x000000010000780c */ /* 0x000fc80003f04270 */
[----:B------:R-:W-:Y:S02]  /*36c0*/  FSEL R75, R99, -INF , P0 ;  /* 0xff800000634b7808 */ /* 0x000fe40000000000 */
[----:B------:R-:W-:-:S04]  /*36d0*/  ISETP.GT.AND P0, PT, R0, 0x8, PT ;  /* 0x000000080000780c */ /* 0x000fc80003f04270 */
[----:B------:R-:W-:Y:S02]  /*36e0*/  FSEL R80, R90, -INF , P0 ;  /* 0xff8000005a507808 */ /* 0x000fe40000000000 */
[----:B------:R-:W-:Y:S02]  /*36f0*/  ISETP.GT.AND P0, PT, R0, 0x11, PT ;  /* 0x000000110000780c */ /* 0x000fe40003f04270 */
[C---:B------:R-:W-:Y:S02]  /*3700*/  ISETP.GT.AND P1, PT, R2.reuse, 0x1, PT ;  /* 0x000000010200780c */ /* 0x040fe40003f24270 */
[----:B------:R-:W-:Y:S02]  /*3710*/  FSEL R103, R59, -INF , P0 ;  /* 0xff8000003b677808 */ /* 0x000fe40000000000 */
[----:B------:R-:W-:Y:S02]  /*3720*/  ISETP.GT.AND P0, PT, R2, 0x19, PT ;  /* 0x000000190200780c */ /* 0x000fe40003f04270 */
[----:B------:R-:W-:-:S02]  /*3730*/  FSEL R40, R97, -INF , P1 ;  /* 0xff80000061287808 */ /* 0x000fc40000800000 */
[----:B-1----:R-:W-:Y:S02]  /*3740*/  FMNMX.FTZ R4, R4, R5, !PT ;  /* 0x0000000504047209 */ /* 0x002fe40007810000 */
[C---:B------:R-:W-:Y:S02]  /*3750*/  ISETP.GT.AND P1, PT, R0.reuse, RZ, PT ;  /* 0x000000ff0000720c */ /* 0x040fe40003f24270 */
[----:B------:R-:W-:Y:S02]  /*3760*/  FSEL R101, R53, -INF , P0 ;  /* 0xff80000035657808 */ /* 0x000fe40000000000 */
[----:B--2---:R-:W-:Y:S02]  /*3770*/  FMNMX.FTZ R143, R3, R6, !PT ;  /* 0x00000006038f7209 */ /* 0x004fe40007810000 */
[----:B------:R-:W-:Y:S01]  /*3780*/  ISETP.GT.AND P0, PT, R0, 0x19, PT ;  /* 0x000000190000780c */ /* 0x000fe20003f04270 */
[----:B------:R-:W1:Y:S01]  /*3790*/  SHFL.BFLY PT, R6, R4, 0x1, 0x1f ;  /* 0x0c201f0004067f89 */ /* 0x000e6200000e0000 */
[----:B------:R-:W-:Y:S01]  /*37a0*/  FSEL R74, R98, -INF , P1 ;  /* 0xff800000624a7808 */ /* 0x000fe20000800000 */
[----:B------:R-:W-:Y:S01]  /*37b0*/  FMUL.FTZ R3, R143, c[0x0][0x2d0] ;  /* 0x0000b4008f037a20 */ /* 0x000fe20000410000 */
[----:B------:R-:W-:-:S02]  /*37c0*/  ISETP.GT.AND P1, PT, R2, 0x11, PT ;  /* 0x000000110200780c */ /* 0x000fc40003f24270 */
[----:B------:R-:W-:Y:S02]  /*37d0*/  FSEL R125, R55, -INF , P0 ;  /* 0xff800000377d7808 */ /* 0x000fe40000000000 */
[----:B------:R-:W-:Y:S02]  /*37e0*/  FSETP.NEU.FTZ.AND P0, PT, R143, -INF , PT ;  /* 0xff8000008f00780b */ /* 0x000fe40003f1d000 */
[----:B------:R-:W-:Y:S02]  /*37f0*/  FSEL R83, R57, -INF , P1 ;  /* 0xff80000039537808 */ /* 0x000fe40000800000 */
[----:B------:R-:W-:Y:S02]  /*3800*/  ISETP.GT.AND P1, PT, R0, 0x10, PT ;  /* 0x000000100000780c */ /* 0x000fe40003f24270 */
[----:B------:R-:W-:Y:S02]  /*3810*/  FSEL R12, R3, RZ, P0 ;  /* 0x000000ff030c7208 */ /* 0x000fe40000000000 */
[----:B------:R-:W-:-:S02]  /*3820*/  ISETP.GT.AND P6, PT, R2, RZ, PT ;  /* 0x000000ff0200720c */ /* 0x000fc40003fc4270 */
[----:B------:R-:W-:Y:S01]  /*3830*/  FSEL R102, R58, -INF , P1 ;  /* 0xff8000003a667808 */ /* 0x000fe20000800000 */
[----:B------:R-:W-:Y:S01]  /*3840*/  FFMA.FTZ R3, R10, c[0x0][0x2d0], -R12 ;  /* 0x0000b4000a037a23 */ /* 0x000fe2000001080c */
[----:B------:R-:W-:Y:S02]  /*3850*/  ISETP.GT.AND P1, PT, R0, 0x18, PT ;  /* 0x000000180000780c */ /* 0x000fe40003f24270 */
[----:B------:R-:W-:Y:S01]  /*3860*/  FSEL R7, R96, -INF , P6 ;  /* 0xff80000060077808 */ /* 0x000fe20003000000 */
[----:B------:R2:W-:Y:S01]  /*3870*/  MUFU.EX2 R251, R3 ;  /* 0x0000000300fb7308 */ /* 0x0005e20000000800 */
[----:B------:R-:W-:Y:S02]  /*3880*/  ISETP.GT.AND P6, PT, R2, 0x9, PT ;  /* 0x000000090200780c */ /* 0x000fe40003fc4270 */
[----:B------:R-:W-:Y:S02]  /*3890*/  FSEL R124, R54, -INF , P1 ;  /* 0xff800000367c7808 */ /* 0x000fe40000800000 */
[----:B------:R-:W-:-:S02]  /*38a0*/  ISETP.GT.AND P1, PT, R2, 0x21, PT ;  /* 0x000000210200780c */ /* 0x000fc40003f24270 */
[----:B------:R-:W-:Y:S02]  /*38b0*/  FMNMX.FTZ R5, R7, R40, !PT ;  /* 0x0000002807057209 */ /* 0x000fe40007810000 */
[----:B------:R-:W-:Y:S02]  /*38c0*/  FSEL R73, R89, -INF , P6 ;  /* 0xff80000059497808 */ /* 0x000fe40003000000 */
[----:B------:R-:W-:Y:S02]  /*38d0*/  ISETP.GT.AND P6, PT, R2, 0x10, PT ;  /* 0x000000100200780c */ /* 0x000fe40003fc4270 */
[----:B------:R-:W-:Y:S01]  /*38e0*/  FSEL R127, R45, -INF , P1 ;  /* 0xff8000002d7f7808 */ /* 0x000fe20000800000 */
[----:B--2---:R-:W-:Y:S01]  /*38f0*/  FFMA.FTZ R3, R11, c[0x0][0x2d0], -R12 ;  /* 0x0000b4000b037a23 */ /* 0x004fe2000001080c */
[----:B------:R-:W-:Y:S02]  /*3900*/  ISETP.GT.AND P1, PT, R0, 0x21, PT ;  /* 0x000000210000780c */ /* 0x000fe40003f24270 */
[----:B------:R-:W-:Y:S01]  /*3910*/  ISETP.GT.AND P0, PT, R2, 0x28, PT ;  /* 0x000000280200780c */ /* 0x000fe20003f04270 */
[----:B------:R2:W3:Y:S01]  /*3920*/  MUFU.EX2 R249, R3 ;  /* 0x0000000300f97308 */ /* 0x0004e20000000800 */
[----:B------:R-:W-:-:S02]  /*3930*/  FSEL R82, R56, -INF , P6 ;  /* 0xff80000038527808 */ /* 0x000fc40003000000 */
[----:B-1----:R-:W-:Y:S01]  /*3940*/  FMNMX.FTZ R142, R4, R6, !PT ;  /* 0x00000006048e7209 */ /* 0x002fe20007810000 */
[----:B------:R-:W-:Y:S01]  /*3950*/  FFMA.FTZ R4, R13, c[0x0][0x2d0], -R12 ;  /* 0x0000b4000d047a23 */ /* 0x000fe2000001080c */
[----:B------:R-:W-:Y:S01]  /*3960*/  ISETP.GT.AND P6, PT, R0, 0x9, PT ;  /* 0x000000090000780c */ /* 0x000fe20003fc4270 */
[----:B------:R-:W-:Y:S01]  /*3970*/  LDSM.16.MT88.4 R56, [R205] ;  /* 0x00000000cd38783b */ /* 0x000fe20000004200 */
[----:B------:R-:W-:Y:S02]  /*3980*/  FSEL R139, R47, -INF , P1 ;  /* 0xff8000002f8b7808 */ /* 0x000fe40000800000 */
[----:B------:R-:W-:Y:S02]  /*3990*/  FSEL R128, R28, -INF , P0 ;  /* 0xff8000001c807808 */ /* 0x000fe40000000000 */
[----:B------:R-:W-:Y:S02]  /*39a0*/  ISETP.GT.AND P1, PT, R2, 0x29, PT ;  /* 0x000000290200780c */ /* 0x000fe40003f24270 */
[----:B--2---:R-:W-:-:S02]  /*39b0*/  FMNMX.FTZ R3, R72, R5, !PT ;  /* 0x0000000548037209 */ /* 0x004fc40007810000 */
[----:B------:R-:W-:Y:S02]  /*39c0*/  ISETP.GT.AND P0, PT, R0, 0x28, PT ;  /* 0x000000280000780c */ /* 0x000fe40003f04270 */
[----:B------:R-:W-:Y:S01]  /*39d0*/  FMNMX.FTZ R3, R73, R3, !PT ;  /* 0x0000000349037209 */ /* 0x000fe20007810000 */
[----:B------:R1:W-:Y:S01]  /*39e0*/  MUFU.EX2 R248, R4 ;  /* 0x0000000400f87308 */ /* 0x0003e20000000800 */
[----:B------:R-:W-:Y:S02]  /*39f0*/  FSEL R81, R91, -INF , P6 ;  /* 0xff8000005b517808 */ /* 0x000fe40003000000 */
[----:B------:R-:W-:Y:S02]  /*3a00*/  ISETP.GT.AND P6, PT, R2, 0x18, PT ;  /* 0x000000180200780c */ /* 0x000fe40003fc4270 */
[----:B------:R-:W-:Y:S01]  /*3a10*/  FSEL R129, R29, -INF , P1 ;  /* 0xff8000001d817808 */ /* 0x000fe20000800000 */
[----:B------:R-:W-:Y:S01]  /*3a20*/  FFMA.FTZ R5, R14, c[0x0][0x2d0], -R12 ;  /* 0x0000b4000e057a23 */ /* 0x000fe2000001080c */
[----:B------:R-:W-:Y:S01]  /*3a30*/  FSEL R147, R30, -INF , P0 ;  /* 0xff8000001e937808 */ /* 0x000fe20000000000 */
[----:B------:R-:W-:Y:S01]  /*3a40*/  LDSM.16.MT88.4 R88, [R206+0x2400] ;  /* 0x00240000ce58783b */ /* 0x000fe20000004200 */
[----:B------:R-:W-:-:S02]  /*3a50*/  ISETP.GT.AND P1, PT, R0, 0x29, PT ;  /* 0x000000290000780c */ /* 0x000fc40003f24270 */
[----:B------:R-:W-:Y:S02]  /*3a60*/  ISETP.GT.AND P0, PT, R2, 0x31, PT ;  /* 0x000000310200780c */ /* 0x000fe40003f04270 */
[----:B-1----:R-:W-:Y:S01]  /*3a70*/  FMNMX.FTZ R4, R82, R3, !PT ;  /* 0x0000000352047209 */ /* 0x002fe20007810000 */
[----:B------:R-:W-:Y:S01]  /*3a80*/  FMUL.FTZ R3, R142, c[0x0][0x2d0] ;  /* 0x0000b4008e037a20 */ /* 0x000fe20000410000 */
[----:B------:R-:W-:Y:S02]  /*3a90*/  FSEL R100, R52, -INF , P6 ;  /* 0xff80000034647808 */ /* 0x000fe40003000000 */
[----:B------:R-:W-:Y:S02]  /*3aa0*/  FMNMX.FTZ R4, R83, R4, !PT ;  /* 0x0000000453047209 */ /* 0x000fe40007810000 */
[----:B------:R-:W-:Y:S02]  /*3ab0*/  FSEL R148, R31, -INF , P1 ;  /* 0xff8000001f947808 */ /* 0x000fe40000800000 */
[----:B------:R-:W-:Y:S01]  /*3ac0*/  FSEL R194, R33, -INF , P0 ;  /* 0xff80000021c27808 */ /* 0x000fe20000000000 */
[----:B------:R1:W2:Y:S01]  /*3ad0*/  MUFU.EX2 R250, R5 ;  /* 0x0000000500fa7308 */ /* 0x0002a20000000800 */
[----:B------:R-:W-:Y:S01]  /*3ae0*/  ISETP.GT.AND P1, PT, R2, 0x30, PT ;  /* 0x000000300200780c */ /* 0x000fe20003f24270 */
[----:B------:R-:W-:Y:S01]  /*3af0*/  LDSM.16.MT88.4 R28, [R205+0x1400] ;  /* 0x00140000cd1c783b */ /* 0x000fe20000004200 */
[----:B------:R-:W-:-:S02]  /*3b00*/  FSETP.NEU.FTZ.AND P0, PT, R142, -INF , PT ;  /* 0xff8000008e00780b */ /* 0x000fc40003f1d000 */
[----:B------:R-:W-:Y:S02]  /*3b10*/  ISETP.GT.AND P6, PT, R2, 0x20, PT ;  /* 0x000000200200780c */ /* 0x000fe40003fc4270 */
[----:B------:R-:W-:Y:S02]  /*3b20*/  FMNMX.FTZ R4, R100, R4, !PT ;  /* 0x0000000464047209 */ /* 0x000fe40007810000 */
[----:B------:R-:W-:Y:S02]  /*3b30*/  FSEL R186, R32, -INF , P1 ;  /* 0xff80000020ba7808 */ /* 0x000fe40000800000 */
[----:B------:R-:W-:Y:S02]  /*3b40*/  FSEL R3, R3, RZ, P0 ;  /* 0x000000ff03037208 */ /* 0x000fe40000000000 */
[C---:B------:R-:W-:Y:S02]  /*3b50*/  ISETP.GT.AND P1, PT, R2.reuse, 0x38, PT ;  /* 0x000000380200780c */ /* 0x040fe40003f24270 */
[----:B------:R-:W-:-:S02]  /*3b60*/  ISETP.GT.AND P0, PT, R2, 0x39, PT ;  /* 0x000000390200780c */ /* 0x000fc40003f04270 */
[----:B------:R-:W-:Y:S02]  /*3b70*/  FSEL R126, R44, -INF , P6 ;  /* 0xff8000002c7e7808 */ /* 0x000fe40003000000 */
[----:B------:R-:W-:Y:S02]  /*3b80*/  FMNMX.FTZ R2, R101, R4, !PT ;  /* 0x0000000465027209 */ /* 0x000fe40007810000 */
[----:B-1----:R-:W-:Y:S02]  /*3b90*/  FMNMX.FTZ R5, R74, R75, !PT ;  /* 0x0000004b4a057209 */ /* 0x002fe40007810000 */
[----:B------:R-:W-:Y:S02]  /*3ba0*/  FMNMX.FTZ R2, R126, R2, !PT ;  /* 0x000000027e027209 */ /* 0x000fe40007810000 */
[----:B------:R-:W-:Y:S02]  /*3bb0*/  FMNMX.FTZ R5, R80, R5, !PT ;  /* 0x0000000550057209 */ /* 0x000fe40007810000 */
[----:B------:R-:W-:-:S02]  /*3bc0*/  FMNMX.FTZ R2, R127, R2, !PT ;  /* 0x000000027f027209 */ /* 0x000fc40007810000 */
[----:B------:R-:W-:Y:S02]  /*3bd0*/  FMNMX.FTZ R5, R81, R5, !PT ;  /* 0x0000000551057209 */ /* 0x000fe40007810000 */
[----:B------:R-:W-:Y:S02]  /*3be0*/  FMNMX.FTZ R2, R128, R2, !PT ;  /* 0x0000000280027209 */ /* 0x000fe40007810000 */
[----:B------:R-:W-:Y:S01]  /*3bf0*/  FMNMX.FTZ R5, R102, R5, !PT ;  /* 0x0000000566057209 */ /* 0x000fe20007810000 */
[----:B------:R-:W-:Y:S01]  /*3c00*/  FFMA.FTZ R4, R16, c[0x0][0x2d0], -R3 ;  /* 0x0000b40010047a23 */ /* 0x000fe20000010803 */
[----:B------:R-:W-:Y:S02]  /*3c10*/  FMNMX.FTZ R2, R129, R2, !PT ;  /* 0x0000000281027209 */ /* 0x000fe40007810000 */
[----:B------:R-:W-:Y:S01]  /*3c20*/  FMNMX.FTZ R5, R103, R5, !PT ;  /* 0x0000000567057209 */ /* 0x000fe20007810000 */
[----:B------:R1:W-:Y:S01]  /*3c30*/  MUFU.EX2 R246, R4 ;  /* 0x0000000400f67308 */ /* 0x0003e20000000800 */
[----:B------:R-:W-:-:S02]  /*3c40*/  FMNMX.FTZ R2, R186, R2, !PT ;  /* 0x00000002ba027209 */ /* 0x000fc40007810000 */
[----:B------:R-:W-:Y:S02]  /*3c50*/  ISETP.GT.AND P6, PT, R0, 0x20, PT ;  /* 0x000000200000780c */ /* 0x000fe40003fc4270 */
[----:B------:R-:W-:Y:S01]  /*3c60*/  FMNMX.FTZ R5, R124, R5, !PT ;  /* 0x000000057c057209 */ /* 0x000fe20007810000 */
[--C-:B------:R-:W-:Y:S01]  /*3c70*/  FFMA.FTZ R6, R15, c[0x0][0x2d0], -R3.reuse ;  /* 0x0000b4000f067a23 */ /* 0x100fe20000010803 */
[----:B------:R-:W-:Y:S02]  /*3c80*/  FSEL R15, R48, -INF , P1 ;  /* 0xff800000300f7808 */ /* 0x000fe40000800000 */
[----:B------:R-:W-:Y:S02]  /*3c90*/  FMNMX.FTZ R2, R194, R2, !PT ;  /* 0x00000002c2027209 */ /* 0x000fe40007810000 */
[----:B------:R-:W-:Y:S02]  /*3ca0*/  FSEL R137, R46, -INF , P6 ;  /* 0xff8000002e897808 */ /* 0x000fe40003000000 */
[----:B------:R-:W-:Y:S01]  /*3cb0*/  FMNMX.FTZ R5, R125, R5, !PT ;  /* 0x000000057d057209 */ /* 0x000fe20007810000 */
[----:B-1----:R-:W-:Y:S01]  /*3cc0*/  FFMA.FTZ R4, R17, c[0x0][0x2d0], -R3 ;  /* 0x0000b40011047a23 */ /* 0x002fe20000010803 */
[----:B------:R-:W-:-:S03]  /*3cd0*/  FSEL R14, R49, -INF , P0 ;  /* 0xff800000310e7808 */ /* 0x000fc60000000000 */
[----:B------:R1:W-:Y:S01]  /*3ce0*/  MUFU.EX2 R244, R4 ;  /* 0x0000000400f47308 */ /* 0x0003e20000000800 */
[----:B------:R-:W-:Y:S02]  /*3cf0*/  FMNMX.FTZ R2, R15, R2, !PT ;  /* 0x000000020f027209 */ /* 0x000fe40007810000 */
[----:B------:R-:W-:-:S04]  /*3d00*/  FMNMX.FTZ R5, R137, R5, !PT ;  /* 0x0000000589057209 */ /* 0x000fc80007810000 */
[----:B------:R-:W-:Y:S01]  /*3d10*/  FMNMX.FTZ R5, R139, R5, !PT ;  /* 0x000000058b057209 */ /* 0x000fe20007810000 */
[----:B-1----:R-:W-:-:S04]  /*3d20*/  FFMA.FTZ R4, R18, c[0x0][0x2d0], -R3 ;  /* 0x0000b40012047a23 */ /* 0x002fc80000010803 */
[----:B------:R1:W-:Y:S01]  /*3d30*/  MUFU.EX2 R245, R4 ;  /* 0x0000000400f57308 */ /* 0x0003e20000000800 */
[C---:B------:R-:W-:Y:S02]  /*3d40*/  ISETP.GT.AND P1, PT, R0.reuse, 0x30, PT ;  /* 0x000000300000780c */ /* 0x040fe40003f24270 */
[----:B------:R-:W-:-:S05]  /*3d50*/  ISETP.GT.AND P0, PT, R0, 0x31, PT ;  /* 0x000000310000780c */ /* 0x000fca0003f04270 */
[----:B------:R4:W5:Y:S01]  /*3d60*/  MUFU.EX2 R247, R6 ;  /* 0x0000000600f77308 */ /* 0x0009620000000800 */
[----:B-1----:R-:W-:Y:S02]  /*3d70*/  FMNMX.FTZ R4, R14, R2, !PT ;  /* 0x000000020e047209 */ /* 0x002fe40007810000 */
[----:B------:R-:W-:Y:S02]  /*3d80*/  FMNMX.FTZ R2, R147, R5, !PT ;  /* 0x0000000593027209 */ /* 0x000fe40007810000 */
[----:B------:R-:W-:Y:S01]  /*3d90*/  FSEL R196, R34, -INF , P1 ;  /* 0xff80000022c47808 */ /* 0x000fe20000800000 */
[----:B----4-:R-:W1:Y:S01]  /*3da0*/  SHFL.BFLY PT, R6, R4, 0x2, 0x1f ;  /* 0x0c401f0004067f89 */ /* 0x010e6200000e0000 */
[----:B------:R-:W-:Y:S02]  /*3db0*/  FMNMX.FTZ R2, R148, R2, !PT ;  /* 0x0000000294027209 */ /* 0x000fe40007810000 */
[----:B------:R-:W-:Y:S02]  /*3dc0*/  FSEL R201, R35, -INF , P0 ;  /* 0xff80000023c97808 */ /* 0x000fe40000000000 */
[----:B------:R-:W-:Y:S01]  /*3dd0*/  ISETP.GT.AND P1, PT, R0, 0x38, PT ;  /* 0x000000380000780c */ /* 0x000fe20003f24270 */
[----:B------:R-:W-:Y:S01]  /*3de0*/  FFMA.FTZ R5, R19, c[0x0][0x2d0], -R12 ;  /* 0x0000b40013057a23 */ /* 0x000fe2000001080c */
[----:B------:R-:W-:Y:S01]  /*3df0*/  FMNMX.FTZ R2, R196, R2, !PT ;  /* 0x00000002c4027209 */ /* 0x000fe20007810000 */
[----:B------:R-:W-:Y:S01]  /*3e00*/  LDSM.16.MT88.4 R32, [R205+0x400] ;  /* 0x00040000cd20783b */ /* 0x000fe20000004200 */
[----:B------:R-:W-:-:S02]  /*3e10*/  ISETP.GT.AND P0, PT, R0, 0x39, PT ;  /* 0x000000390000780c */ /* 0x000fc40003f04270 */
[----:B------:R-:W-:Y:S02]  /*3e20*/  FSEL R200, R50, -INF , P1 ;  /* 0xff80000032c87808 */ /* 0x000fe40000800000 */
[----:B------:R-:W-:Y:S02]  /*3e30*/  FMNMX.FTZ R2, R201, R2, !PT ;  /* 0x00000002c9027209 */ /* 0x000fe40007810000 */
[----:B------:R-:W-:Y:S02]  /*3e40*/  FSEL R202, R51, -INF , P0 ;  /* 0xff80000033ca7808 */ /* 0x000fe40000000000 */
[----:B------:R-:W-:-:S04]  /*3e50*/  FMNMX.FTZ R2, R200, R2, !PT ;  /* 0x00000002c8027209 */ /* 0x000fc80007810000 */
[----:B------:R-:W-:Y:S01]  /*3e60*/  FMNMX.FTZ R2, R202, R2, !PT ;  /* 0x00000002ca027209 */ /* 0x000fe20007810000 */
[----:B------:R4:W-:Y:S01]  /*3e70*/  MUFU.EX2 R240, R5 ;  /* 0x0000000500f07308 */ /* 0x0009e20000000800 */
[----:B-1----:R-:W-:-:S05]  /*3e80*/  FMNMX.FTZ R0, R4, R6, !PT ;  /* 0x0000000604007209 */ /* 0x002fca0007810000 */
[----:B------:R-:W1:Y:S04]  /*3e90*/  SHFL.BFLY PT, R6, R0, 0x1, 0x1f ;  /* 0x0c201f0000067f89 */ /* 0x000e6800000e0000 */
[----:B----4-:R-:W4:Y:S01]  /*3ea0*/  SHFL.BFLY PT, R5, R2, 0x2, 0x1f ;  /* 0x0c401f0002057f89 */ /* 0x010f2200000e0000 */
[----:B------:R-:W-:-:S04]  /*3eb0*/  FFMA.FTZ R4, R20, c[0x0][0x2d0], -R12 ;  /* 0x0000b40014047a23 */ /* 0x000fc8000001080c */
[----:B------:R2:W-:Y:S01]  /*3ec0*/  MUFU.EX2 R241, R4 ;  /* 0x0000000400f17308 */ /* 0x0005e20000000800 */
[----:B-1----:R-:W-:Y:S01]  /*3ed0*/  FMNMX.FTZ R145, R0, R6, !PT ;  /* 0x0000000600917209 */ /* 0x002fe20007810000 */
[----:B--2---:R-:W-:Y:S01]  /*3ee0*/  FFMA.FTZ R4, R22, c[0x0][0x2d0], -R12 ;  /* 0x0000b40016047a23 */ /* 0x004fe2000001080c */
[----:B----4-:R-:W-:-:S05]  /*3ef0*/  FMNMX.FTZ R2, R2, R5, !PT ;  /* 0x0000000502027209 */ /* 0x010fca0007810000 */
[----:B------:R1:W-:Y:S01]  /*3f00*/  MUFU.EX2 R242, R4 ;  /* 0x0000000400f27308 */ /* 0x0003e20000000800 */
[----:B------:R-:W2:Y:S01]  /*3f10*/  SHFL.BFLY PT, R6, R2, 0x1, 0x1f ;  /* 0x0c201f0002067f89 */ /* 0x000ea200000e0000 */
[----:B------:R-:W-:Y:S02]  /*3f20*/  FFMA.FTZ R0, R25, c[0x0][0x2d0], -R3 ;  /* 0x0000b40019007a23 */ /* 0x000fe40000010803 */
[----:B-1----:R-:W-:-:S04]  /*3f30*/  FFMA.FTZ R4, R21, c[0x0][0x2d0], -R12 ;  /* 0x0000b40015047a23 */ /* 0x002fc8000001080c */
[----:B------:R1:W-:Y:S01]  /*3f40*/  MUFU.EX2 R243, R4 ;  /* 0x0000000400f37308 */ /* 0x0003e20000000800 */
[C---:B------:R-:W-:Y:S01]  /*3f50*/  FMUL.FTZ R5, R145.reuse, c[0x0][0x2d0] ;  /* 0x0000b40091057a20 */ /* 0x040fe20000410000 */
[----:B------:R-:W-:Y:S01]  /*3f60*/  FSETP.NEU.FTZ.AND P0, PT, R145, -INF , PT ;  /* 0xff8000009100780b */ /* 0x000fe20003f1d000 */
[----:B-1----:R-:W-:-:S05]  /*3f70*/  FFMA.FTZ R4, R24, c[0x0][0x2d0], -R3 ;  /* 0x0000b40018047a23 */ /* 0x002fca0000010803 */
[----:B------:R1:W-:Y:S01]  /*3f80*/  MUFU.EX2 R236, R4 ;  /* 0x0000000400ec7308 */ /* 0x0003e20000000800 */
[----:B---3--:R-:W-:Y:S02]  /*3f90*/  F2FP.PACK_AB R8, R249, R251 ;  /* 0x000000fbf908723e */ /* 0x008fe400000000ff */
[----:B------:R-:W-:-:S05]  /*3fa0*/  F2FP.PACK_AB R10, R250, R248 ;  /* 0x000000f8fa0a723e */ /* 0x000fca00000000ff */
[----:B------:R3:W-:Y:S01]  /*3fb0*/  MUFU.EX2 R237, R0 ;  /* 0x0000000000ed7308 */ /* 0x0007e20000000800 */
[----:B-1----:R-:W-:Y:S01]  /*3fc0*/  FFMA.FTZ R4, R23, c[0x0][0x2d0], -R3 ;  /* 0x0000b40017047a23 */ /* 0x002fe20000010803 */
[----:B-----5:R-:W-:Y:S01]  /*3fd0*/  F2FP.PACK_AB R9, R246, R247 ;  /* 0x000000f7f609723e */ /* 0x020fe200000000ff */
[----:B------:R-:W1:Y:S05]  /*3fe0*/  LDSM.16.MT88.4 R20, [R206+0x1400] ;  /* 0x00140000ce14783b */ /* 0x000e6a0000004200 */
[----:B------:R4:W5:Y:S01]  /*3ff0*/  MUFU.EX2 R238, R4 ;  /* 0x0000000400ee7308 */ /* 0x0009620000000800 */
[----:B---3--:R-:W-:Y:S02]  /*4000*/  FSEL R0, R5, RZ, P0 ;  /* 0x000000ff05007208 */ /* 0x008fe40000000000 */
[----:B------:R-:W-:-:S02]  /*4010*/  F2FP.PACK_AB R11, R245, R244 ;  /* 0x000000f4f50b723e */ /* 0x000fc400000000ff */
[----:B--2---:R-:W-:Y:S01]  /*4020*/  FMNMX.FTZ R144, R2, R6, !PT ;  /* 0x0000000602907209 */ /* 0x004fe20007810000 */
[----:B----4-:R-:W-:-:S04]  /*4030*/  FFMA.FTZ R4, R26, c[0x0][0x2d0], -R3 ;  /* 0x0000b4001a047a23 */ /* 0x010fc80000010803 */
[C---:B------:R-:W-:Y:S01]  /*4040*/  HMMA.16816.F32 R120, R8.reuse, R56, RZ ;  /* 0x000000380878723c */ /* 0x040fe200000018ff */
[C---:B------:R-:W-:Y:S01]  /*4050*/  FMUL.FTZ R2, R144.reuse, c[0x0][0x2d0] ;  /* 0x0000b40090027a20 */ /* 0x040fe20000410000 */
[----:B------:R-:W-:Y:S01]  /*4060*/  FSETP.NEU.FTZ.AND P0, PT, R144, -INF , PT ;  /* 0xff8000009000780b */ /* 0x000fe20003f1d000 */
[----:B------:R2:W3:Y:S01]  /*4070*/  MUFU.EX2 R239, R4 ;  /* 0x0000000400ef7308 */ /* 0x0004e20000000800 */
[----:B------:R-:W4:Y:S04]  /*4080*/  LDSM.16.MT88.4 R24, [R205+0x2400] ;  /* 0x00240000cd18783b */ /* 0x000f280000004200 */
[----:B------:R-:W-:Y:S01]  /*4090*/  HMMA.16816.F32 R116, R8, R60, RZ ;  /* 0x0000003c0874723c */ /* 0x000fe200000018ff */
[----:B--2---:R-:W-:-:S07]  /*40a0*/  FFMA.FTZ R4, R7, c[0x0][0x2d0], -R0 ;  /* 0x0000b40007047a23 */ /* 0x004fce0000010800 */
[C---:B------:R-:W-:Y:S01]  /*40b0*/  HMMA.16816.F32 R112, R8.reuse, R76, RZ ;  /* 0x0000004c0870723c */ /* 0x040fe200000018ff */
[----:B------:R2:W-:Y:S07]  /*40c0*/  MUFU.EX2 R235, R4 ;  /* 0x0000000400eb7308 */ /* 0x0005ee0000000800 */
[----:B------:R-:W-:Y:S01]  /*40d0*/  HMMA.16816.F32 R108, R8, R64, RZ ;  /* 0x00000040086c723c */ /* 0x000fe200000018ff */
[----:B------:R-:W-:-:S07]  /*40e0*/  FSEL R2, R2, RZ, P0 ;  /* 0x000000ff02027208 */ /* 0x000fce0000000000 */
[----:B------:R-:W-:Y:S01]  /*40f0*/  HMMA.16816.F32 R104, R8, R84, RZ ;  /* 0x000000540868723c */ /* 0x000fe200000018ff */
[----:B--2---:R-:W-:-:S07]  /*4100*/  FFMA.FTZ R4, R40, c[0x0][0x2d0], -R0 ;  /* 0x0000b40028047a23 */ /* 0x004fce0000010800 */
[C---:B------:R-:W-:Y:S08]  /*4110*/  HMMA.16816.F32 R96, R8.reuse, R92, RZ ;  /* 0x0000005c0860723c */ /* 0x040ff000000018ff */
[C---:B------:R-:W-:Y:S08]  /*4120*/  HMMA.16816.F32 R68, R8.reuse, R58, RZ ;  /* 0x0000003a0844723c */ /* 0x040ff000000018ff */
[C---:B------:R-:W-:Y:S08]  /*4130*/  HMMA.16816.F32 R52, R8.reuse, R62, RZ ;  /* 0x0000003e0834723c */ /* 0x040ff000000018ff */
[C---:B------:R-:W-:Y:S08]  /*4140*/  HMMA.16816.F32 R48, R8.reuse, R78, RZ ;  /* 0x0000004e0830723c */ /* 0x040ff000000018ff */
[C---:B------:R-:W-:Y:S08]  /*4150*/  HMMA.16816.F32 R44, R8.reuse, R66, RZ ;  /* 0x00000042082c723c */ /* 0x040ff000000018ff */
[C---:B------:R-:W-:Y:S08]  /*4160*/  HMMA.16816.F32 R40, R8.reuse, R86, RZ ;  /* 0x000000560828723c */ /* 0x040ff000000018ff */
[----:B------:R-:W-:Y:S07]  /*4170*/  HMMA.16816.F32 R16, R8, R94, RZ ;  /* 0x0000005e0810723c */ /* 0x000fee00000018ff */
[----:B------:R-:W-:-:S04]  /*4180*/  FFMA.FTZ R8, R72, c[0x0][0x2d0], -R0 ;  /* 0x0000b40048087a23 */ /* 0x000fc80000010800 */
[----:B------:R2:W-:Y:S02]  /*4190*/  MUFU.EX2 R233, R8 ;  /* 0x0000000800e97308 */ /* 0x0005e40000000800 */
[----:B--2---:R-:W-:-:S06]  /*41a0*/  FFMA.FTZ R8, R73, c[0x0][0x2d0], -R0 ;  /* 0x0000b40049087a23 */ /* 0x004fcc0000010800 */
        /* <DEDUP_REMOVED lines=12> */
[----:B------:R2:W-:Y:S01]  /*4270*/  MUFU.EX2 R199, R8 ;  /* 0x0000000800c77308 */ /* 0x0005e20000000800 */
[----:B-----5:R-:W-:-:S07]  /*4280*/  F2FP.PACK_AB R5, R238, R236 ;  /* 0x000000ecee05723e */ /* 0x020fce00000000ff */
[----:B------:R5:W1:Y:S01]  /*4290*/  MUFU.EX2 R234, R4 ;  /* 0x0000000400ea7308 */ /* 0x000a620000000800 */
[----:B--2---:R-:W-:-:S07]  /*42a0*/  FFMA.FTZ R8, R100, c[0x0][0x2d0], -R0 ;  /* 0x0000b40064087a23 */ /* 0x004fce0000010800 */
[----:B------:R2:W-:Y:S01]  /*42b0*/  MUFU.EX2 R198, R8 ;  /* 0x0000000800c67308 */ /* 0x0005e20000000800 */
[----:B------:R-:W-:Y:S02]  /*42c0*/  F2FP.PACK_AB R6, R243, R242 ;  /* 0x000000f2f306723e */ /* 0x000fe400000000ff */
[----:B---3--:R-:W-:Y:S02]  /*42d0*/  F2FP.PACK_AB R7, R239, R237 ;  /* 0x000000edef07723e */ /* 0x008fe400000000ff */
[----:B-----5:R-:W-:Y:S01]  /*42e0*/  F2FP.PACK_AB R4, R241, R240 ;  /* 0x000000f0f104723e */ /* 0x020fe200000000ff */
[----:B--2---:R-:W-:-:S04]  /*42f0*/  FFMA.FTZ R8, R101, c[0x0][0x2d0], -R0 ;  /* 0x0000b40065087a23 */ /* 0x004fc80000010800 */
[----:B------:R2:W-:Y:S02]  /*4300*/  MUFU.EX2 R197, R8 ;  /* 0x0000000800c57308 */ /* 0x0005e40000000800 */
[----:B------:R-:W-:Y:S01]  /*4310*/  HMMA.16816.F32 R156, R4, R32, R120 ;  /* 0x00000020049c723c */ /* 0x000fe20000001878 */
[----:B--2---:R-:W-:-:S05]  /*4320*/  FFMA.FTZ R8, R102, c[0x0][0x2d0], -R2 ;  /* 0x0000b40066087a23 */ /* 0x004fca0000010802 */
[----:B------:R2:W-:Y:S02]  /*4330*/  MUFU.EX2 R185, R8 ;  /* 0x0000000800b97308 */ /* 0x0005e40000000800 */
[C---:B------:R-:W-:Y:S08]  /*4340*/  HMMA.16816.F32 R160, R4.reuse, R36, R116 ;  /* 0x0000002404a0723c */ /* 0x040ff00000001874 */
[----:B------:R-:W-:Y:S01]  /*4350*/  HMMA.16816.F32 R120, R4, R28, R112 ;  /* 0x0000001c0478723c */ /* 0x000fe20000001870 */
[----:B--2---:R-:W-:-:S07]  /*4360*/  FFMA.FTZ R8, R103, c[0x0][0x2d0], -R2 ;  /* 0x0000b40067087a23 */ /* 0x004fce0000010802 */
[C---:B-1----:R-:W-:Y:S01]  /*4370*/  HMMA.16816.F32 R152, R4.reuse, R20, R108 ;  /* 0x000000140498723c */ /* 0x042fe2000000186c */
[----:B------:R1:W2:Y:S07]  /*4380*/  MUFU.EX2 R193, R8 ;  /* 0x0000000800c17308 */ /* 0x0002ae0000000800 */
[C---:B----4-:R-:W-:Y:S08]  /*4390*/  HMMA.16816.F32 R108, R4.reuse, R24, R104 ;  /* 0x00000018046c723c */ /* 0x050ff00000001868 */
[----:B------:R-:W-:Y:S01]  /*43a0*/  HMMA.16816.F32 R180, R4, R88, R96 ;  /* 0x0000005804b4723c */ /* 0x000fe20000001860 */
[----:B-1----:R-:W-:-:S07]  /*43b0*/  FFMA.FTZ R8, R124, c[0x0][0x2d0], -R2 ;  /* 0x0000b4007c087a23 */ /* 0x002fce0000010802 */
[C---:B------:R-:W-:Y:S01]  /*43c0*/  HMMA.16816.F32 R188, R4.reuse, R34, R68 ;  /* 0x0000002204bc723c */ /* 0x040fe20000001844 */
[----:B------:R1:W-:Y:S07]  /*43d0*/  MUFU.EX2 R192, R8 ;  /* 0x0000000800c07308 */ /* 0x0003ee0000000800 */
[C---:B------:R-:W-:Y:S08]  /*43e0*/  HMMA.16816.F32 R168, R4.reuse, R38, R52 ;  /* 0x0000002604a8723c */ /* 0x040ff00000001834 */
[----:B------:R-:W-:Y:S01]  /*43f0*/  HMMA.16816.F32 R164, R4, R30, R48 ;  /* 0x0000001e04a4723c */ /* 0x000fe20000001830 */
[----:B-1----:R-:W-:-:S07]  /*4400*/  FFMA.FTZ R8, R125, c[0x0][0x2d0], -R2 ;  /* 0x0000b4007d087a23 */ /* 0x002fce0000010802 */
[C---:B------:R-:W-:Y:S01]  /*4410*/  HMMA.16816.F32 R172, R4.reuse, R22, R44 ;  /* 0x0000001604ac723c */ /* 0x040fe2000000182c */
[----:B------:R1:W3:Y:S07]  /*4420*/  MUFU.EX2 R187, R8 ;  /* 0x0000000800bb7308 */ /* 0x0002ee0000000800 */
[C---:B------:R-:W-:Y:S08]  /*4430*/  HMMA.16816.F32 R116, R4.reuse, R26, R40 ;  /* 0x0000001a0474723c */ /* 0x040ff00000001828 */
[----:B------:R-:W-:Y:S07]  /*4440*/  HMMA.16816.F32 R112, R4, R90, R16 ;  /* 0x0000005a0470723c */ /* 0x000fee0000001810 */
[----:B------:R-:W-:-:S02]  /*4450*/  F2FP.PACK_AB R4, R234, R235 ;  /* 0x000000ebea04723e */ /* 0x000fc400000000ff */
[----:B------:R-:W-:Y:S02]  /*4460*/  F2FP.PACK_AB R6, R232, R233 ;  /* 0x000000e9e806723e */ /* 0x000fe400000000ff */
[----:B------:R-:W-:Y:S02]  /*4470*/  F2FP.PACK_AB R5, R223, R231 ;  /* 0x000000e7df05723e */ /* 0x000fe400000000ff */
[----:B------:R-:W-:-:S07]  /*4480*/  F2FP.PACK_AB R7, R227, R224 ;  /* 0x000000e0e307723e */ /* 0x000fce00000000ff */
[C---:B-1----:R-:W-:Y:S08]  /*4490*/  HMMA.16816.F32 R8, R4.reuse, R84, RZ ;  /* 0x000000540408723c */ /* 0x042ff000000018ff */
        /* <DEDUP_REMOVED lines=12> */
[----:B--2---:R-:W-:Y:S02]  /*4560*/  F2FP.PACK_AB R5, R193, R185 ;  /* 0x000000b9c105723e */ /* 0x004fe400000000ff */
[----:B------:R-:W-:Y:S02]  /*4570*/  F2FP.PACK_AB R6, R197, R198 ;  /* 0x000000c6c506723e */ /* 0x000fe400000000ff */
[----:B---3--:R-:W-:-:S07]  /*4580*/  F2FP.PACK_AB R7, R187, R192 ;  /* 0x000000c0bb07723e */ /* 0x008fce00000000ff */
[----:B------:R-:W-:Y:S07]  /*4590*/  HMMA.16816.F32 R76, R4, R24, R8 ;  /* 0x00000018044c723c */ /* 0x000fee0000001808 */
[----:B------:R-:W-:-:S04]  /*45a0*/  FFMA.FTZ R8, R126, c[0x0][0x2d0], -R0 ;  /* 0x0000b4007e087a23 */ /* 0x000fc80000010800 */
[----:B------:R1:W-:Y:S02]  /*45b0*/  MUFU.EX2 R184, R8 ;  /* 0x0000000800b87308 */ /* 0x0003e40000000800 */
[----:B-1----:R-:W-:-:S06]  /*45c0*/  FFMA.FTZ R8, R132, c[0x0][0x2d0], -R12 ;  /* 0x0000b40084087a23 */ /* 0x002fcc000001080c */
        /* <DEDUP_REMOVED lines=8> */
[----:B------:R1:W-:Y:S01]  /*4650*/  MUFU.EX2 R146, R8 ;  /* 0x0000000800927308 */ /* 0x0003e20000000800 */
[----:B------:R-:W-:Y:S01]  /*4660*/  HMMA.16816.F32 R84, R4, R36, R48 ;  /* 0x000000240454723c */ /* 0x000fe20000001830 */
[----:B------:R-:W-:Y:S02]  /*4670*/  FFMA.FTZ R13, R128, c[0x0][0x2d0], -R0 ;  /* 0x0000b400800d7a23 */ /* 0x000fe40000010800 */
[----:B-1----:R-:W-:-:S04]  /*4680*/  FFMA.FTZ R8, R134, c[0x0][0x2d0], -R3 ;  /* 0x0000b40086087a23 */ /* 0x002fc80000010803 */
[----:B------:R1:W2:Y:S01]  /*4690*/  MUFU.EX2 R141, R8 ;  /* 0x00000008008d7308 */ /* 0x0002a20000000800 */
[----:B------:R-:W-:Y:S01]  /*46a0*/  HMMA.16816.F32 R48, R4, R88, R40 ;  /* 0x000000580430723c */ /* 0x000fe20000001828 */
[----:B-1----:R-:W-:-:S06]  /*46b0*/  FFMA.FTZ R8, R130, c[0x0][0x2d0], -R3 ;  /* 0x0000b40082087a23 */ /* 0x002fcc0000010803 */
[----:B------:R1:W-:Y:S01]  /*46c0*/  MUFU.EX2 R140, R8 ;  /* 0x00000008008c7308 */ /* 0x0003e20000000800 */
[C---:B------:R-:W-:Y:S01]  /*46d0*/  HMMA.16816.F32 R40, R4.reuse, R26, R64 ;  /* 0x0000001a0428723c */ /* 0x040fe20000001840 */
[----:B------:R-:W3:Y:S07]  /*46e0*/  LDSM.16.MT88.4 R24, [R206+0x800] ;  /* 0x00080000ce18783b */ /* 0x000eee0000004200 */
[----:B------:R-:W-:Y:S01]  /*46f0*/  HMMA.16816.F32 R96, R4, R32, R68 ;  /* 0x000000200460723c */ /* 0x000fe20000001844 */
[----:B-1----:R-:W-:-:S07]  /*4700*/  FFMA.FTZ R8, R138, c[0x0][0x2d0], -R3 ;  /* 0x0000b4008a087a23 */ /* 0x002fce0000010803 */
[C---:B------:R-:W-:Y:S01]  /*4710*/  HMMA.16816.F32 R60, R4.reuse, R38, R60 ;  /* 0x00000026043c723c */ /* 0x040fe2000000183c */
[----:B------:R1:W-:Y:S07]  /*4720*/  MUFU.EX2 R65, R13 ;  /* 0x0000000d00417308 */ /* 0x0003ee0000000800 */
[C---:B------:R-:W-:Y:S01]  /*4730*/  HMMA.16816.F32 R80, R4.reuse, R28, R44 ;  /* 0x0000001c0450723c */ /* 0x040fe2000000182c */
[----:B------:R4:W5:Y:S07]  /*4740*/  MUFU.EX2 R67, R8 ;  /* 0x0000000800437308 */ /* 0x00096e0000000800 */
[----:B------:R-:W-:Y:S01]  /*4750*/  HMMA.16816.F32 R68, R4, R20, R16 ;  /* 0x000000140444723c */ /* 0x000fe20000001810 */
[----:B------:R-:W-:Y:S01]  /*4760*/  LDSM.16.MT88.4 R16, [R206+0x1800] ;  /* 0x00180000ce10783b */ /* 0x000fe20000004200 */
[----:B-1----:R-:W-:-:S03]  /*4770*/  FFMA.FTZ R13, R129, c[0x0][0x2d0], -R0 ;  /* 0x0000b400810d7a23 */ /* 0x002fc60000010800 */
[----:B------:R-:W-:Y:S03]  /*4780*/  LDSM.16.MT88.4 R128, [R205+0x1c00] ;  /* 0x001c0000cd80783b */ /* 0x000fe60000004200 */
[C---:B------:R-:W-:Y:S01]  /*4790*/  HMMA.16816.F32 R72, R4.reuse, R34, R72 ;  /* 0x000000220448723c */ /* 0x040fe20000001848 */
[----:B----4-:R-:W1:Y:S04]  /*47a0*/  LDSM.16.MT88.4 R8, [R205+0x2800] ;  /* 0x00280000cd08783b */ /* 0x010e680000004200 */
[----:B------:R-:W-:Y:S03]  /*47b0*/  LDSM.16.MT88.4 R32, [R206+0x2800] ;  /* 0x00280000ce20783b */ /* 0x000fe60000004200 */
[C---:B------:R-:W-:Y:S01]  /*47c0*/  HMMA.16816.F32 R56, R4.reuse, R30, R56 ;  /* 0x0000001e0438723c */ /* 0x040fe20000001838 */
[----:B------:R-:W4:Y:S01]  /*47d0*/  LDSM.16.MT88.4 R28, [R205+0x800] ;  /* 0x00080000cd1c783b */ /* 0x000f220000004200 */
[----:B------:R2:W-:Y:S06]  /*47e0*/  MUFU.EX2 R66, R13 ;  /* 0x0000000d00427308 */ /* 0x0005ec0000000800 */
[----:B------:R-:W-:Y:S01]  /*47f0*/  HMMA.16816.F32 R36, R4, R22, R52 ;  /* 0x000000160424723c */ /* 0x000fe20000001834 */
[----:B------:R-:W1:Y:S01]  /*4800*/  LDSM.16.MT88.4 R20, [R205+0x1800] ;  /* 0x00180000cd14783b */ /* 0x000e620000004200 */
[----:B--2---:R-:W-:-:S04]  /*4810*/  FFMA.FTZ R13, R137, c[0x0][0x2d0], -R2 ;  /* 0x0000b400890d7a23 */ /* 0x004fc80000010802 */
[----:B------:R2:W-:Y:S02]  /*4820*/  MUFU.EX2 R52, R13 ;  /* 0x0000000d00347308 */ /* 0x0005e40000000800 */
[----:B------:R-:W-:Y:S01]  /*4830*/  HMMA.16816.F32 R44, R4, R90, R92 ;  /* 0x0000005a042c723c */ /* 0x000fe2000000185c */
[----:B--2---:R-:W-:-:S06]  /*4840*/  FFMA.FTZ R13, R139, c[0x0][0x2d0], -R2 ;  /* 0x0000b4008b0d7a23 */ /* 0x004fcc0000010802 */
[----:B------:R-:W-:Y:S01]  /*4850*/  FFMA.FTZ R4, R127, c[0x0][0x2d0], -R0 ;  /* 0x0000b4007f047a23 */ /* 0x000fe20000010800 */
[----:B------:R-:W-:Y:S01]  /*4860*/  F2FP.PACK_AB R5, R141, R146 ;  /* 0x000000928d05723e */ /* 0x000fe200000000ff */
[----:B------:R2:W-:Y:S01]  /*4870*/  MUFU.EX2 R53, R13 ;  /* 0x0000000d00357308 */ /* 0x0005e20000000800 */
[----:B------:R-:W-:Y:S01]  /*4880*/  F2FP.PACK_AB R6, R176, R178 ;  /* 0x000000b2b006723e */ /* 0x000fe200000000ff */
[----:B------:R-:W-:Y:S01]  /*4890*/  LDSM.16.MT88.4 R136, [R206+0x1c00] ;  /* 0x001c0000ce88783b */ /* 0x000fe20000004200 */
[----:B--2---:R-:W-:-:S05]  /*48a0*/  FFMA.FTZ R13, R147, c[0x0][0x2d0], -R2 ;  /* 0x0000b400930d7a23 */ /* 0x004fca0000010802 */
[----:B------:R2:W-:Y:S01]  /*48b0*/  MUFU.EX2 R54, R13 ;  /* 0x0000000d00367308 */ /* 0x0005e20000000800 */
[----:B-----5:R-:W-:-:S07]  /*48c0*/  F2FP.PACK_AB R7, R67, R140 ;  /* 0x0000008c4307723e */ /* 0x020fce00000000ff */
[----:B------:R5:W1:Y:S01]  /*48d0*/  MUFU.EX2 R55, R4 ;  /* 0x0000000400377308 */ /* 0x000a620000000800 */
[----:B--2---:R-:W-:-:S07]  /*48e0*/  FFMA.FTZ R13, R148, c[0x0][0x2d0], -R2 ;  /* 0x0000b400940d7a23 */ /* 0x004fce0000010802 */
[----:B------:R2:W1:Y:S01]  /*48f0*/  MUFU.EX2 R64, R13 ;  /* 0x0000000d00407308 */ /* 0x0004620000000800 */
[----:B-----5:R-:W-:Y:S01]  /*4900*/  F2FP.PACK_AB R4, R177, R179 ;  /* 0x000000b3b104723e */ /* 0x020fe200000000ff */
[----:B------:R-:W-:-:S06]  /*4910*/  IMAD.MOV.U32 R147, RZ, RZ, R149 ;  /* 0x000000ffff937224 */ /* 0x000fcc00078e0095 */
[C---:B---3--:R-:W-:Y:S08]  /*4920*/  HMMA.16816.F32 R104, R4.reuse, R24, R160 ;  /* 0x000000180468723c */ /* 0x048ff000000018a0 */
[----:B-1----:R-:W-:Y:S01]  /*4930*/  HMMA.16816.F32 R88, R4, R8, R108 ;  /* 0x000000080458723c */ /* 0x002fe2000000186c */
[----:B--2---:R-:W-:-:S07]  /*4940*/  FFMA.FTZ R13, R230, c[0x0][0x2d0], -R12 ;  /* 0x0000b400e60d7a23 */ /* 0x004fce000001080c */
[C---:B----4-:R-:W-:Y:S08]  /*4950*/  HMMA.16816.F32 R156, R4.reuse, R28, R156 ;  /* 0x0000001c049c723c */ /* 0x050ff0000000189c */
[C---:B------:R-:W-:Y:S08]  /*4960*/  HMMA.16816.F32 R120, R4.reuse, R20, R120 ;  /* 0x000000140478723c */ /* 0x040ff00000001878 */
[C---:B------:R-:W-:Y:S08]  /*4970*/  HMMA.16816.F32 R132, R4.reuse, R16, R152 ;  /* 0x000000100484723c */ /* 0x040ff00000001898 */
[C---:B------:R-:W-:Y:S08]  /*4980*/  HMMA.16816.F32 R180, R4.reuse, R32, R180 ;  /* 0x0000002004b4723c */ /* 0x040ff000000018b4 */
[C---:B------:R-:W-:Y:S08]  /*4990*/  HMMA.16816.F32 R160, R4.reuse, R30, R188 ;  /* 0x0000001e04a0723c */ /* 0x040ff000000018bc */
[C---:B------:R-:W-:Y:S08]  /*49a0*/  HMMA.16816.F32 R108, R4.reuse, R26, R168 ;  /* 0x0000001a046c723c */ /* 0x040ff000000018a8 */
[C---:B------:R-:W-:Y:S01]  /*49b0*/  HMMA.16816.F32 R124, R4.reuse, R22, R164 ;  /* 0x00000016047c723c */ /* 0x040fe200000018a4 */
[----:B------:R-:W1:Y:S07]  /*49c0*/  LDSM.16.MT88.4 R164, [R205+0xc00] ;  /* 0x000c0000cda4783b */ /* 0x000e6e0000004200 */
[C---:B------:R-:W-:Y:S08]  /*49d0*/  HMMA.16816.F32 R172, R4.reuse, R18, R172 ;  /* 0x0000001204ac723c */ /* 0x040ff000000018ac */
[C---:B------:R-:W-:Y:S08]  /*49e0*/  HMMA.16816.F32 R100, R4.reuse, R10, R116 ;  /* 0x0000000a0464723c */ /* 0x040ff00000001874 */
[----:B------:R-:W-:Y:S01]  /*49f0*/  HMMA.16816.F32 R148, R4, R34, R112 ;  /* 0x000000220494723c */ /* 0x000fe20000001870 */
[----:B------:R-:W-:Y:S06]  /*4a00*/  LDSM.16.MT88.4 R112, [R206+0xc00] ;  /* 0x000c0000ce70783b */ /* 0x000fec0000004200 */
[----:B------:R-:W-:-:S02]  /*4a10*/  F2FP.PACK_AB R4, R55, R184 ;  /* 0x000000b83704723e */ /* 0x000fc400000000ff */
[----:B------:R-:W-:Y:S02]  /*4a20*/  F2FP.PACK_AB R5, R53, R52 ;  /* 0x000000343505723e */ /* 0x000fe400000000ff */
[----:B------:R-:W-:Y:S02]  /*4a30*/  F2FP.PACK_AB R6, R66, R65 ;  /* 0x000000414206723e */ /* 0x000fe400000000ff */
[----:B------:R-:W-:-:S07]  /*4a40*/  F2FP.PACK_AB R7, R64, R54 ;  /* 0x000000364007723e */ /* 0x000fce00000000ff */
[C---:B------:R-:W-:Y:S01]  /*4a50*/  HMMA.16816.F32 R84, R4.reuse, R24, R84 ;  /* 0x000000180454723c */ /* 0x040fe20000001854 */
[----:B------:R2:W-:Y:S07]  /*4a60*/  MUFU.EX2 R24, R13 ;  /* 0x0000000d00187308 */ /* 0x0005ee0000000800 */
[----:B------:R-:W-:Y:S01]  /*4a70*/  HMMA.16816.F32 R60, R4, R26, R60 ;  /* 0x0000001a043c723c */ /* 0x000fe2000000183c */
[----:B--2---:R-:W-:-:S04]  /*4a80*/  FFMA.FTZ R13, R228, c[0x0][0x2d0], -R12 ;  /* 0x0000b400e40d7a23 */ /* 0x004fc8000001080c */
[----:B------:R2:W3:Y:S03]  /*4a90*/  MUFU.EX2 R26, R13 ;  /* 0x0000000d001a7308 */ /* 0x0004e60000000800 */
[----:B------:R-:W-:Y:S01]  /*4aa0*/  HMMA.16816.F32 R56, R4, R22, R56 ;  /* 0x000000160438723c */ /* 0x000fe20000001838 */
[--C-:B--2---:R-:W-:Y:S02]  /*4ab0*/  FFMA.FTZ R13, R221, c[0x0][0x2d0], -R12.reuse ;  /* 0x0000b400dd0d7a23 */ /* 0x104fe4000001080c */
[----:B------:R-:W-:-:S04]  /*4ac0*/  FFMA.FTZ R12, R222, c[0x0][0x2d0], -R12 ;  /* 0x0000b400de0c7a23 */ /* 0x000fc8000001080c */
[----:B------:R2:W-:Y:S01]  /*4ad0*/  MUFU.EX2 R27, R12 ;  /* 0x0000000c001b7308 */ /* 0x0005e20000000800 */
[C---:B------:R-:W-:Y:S08]  /*4ae0*/  HMMA.16816.F32 R168, R4.reuse, R16, R68 ;  /* 0x0000001004a8723c */ /* 0x040ff00000001844 */
[----:B------:R-:W-:Y:S01]  /*4af0*/  HMMA.16816.F32 R68, R4, R8, R76 ;  /* 0x000000080444723c */ /* 0x000fe2000000184c */
[----:B--2---:R-:W-:-:S06]  /*4b00*/  FFMA.FTZ R12, R203, c[0x0][0x2d0], -R3 ;  /* 0x0000b400cb0c7a23 */ /* 0x004fcc0000010803 */
[--C-:B------:R-:W-:Y:S01]  /*4b10*/  FFMA.FTZ R8, R229, c[0x0][0x2d0], -R3.reuse ;  /* 0x0000b400e5087a23 */ /* 0x100fe20000010803 */
[----:B------:R2:W-:Y:S01]  /*4b20*/  MUFU.EX2 R23, R12 ;  /* 0x0000000c00177308 */ /* 0x0005e20000000800 */
[----:B------:R-:W-:Y:S01]  /*4b30*/  HMMA.16816.F32 R116, R4, R20, R80 ;  /* 0x000000140474723c */ /* 0x000fe20000001850 */
[----:B------:R-:W4:Y:S01]  /*4b40*/  LDSM.16.MT88.4 R80, [R205+0x2c00] ;  /* 0x002c0000cd50783b */ /* 0x000f220000004200 */
[--C-:B--2---:R-:W-:Y:S02]  /*4b50*/  FFMA.FTZ R12, R226, c[0x0][0x2d0], -R3.reuse ;  /* 0x0000b400e20c7a23 */ /* 0x104fe40000010803 */
[----:B------:R-:W-:-:S04]  /*4b60*/  FFMA.FTZ R3, R225, c[0x0][0x2d0], -R3 ;  /* 0x0000b400e1037a23 */ /* 0x000fc80000010803 */
[----:B------:R2:W-:Y:S01]  /*4b70*/  MUFU.EX2 R20, R3 ;  /* 0x0000000300147308 */ /* 0x0005e20000000800 */
[----:B------:R-:W-:Y:S01]  /*4b80*/  HMMA.16816.F32 R36, R4, R18, R36 ;  /* 0x000000120424723c */ /* 0x000fe20000001824 */
[----:B--2---:R-:W-:-:S06]  /*4b90*/  FFMA.FTZ R3, R186, c[0x0][0x2d0], -R0 ;  /* 0x0000b400ba037a23 */ /* 0x004fcc0000010800 */
[----:B------:R2:W-:Y:S02]  /*4ba0*/  MUFU.EX2 R19, R3 ;  /* 0x0000000300137308 */ /* 0x0005e40000000800 */
[----:B--2---:R-:W-:-:S06]  /*4bb0*/  FFMA.FTZ R3, R194, c[0x0][0x2d0], -R0 ;  /* 0x0000b400c2037a23 */ /* 0x004fcc0000010800 */
[----:B------:R2:W-:Y:S02]  /*4bc0*/  MUFU.EX2 R16, R3 ;  /* 0x0000000300107308 */ /* 0x0005e40000000800 */
[--C-:B--2---:R-:W-:Y:S02]  /*4bd0*/  FFMA.FTZ R3, R15, c[0x0][0x2d0], -R0.reuse ;  /* 0x0000b4000f037a23 */ /* 0x104fe40000010800 */
[----:B------:R-:W-:-:S04]  /*4be0*/  FFMA.FTZ R0, R14, c[0x0][0x2d0], -R0 ;  /* 0x0000b4000e007a23 */ /* 0x000fc80000010800 */
[----:B------:R2:W-:Y:S01]  /*4bf0*/  MUFU.EX2 R17, R0 ;  /* 0x0000000000117308 */ /* 0x0005e20000000800 */
[----:B------:R-:W-:Y:S07]  /*4c00*/  HMMA.16816.F32 R152, R4, R28, R96 ;  /* 0x0000001c0498723c */ /* 0x000fee0000001860 */
[----:B------:R-:W5:Y:S01]  /*4c10*/  MUFU.EX2 R21, R12 ;  /* 0x0000000c00157308 */ /* 0x000f620000000800 */
[----:B--2---:R-:W-:-:S07]  /*4c20*/  FFMA.FTZ R0, R196, c[0x0][0x2d0], -R2 ;  /* 0x0000b400c4007a23 */ /* 0x004fce0000010802 */
[----:B------:R2:W-:Y:S01]  /*4c30*/  MUFU.EX2 R12, R0 ;  /* 0x00000000000c7308 */ /* 0x0005e20000000800 */
[C---:B------:R-:W-:Y:S07]  /*4c40*/  HMMA.16816.F32 R28, R4.reuse, R30, R72 ;  /* 0x0000001e041c723c */ /* 0x040fee0000001848 */
[----:B------:R-:W1:Y:S01]  /*4c50*/  MUFU.EX2 R25, R13 ;  /* 0x0000000d00197308 */ /* 0x000e620000000800 */
[----:B------:R-:W-:Y:S01]  /*4c60*/  HMMA.16816.F32 R40, R4, R10, R40 ;  /* 0x0000000a0428723c */ /* 0x000fe20000001828 */
[----:B--2---:R-:W-:-:S07]  /*4c70*/  FFMA.FTZ R0, R201, c[0x0][0x2d0], -R2 ;  /* 0x0000b400c9007a23 */ /* 0x004fce0000010802 */
[C---:B------:R-:W-:Y:S01]  /*4c80*/  HMMA.16816.F32 R48, R4.reuse, R32, R48 ;  /* 0x000000200430723c */ /* 0x040fe20000001830 */
[----:B------:R2:W-:Y:S07]  /*4c90*/  MUFU.EX2 R13, R0 ;  /* 0x00000000000d7308 */ /* 0x0005ee0000000800 */
[----:B------:R-:W-:Y:S01]  /*4ca0*/  HMMA.16816.F32 R44, R4, R34, R44 ;  /* 0x00000022042c723c */ /* 0x000fe2000000182c */
[----:B------:R-:W1:Y:S01]  /*4cb0*/  LDSM.16.MT88.4 R4, [R206+0x2c00] ;  /* 0x002c0000ce04783b */ /* 0x000e620000004200 */
[----:B------:R-:W1:Y:S01]  /*4cc0*/  MUFU.EX2 R22, R8 ;  /* 0x0000000800167308 */ /* 0x000e620000000800 */
[----:B--2---:R-:W-:-:S02]  /*4cd0*/  FFMA.FTZ R0, R200, c[0x0][0x2d0], -R2 ;  /* 0x0000b400c8007a23 */ /* 0x004fc40000010802 */
[----:B------:R-:W-:-:S05]  /*4ce0*/  FFMA.FTZ R2, R202, c[0x0][0x2d0], -R2 ;  /* 0x0000b400ca027a23 */ /* 0x000fca0000010802 */
[----:B------:R-:W2:Y:S08]  /*4cf0*/  MUFU.EX2 R18, R3 ;  /* 0x0000000300127308 */ /* 0x000eb00000000800 */
[----:B------:R2:W-:Y:S08]  /*4d00*/  MUFU.EX2 R14, R0 ;  /* 0x00000000000e7308 */ /* 0x0005f00000000800 */
[----:B------:R1:W1:Y:S01]  /*4d10*/  MUFU.EX2 R15, R2 ;  /* 0x00000002000f7308 */ /* 0x0002620000000800 */
[----:B---3--:R-:W-:Y:S01]  /*4d20*/  F2FP.PACK_AB R92, R26, R24 ;  /* 0x000000181a5c723e */ /* 0x008fe200000000ff */
[----:B--2---:R-:W-:-:S02]  /*4d30*/  IMAD.MOV.U32 R0, RZ, RZ, R147 ;  /* 0x000000ffff007224 */ /* 0x004fc400078e0093 */
[----:B-1----:R-:W-:-:S05]  /*4d40*/  @P2 IMAD.HI.U32 R2, R147, c[0x0][0x2c8], RZ ;  /* 0x0000b20093022a27 */ /* 0x002fca00078e00ff */
[----:B------:R-:W-:Y:S01]  /*4d50*/  @P2 SHF.R.U32.HI R0, RZ, c[0x0][0x2cc], R2 ;  /* 0x0000b300ff002a19 */ /* 0x000fe20000011602 */
[----:B------:R-:W-:Y:S01]  /*4d60*/  IMAD.MOV.U32 R2, RZ, RZ, c[0x0][0x168] ;  /* 0x00005a00ff027624 */ /* 0x000fe200078e00ff */
[----:B-----5:R-:W-:Y:S02]  /*4d70*/  F2FP.PACK_AB R93, R21, R23 ;  /* 0x00000017155d723e */ /* 0x020fe400000000ff */
[----:B------:R-:W-:Y:S02]  /*4d80*/  F2FP.PACK_AB R94, R27, R25 ;  /* 0x000000191b5e723e */ /* 0x000fe400000000ff */
[----:B------:R-:W-:Y:S02]  /*4d90*/  F2FP.PACK_AB R95, R20, R22 ;  /* 0x00000016145f723e */ /* 0x000fe400000000ff */
[----:B------:R-:W-:Y:S02]  /*4da0*/  F2FP.PACK_AB R96, R16, R19 ;  /* 0x000000131060723e */ /* 0x000fe400000000ff */
[----:B------:R-:W-:-:S02]  /*4db0*/  F2FP.PACK_AB R97, R13, R12 ;  /* 0x0000000c0d61723e */ /* 0x000fc400000000ff */
[----:B------:R-:W-:Y:S02]  /*4dc0*/  F2FP.PACK_AB R98, R17, R18 ;  /* 0x000000121162723e */ /* 0x000fe400000000ff */
[----:B------:R-:W-:Y:S02]  /*4dd0*/  F2FP.PACK_AB R99, R15, R14 ;  /* 0x0000000e0f63723e */ /* 0x000fe400000000ff */
[----:B------:R-:W-:Y:S01]  /*4de0*/  IADD3 R0, R0, c[0x0][0x1d0], -R2 ;  /* 0x0000740000007a10 */ /* 0x000fe20007ffe802 */
[----:B------:R-:W-:Y:S03]  /*4df0*/  HMMA.16816.F32 R156, R92, R164, R156 ;  /* 0x000000a45c9c723c */ /* 0x000fe6000000189c */
[----:B------:R-:W-:Y:S01]  /*4e00*/  SHF.R.S32.HI R2, RZ, 0x1f, R0 ;  /* 0x0000001fff027819 */ /* 0x000fe20000011400 */
[----:B------:R-:W-:-:S04]  /*4e10*/  FADD.FTZ R8, R231, R223 ;  /* 0x000000dfe7087221 */ /* 0x000fc80000010000 */
[----:B------:R-:W-:Y:S01]  /*4e20*/  HMMA.16816.F32 R160, R92, R166, R160 ;  /* 0x000000a65ca0723c */ /* 0x000fe200000018a0 */
[----:B------:R-:W-:-:S07]  /*4e30*/  FADD.FTZ R3, R251, R249 ;  /* 0x000000f9fb037221 */ /* 0x000fce0000010000 */
[----:B------:R-:W-:Y:S01]  /*4e40*/  HMMA.16816.F32 R152, R96, R164, R152 ;  /* 0x000000a46098723c */ /* 0x000fe20000001898 */
[----:B------:R-:W-:-:S07]  /*4e50*/  FADD.FTZ R11, R224, R8 ;  /* 0x00000008e00b7221 */ /* 0x000fce0000010000 */
[----:B------:R-:W-:Y:S07]  /*4e60*/  HMMA.16816.F32 R164, R96, R166, R28 ;  /* 0x000000a660a4723c */ /* 0x000fee000000181c */
[----:B------:R-:W-:Y:S01]  /*4e70*/  LEA.HI R28, R2, R0, RZ, 0x6 ;  /* 0x00000000021c7211 */ /* 0x000fe200078f30ff */
[----:B------:R-:W-:Y:S02]  /*4e80*/  FADD.FTZ R0, R235, R234 ;  /* 0x000000eaeb007221 */ /* 0x000fe40000010000 */
[----:B------:R-:W-:-:S02]  /*4e90*/  FADD.FTZ R2, R247, R246 ;  /* 0x000000f6f7027221 */ /* 0x000fc40000010000 */
[----:B------:R-:W-:Y:S02]  /*4ea0*/  FADD.FTZ R0, R233, R0 ;  /* 0x00000000e9007221 */ /* 0x000fe40000010000 */
[----:B------:R-:W-:Y:S02]  /*4eb0*/  FADD.FTZ R10, R248, R3 ;  /* 0x00000003f80a7221 */ /* 0x000fe40000010000 */
[----:B------:R-:W-:Y:S01]  /*4ec0*/  FADD.FTZ R9, R244, R2 ;  /* 0x00000002f4097221 */ /* 0x000fe20000010000 */
[----:B----4-:R-:W-:Y:S01]  /*4ed0*/  HMMA.16816.F32 R76, R92, R82, R100 ;  /* 0x000000525c4c723c */ /* 0x010fe20000001864 */
[----:B------:R-:W-:Y:S02]  /*4ee0*/  FADD.FTZ R8, R232, R0 ;  /* 0x00000000e8087221 */ /* 0x000fe40000010000 */
[----:B------:R-:W-:Y:S02]  /*4ef0*/  FADD.FTZ R3, R227, R11 ;  /* 0x0000000be3037221 */ /* 0x000fe40000010000 */
[----:B------:R-:W-:-:S02]  /*4f00*/  FADD.FTZ R2, R250, R10 ;  /* 0x0000000afa027221 */ /* 0x000fc40000010000 */
[----:B------:R-:W-:Y:S01]  /*4f10*/  FADD.FTZ R0, R245, R9 ;  /* 0x00000009f5007221 */ /* 0x000fe20000010000 */
[----:B------:R-:W-:Y:S01]  /*4f20*/  HMMA.16816.F32 R72, R92, R80, R88 ;  /* 0x000000505c48723c */ /* 0x000fe20000001858 */
[----:B------:R-:W-:-:S07]  /*4f30*/  FADD.FTZ R3, R185, R3 ;  /* 0x00000003b9037221 */ /* 0x000fce0000010000 */
[----:B------:R-:W-:Y:S01]  /*4f40*/  HMMA.16816.F32 R100, R96, R112, R84 ;  /* 0x000000706064723c */ /* 0x000fe20000001854 */
[----:B------:R-:W-:-:S07]  /*4f50*/  FADD.FTZ R3, R193, R3 ;  /* 0x00000003c1037221 */ /* 0x000fce0000010000 */
[-C--:B------:R-:W-:Y:S08]  /*4f60*/  HMMA.16816.F32 R88, R92, R4.reuse, R180 ;  /* 0x000000045c58723c */ /* 0x080ff000000018b4 */
[----:B------:R-:W-:Y:S07]  /*4f70*/  HMMA.16816.F32 R84, R96, R4, R48 ;  /* 0x000000046054723c */ /* 0x000fee0000001830 */
[----:B------:R-:W-:-:S02]  /*4f80*/  FADD.FTZ R5, R195, R8 ;  /* 0x00000008c3057221 */ /* 0x000fc40000010000 */
[----:B------:R-:W-:Y:S02]  /*4f90*/  FADD.FTZ R4, R240, R2 ;  /* 0x00000002f0047221 */ /* 0x000fe40000010000 */
[----:B------:R-:W-:Y:S02]  /*4fa0*/  FADD.FTZ R2, R236, R0 ;  /* 0x00000000ec027221 */ /* 0x000fe40000010000 */
[----:B------:R-:W-:Y:S02]  /*4fb0*/  FADD.FTZ R0, R199, R5 ;  /* 0x00000005c7007221 */ /* 0x000fe40000010000 */
[----:B------:R-:W-:Y:S02]  /*4fc0*/  FADD.FTZ R4, R241, R4 ;  /* 0x00000004f1047221 */ /* 0x000fe40000010000 */
[----:B------:R-:W-:Y:S02]  /*4fd0*/  FADD.FTZ R5, R238, R2 ;  /* 0x00000002ee057221 */ /* 0x000fe40000010000 */
        /* <DEDUP_REMOVED lines=29> */
[----:B------:R-:W-:Y:S01]  /*51b0*/  FADD.FTZ R2, R13, R2 ;  /* 0x000000020d027221 */ /* 0x000fe20000010000 */
[----:B------:R-:W-:Y:S01]  /*51c0*/  SHF.R.S32.HI R5, RZ, 0x6, R28 ;  /* 0x00000006ff057819 */ /* 0x000fe2000001141c */
[----:B------:R-:W-:-:S02]  /*51d0*/  FADD.FTZ R0, R26, R0 ;  /* 0x000000001a007221 */ /* 0x000fc40000010000 */
[----:B------:R-:W-:Y:S02]  /*51e0*/  FADD.FTZ R4, R21, R4 ;  /* 0x0000000415047221 */ /* 0x000fe40000010000 */
[----:B------:R-:W-:Y:S02]  /*51f0*/  FADD.FTZ R3, R18, R3 ;  /* 0x0000000312037221 */ /* 0x000fe40000010000 */
[----:B------:R-:W-:Y:S01]  /*5200*/  FADD.FTZ R2, R14, R2 ;  /* 0x000000020e027221 */ /* 0x000fe20000010000 */
[----:B------:R-:W-:Y:S01]  /*5210*/  IMNMX R29, RZ, R5, !PT ;  /* 0x00000005ff1d7217 */ /* 0x000fe20007800200 */
[----:B------:R-:W-:Y:S02]  /*5220*/  FADD.FTZ R0, R25, R0 ;  /* 0x0000000019007221 */ /* 0x000fe40000010000 */
[----:B------:R-:W-:Y:S02]  /*5230*/  FADD.FTZ R4, R22, R4 ;  /* 0x0000000416047221 */ /* 0x000fe40000010000 */
[----:B------:R-:W-:-:S02]  /*5240*/  FADD.FTZ R5, R17, R3 ;  /* 0x0000000311057221 */ /* 0x000fc40000010000 */
[----:B------:R-:W-:Y:S02]  /*5250*/  FADD.FTZ R3, R15, R2 ;  /* 0x000000020f037221 */ /* 0x000fe40000010000 */
[----:B------:R-:W-:Y:S02]  /*5260*/  FADD.FTZ R2, R27, R0 ;  /* 0x000000001b027221 */ /* 0x000fe40000010000 */
[----:B------:R-:W-:Y:S01]  /*5270*/  FADD.FTZ R0, R20, R4 ;  /* 0x0000000414007221 */ /* 0x000fe20000010000 */
[----:B------:R1:W-:Y:S04]  /*5280*/  STL [R1+0x2c], R29 ;  /* 0x00002c1d01007387 */ /* 0x0003e80000100800 */
[----:B------:R1:W-:Y:S01]  /*5290*/  STL [R1+0x18], R5 ;  /* 0x0000180501007387 */ /* 0x0003e20000100800 */
[----:B------:R-:W-:-:S03]  /*52a0*/  IADD3 R202, R252, -0x2, RZ ;  /* 0xfffffffefcca7810 */ /* 0x000fc60007ffe0ff */
[----:B------:R1:W-:Y:S04]  /*52b0*/  STL [R1+0x1c], R3 ;  /* 0x00001c0301007387 */ /* 0x0003e80000100800 */
[----:B------:R1:W-:Y:S04]  /*52c0*/  STL [R1+0x24], R0 ;  /* 0x0000240001007387 */ /* 0x0003e80000100800 */
[----:B------:R1:W-:Y:S01]  /*52d0*/  STL [R1+0x20], R2 ;  /* 0x0000200201007387 */ /* 0x0003e20000100800 */
[----:B------:R-:W-:Y:S01]  /*52e0*/  ISETP.GE.AND P0, PT, R202, R29, PT ;  /* 0x0000001dca00720c */ /* 0x000fe20003f06270 */
[C---:B------:R-:W-:Y:S08]  /*52f0*/  HMMA.16816.F32 R104, R92.reuse, R112, R104 ;  /* 0x000000705c68723c */ /* 0x040ff00000001868 */
        /* <DEDUP_REMOVED lines=10> */
[C---:B------:R-:W-:Y:S08]  /*53a0*/  HMMA.16816.F32 R136, R96.reuse, R138, R36 ;  /* 0x0000008a6088723c */ /* 0x040ff00000001824 */
[----:B------:R-:W-:Y:S08]  /*53b0*/  HMMA.16816.F32 R80, R96, R82, R40 ;  /* 0x000000526050723c */ /* 0x000ff00000001828 */
[-C--:B------:R-:W-:Y:S08]  /*53c0*/  HMMA.16816.F32 R92, R92, R6.reuse, R148 ;  /* 0x000000065c5c723c */ /* 0x080ff00000001894 */
[----:B------:R-:W-:Y:S01]  /*53d0*/  HMMA.16816.F32 R96, R96, R6, R44 ;  /* 0x000000066060723c */ /* 0x000fe2000000182c */
[----:B------:R-:W-:Y:S01]  /*53e0*/  @!UPT UIADD3 URZ, URZ, URZ, URZ ;  /* 0x0000003f3f3ff290 */ /* 0x000fe2000fffe03f */
[----:B------:R-:W-:Y:S11]  /*53f0*/  @!P0 BRA `(.L_x_552) ;  /* 0x000041b000008947 */ /* 0x000ff60003800000 */
[----:B-1----:R-:W-:Y:S01]  /*5400*/  MOV R141, R144 ;  /* 0x00000090008d7202 */ /* 0x002fe20000000f00 */
[----:B------:R-:W-:Y:S01]  /*5410*/  IMAD.MOV.U32 R147, RZ, RZ, R142 ;  /* 0x000000ffff937224 */ /* 0x000fe200078e008e */
[----:B------:R-:W-:Y:S01]  /*5420*/  MOV R140, R145 ;  /* 0x00000091008c7202 */ /* 0x000fe20000000f00 */
[----:B------:R-:W-:Y:S01]  /*5430*/  IMAD.MOV.U32 R221, RZ, RZ, R202 ;  /* 0x000000ffffdd7224 */ /* 0x000fe200078e00ca */
[----:B------:R-:W-:-:S07]  /*5440*/  MOV R146, R143 ;  /* 0x0000008f00927202 */ /* 0x000fce0000000f00 */
.L_x_553:
[----:B------:R-:W2:Y:S01]  /*5450*/  LDL.64 R42, [R1+0x8] ;  /* 0x00000800012a7983 */ /* 0x000ea20000100a00 */
[----:B------:R-:W-:Y:S04]  /*5460*/  DEPBAR.LE SB0, 0x0 ;  /* 0x000080000000791a */ /* 0x000fe80000000000 */
[----:B------:R-:W-:Y:S01]  /*5470*/  WARPSYNC 0xffffffff ;  /* 0xffffffff00007948 */ /* 0x000fe20003800000 */
[----:B------:R-:W3:Y:S04]  /*5480*/  LDL R44, [R1+0x14] ;  /* 0x00001400012c7983 */ /* 0x000ee80000100800 */
[----:B------:R-:W-:Y:S01]  /*5490*/  BAR.SYNC.DEFER_BLOCKING 0x0 ;  /* 0x0000000000007b1d */ /* 0x000fe20000010000 */
[C---:B------:R-:W-:Y:S11]  /*54a0*/  ISETP.GE.AND P6, PT, R221.reuse, RZ, PT ;  /* 0x000000ffdd00720c */ /* 0x040ff60003fc6270 */
[----:B------:R-:W-:Y:S02]  /*54b0*/  @!UPT UIADD3 URZ, URZ, URZ, URZ ;  /* 0x0000003f3f3ff290 */ /* 0x000fe4000fffe03f */
[----:B-1----:R-:W-:Y:S01]  /*54c0*/  @P6 SHF.R.S32.HI R0, RZ, 0x1f, R221 ;  /* 0x0000001fff006819 */ /* 0x002fe200000114dd */
[C---:B------:R-:W-:Y:S04]  /*54d0*/  @P6 IMAD.WIDE.U32 R28, R221.reuse, c[0x0][0x208], RZ ;  /* 0x00008200dd1c6a25 */ /* 0x040fe800078e00ff */
[----:B------:R-:W-:Y:S02]  /*54e0*/  @P6 IMAD R0, R0, c[0x0][0x208], RZ ;  /* 0x0000820000006a24 */ /* 0x000fe400078e02ff */
[----:B------:R-:W-:Y:S02]  /*54f0*/  @P6 IMAD.SHL.U32 R2, R28, 0x40, RZ ;  /* 0x000000401c026824 */ /* 0x000fe400078e00ff */
[----:B------:R-:W-:Y:S01]  /*5500*/  @P6 IMAD R0, R221, c[0x0][0x20c], R0 ;  /* 0x00008300dd006a24 */ /* 0x000fe200078e0200 */
[----:B------:R-:W4:Y:S01]  /*5510*/  LDL R235, [R1+0x28] ;  /* 0x0000280001eb7983 */ /* 0x000f220000100800 */
[----:B------:R-:W-:Y:S02]  /*5520*/  @P6 IMAD.MOV.U32 R142, RZ, RZ, c[0x0][0x208] ;  /* 0x00008200ff8e6624 */ /* 0x000fe400078e00ff */
[----:B------:R-:W-:Y:S01]  /*5530*/  @P6 IMAD.IADD R0, R29, 0x1, R0 ;  /* 0x000000011d006824 */ /* 0x000fe200078e0200 */
[----:B------:R-:W-:Y:S02]  /*5540*/  LDSM.16.M88.4 R64, [R207] ;  /* 0x00000000cf40783b */ /* 0x000fe40000000200 */
[----:B------:R-:W-:Y:S02]  /*5550*/  @P6 LEA R3, P0, R142, R2, 0x5 ;  /* 0x000000028e036211 */ /* 0x000fe400078028ff */
[----:B------:R-:W-:Y:S02]  /*5560*/  @P6 SHF.L.U64.HI R0, R28, 0x6, R0 ;  /* 0x000000061c006819 */ /* 0x000fe40000010200 */
[----:B------:R-:W-:Y:S02]  /*5570*/  @P6 MOV R28, c[0x0][0x20c] ;  /* 0x00008300001c6a02 */ /* 0x000fe40000000f00 */
[----:B------:R-:W1:Y:S02]  /*5580*/  LDSM.16.M88.4 R16, [R204] ;  /* 0x00000000cc10783b */ /* 0x000e640000000200 */
[----:B------:R-:W-:Y:S06]  /*5590*/  @P6 LEA.HI.X R142, R142, R0, R28, 0x5, P0 ;  /* 0x000000008e8e6211 */ /* 0x000fec00000f2c1c */
[----:B------:R-:W5:Y:S08]  /*55a0*/  LDSM.16.M88.4 R60, [R207+0x1000] ;  /* 0x00100000cf3c783b */ /* 0x000f700000000200 */
[----:B------:R-:W5:Y:S08]  /*55b0*/  LDSM.16.M88.4 R32, [R204+0x400] ;  /* 0x00040000cc20783b */ /* 0x000f700000000200 */
[----:B------:R-:W4:Y:S06]  /*55c0*/  LDL.64 R224, [R1] ;  /* 0x0000000001e07983 */ /* 0x000f2c0000100a00 */
[----:B------:R-:W2:Y:S08]  /*55d0*/  LDSM.16.M88.4 R48, [R204+0x800] ;  /* 0x00080000cc30783b */ /* 0x000eb00000000200 */
[----:B------:R-:W4:Y:S01]  /*55e0*/  LDL R222, [R1+0x10] ;  /* 0x0000100001de7983 */ /* 0x000f220000100800 */
[-C--:B-1----:R-:W-:Y:S03]  /*55f0*/  HMMA.16816.F32 R4, R64, R16.reuse, RZ ;  /* 0x000000104004723c */ /* 0x082fe600000018ff */
[----:B------:R-:W1:Y:S05]  /*5600*/  LDSM.16.M88.4 R148, [R204+0xc00] ;  /* 0x000c0000cc94783b */ /* 0x000e6a0000000200 */
[C---:B-----5:R-:W-:Y:S03]  /*5610*/  HMMA.16816.F32 R8, R60.reuse, R16, RZ ;  /* 0x000000103c08723c */ /* 0x060fe600000018ff */
[----:B------:R-:W-:Y:S05]  /*5620*/  LDSM.16.M88.4 R176, [R208] ;  /* 0x00000000d0b0783b */ /* 0x000fea0000000200 */
[-C--:B------:R-:W-:Y:S03]  /*5630*/  HMMA.16816.F32 R12, R60, R18.reuse, RZ ;  /* 0x000000123c0c723c */ /* 0x080fe600000018ff */
[----:B------:R-:W5:Y:S05]  /*5640*/  LDSM.16.M88.4 R180, [R209] ;  /* 0x00000000d1b4783b */ /* 0x000f6a0000000200 */
[C---:B------:R-:W-:Y:S03]  /*5650*/  HMMA.16816.F32 R16, R64.reuse, R18, RZ ;  /* 0x000000124010723c */ /* 0x040fe600000018ff */
[----:B------:R-:W1:Y:S05]  /*5660*/  LDSM.16.M88.4 R184, [R208+0x1000] ;  /* 0x00100000d0b8783b */ /* 0x000e6a0000000200 */
[-C--:B------:R-:W-:Y:S03]  /*5670*/  HMMA.16816.F32 R20, R64, R32.reuse, RZ ;  /* 0x000000204014723c */ /* 0x080fe600000018ff */
[----:B------:R-:W1:Y:S05]  /*5680*/  LDSM.16.M88.4 R188, [R220] ;  /* 0x00000000dcbc783b */ /* 0x000e6a0000000200 */
[C---:B------:R-:W-:Y:S03]  /*5690*/  HMMA.16816.F32 R24, R60.reuse, R32, RZ ;  /* 0x000000203c18723c */ /* 0x040fe600000018ff */
[----:B------:R-:W1:Y:S05]  /*56a0*/  LDSM.16.M88.4 R192, [R219] ;  /* 0x00000000dbc0783b */ /* 0x000e6a0000000200 */
[-C--:B------:R-:W-:Y:S03]  /*56b0*/  HMMA.16816.F32 R28, R60, R34.reuse, RZ ;  /* 0x000000223c1c723c */ /* 0x080fe600000018ff */
[----:B------:R-:W1:Y:S08]  /*56c0*/  LDSM.16.M88.4 R196, [R218] ;  /* 0x00000000dac4783b */ /* 0x000e700000000200 */
[----:B------:R-:W5:Y:S04]  /*56d0*/  LDL R227, [R1+0x40] ;  /* 0x0000400001e37983 */ /* 0x000f680000100800 */
[----:B------:R-:W5:Y:S04]  /*56e0*/  LDL R226, [R1+0x50] ;  /* 0x0000500001e27983 */ /* 0x000f680000100800 */
[----:B------:R-:W5:Y:S01]  /*56f0*/  LDL R223, [R1+0x4c] ;  /* 0x00004c0001df7983 */ /* 0x000f620000100800 */
[----:B--2---:R-:W-:Y:S04]  /*5700*/  @P6 IADD3 R32, P1, R2, R42, RZ ;  /* 0x0000002a02206210 */ /* 0x004fe80007f3e0ff */
[----:B------:R-:W-:Y:S01]  /*5710*/  @P6 LEA R144, P0, R32, c[0x0][0x1f8], 0x1 ;  /* 0x00007e0020906a11 */ /* 0x000fe200078008ff */
[--C-:B---3--:R-:W-:Y:S01]  /*5720*/  @P6 IMAD.X R33, R0, 0x1, R44.reuse, P1 ;  /* 0x0000000100216824 */ /* 0x108fe200008e062c */
[----:B------:R-:W-:Y:S04]  /*5730*/  @P6 IADD3 R56, P1, R42, 0x20, RZ ;  /* 0x000000202a386810 */ /* 0x000fe80007f3e0ff */
[----:B------:R-:W-:Y:S01]  /*5740*/  @P6 LEA.HI.X R145, R32, c[0x0][0x1fc], R33, 0x1, P0 ;  /* 0x00007f0020916a11 */ /* 0x000fe200000f0c21 */
[----:B------:R-:W-:Y:S01]  /*5750*/  @P6 IMAD.X R202, RZ, RZ, R44, P1 ;  /* 0x000000ffffca6224 */ /* 0x000fe200008e062c */
[C---:B------:R-:W-:Y:S02]  /*5760*/  HMMA.16816.F32 R32, R64.reuse, R34, RZ ;  /* 0x000000224020723c */ /* 0x040fe400000018ff */
[----:B------:R-:W-:Y:S04]  /*5770*/  @P6 IADD3 R40, P1, R2, R56, RZ ;  /* 0x0000003802286210 */ /* 0x000fe80007f3e0ff */
[----:B------:R-:W-:Y:S01]  /*5780*/  @P6 LEA R200, P0, R40, c[0x0][0x1f8], 0x1 ;  /* 0x00007e0028c86a11 */ /* 0x000fe200078008ff */
[----:B------:R-:W-:Y:S01]  /*5790*/  @P6 IMAD.X R41, R0, 0x1, R202, P1 ;  /* 0x0000000100296824 */ /* 0x000fe200008e06ca */
[-C--:B------:R-:W-:Y:S01]  /*57a0*/  HMMA.16816.F32 R36, R64, R48.reuse, RZ ;  /* 0x000000304024723c */ /* 0x080fe200000018ff */
[----:B------:R-:W-:Y:S03]  /*57b0*/  @P6 IADD3 R53, P1, R42, 0x40, RZ ;  /* 0x000000402a356810 */ /* 0x000fe60007f3e0ff */
[----:B------:R-:W-:Y:S02]  /*57c0*/  @P6 LEA.HI.X R201, R40, c[0x0][0x1fc], R41, 0x1, P0 ;  /* 0x00007f0028c96a11 */ /* 0x000fe400000f0c29 */
[----:B------:R-:W-:Y:S02]  /*57d0*/  @P6 IADD3.X R143, RZ, R44, RZ, P1, !PT ;  /* 0x0000002cff8f6210 */ /* 0x000fe40000ffe4ff */
[-C--:B------:R-:W-:Y:S04]  /*57e0*/  @P6 IADD3 R2, P1, R2, R53.reuse, RZ ;  /* 0x0000003502026210 */ /* 0x080fe80007f3e0ff */
[----:B------:R-:W-:Y:S01]  /*57f0*/  @P6 IADD3 R52, P0, R3, R42, RZ ;  /* 0x0000002a03346210 */ /* 0x000fe20007f1e0ff */
[--C-:B------:R-:W-:Y:S01]  /*5800*/  @P6 IMAD.X R0, R0, 0x1, R143.reuse, P1 ;  /* 0x0000000100006824 */ /* 0x100fe200008e068f */
[C---:B------:R-:W-:Y:S02]  /*5810*/  HMMA.16816.F32 R40, R60.reuse, R48, RZ ;  /* 0x000000303c28723c */ /* 0x040fe400000018ff */
[C---:B------:R-:W-:Y:S04]  /*5820*/  @P6 LEA R54, P1, R2.reuse, c[0x0][0x1f8], 0x1 ;  /* 0x00007e0002366a11 */ /* 0x040fe800078208ff */
[----:B------:R-:W-:Y:S01]  /*5830*/  @P6 LEA.HI.X R55, R2, c[0x0][0x1fc], R0, 0x1, P1 ;  /* 0x00007f0002376a11 */ /* 0x000fe200008f0c00 */
[----:B----4-:R-:W-:Y:S01]  /*5840*/  @P6 IMAD.SHL.U32 R0, R235, 0x2, RZ ;  /* 0x00000002eb006824 */ /* 0x010fe200078e00ff */
[C---:B------:R-:W-:Y:S01]  /*5850*/  @P6 IADD3 R2, P1, R3.reuse, R56, RZ ;  /* 0x0000003803026210 */ /* 0x040fe20007f3e0ff */
[----:B------:R-:W-:Y:S02]  /*5860*/  @P6 IMAD.X R48, R142, 0x1, R44, P0 ;  /* 0x000000018e306824 */ /* 0x000fe400000e062c */
[-C--:B------:R-:W-:Y:S01]  /*5870*/  HMMA.16816.F32 R44, R60, R50.reuse, RZ ;  /* 0x000000323c2c723c */ /* 0x080fe200000018ff */
[----:B------:R-:W-:Y:S01]  /*5880*/  @!PT LDS RZ, [RZ] ;  /* 0x00000000fffff984 */ /* 0x000fe20000000800 */
[----:B------:R-:W-:Y:S01]  /*5890*/  @!PT LDS RZ, [RZ] ;  /* 0x00000000fffff984 */ /* 0x000fe20000000800 */
[----:B------:R-:W-:Y:S01]  /*58a0*/  @!PT LDS RZ, [RZ] ;  /* 0x00000000fffff984 */ /* 0x000fe20000000800 */
[----:B------:R2:W-:Y:S01]  /*58b0*/  @P6 LDGSTS.E.BYPASS.LTC128B.128 [R0+0x100], [R144.64], !P5 ;  /* 0x0010000090006fae */ /* 0x0005e2000e901d46 */
[----:B------:R-:W-:Y:S02]  /*58c0*/  @P6 LEA R58, P0, R52, c[0x0][0x1f8], 0x1 ;  /* 0x00007e00343a6a11 */ /* 0x000fe400078008ff */
[----:B------:R-:W-:Y:S02]  /*58d0*/  @P6 IADD3.X R202, R142, R202, RZ, P1, !PT ;  /* 0x000000ca8eca6210 */ /* 0x000fe40000ffe4ff */
[----:B------:R-:W-:Y:S02]  /*58e0*/  @P6 LEA.HI.X R59, R52, c[0x0][0x1fc], R48, 0x1, P0 ;  /* 0x00007f00343b6a11 */ /* 0x000fe400000f0c30 */
[C---:B------:R-:W-:Y:S01]  /*58f0*/  HMMA.16816.F32 R48, R64.reuse, R50, RZ ;  /* 0x000000324030723c */ /* 0x040fe200000018ff */
[----:B------:R3:W-:Y:S03]  /*5900*/  @P6 LDGSTS.E.BYPASS.LTC128B.128 [R0+0x1100], [R200.64], !P4 ;  /* 0x01100000c8006fae */ /* 0x0007e6000e101d46 */
[----:B------:R-:W-:Y:S05]  /*5910*/  @P6 IADD3 R3, P0, R3, R53, RZ ;  /* 0x0000003503036210 */ /* 0x000fea0007f1e0ff */
[----:B------:R1:W-:Y:S08]  /*5920*/  @P6 LDGSTS.E.BYPASS.LTC128B.128 [R0+0x2100], [R54.64], !P3 ;  /* 0x0210000036006fae */ /* 0x0003f0000d901d46 */
[----:B------:R4:W-:Y:S01]  /*5930*/  @P6 LDGSTS.E.BYPASS.LTC128B.128 [R0+0x900], [R58.64], !P5 ;  /* 0x009000003a006fae */ /* 0x0009e2000e901d46 */
[----:B--2---:R-:W-:Y:S01]  /*5940*/  @P6 IMAD.X R144, R142, 0x1, R143, P0 ;  /* 0x000000018e906824 */ /* 0x004fe200000e068f */
[C---:B------:R-:W-:Y:S04]  /*5950*/  @P6 LEA R142, P0, R2.reuse, c[0x0][0x1f8], 0x1 ;  /* 0x00007e00028e6a11 */ /* 0x040fe800078008ff */
[----:B------:R-:W-:Y:S02]  /*5960*/  @P6 LEA.HI.X R143, R2, c[0x0][0x1fc], R202, 0x1, P0 ;  /* 0x00007f00028f6a11 */ /* 0x000fe400000f0cca */
[C---:B------:R-:W-:Y:S03]  /*5970*/  @P6 LEA R2, P0, R3.reuse, c[0x0][0x1f8], 0x1 ;  /* 0x00007e0003026a11 */ /* 0x040fe600078008ff */
[----:B------:R2:W-:Y:S01]  /*5980*/  @P6 LDGSTS.E.BYPASS.LTC128B.128 [R0+0x1900], [R142.64], !P4 ;  /* 0x019000008e006fae */ /* 0x0005e2000e101d46 */
[----:B------:R-:W-:Y:S01]  /*5990*/  @P6 LEA.HI.X R3, R3, c[0x0][0x1fc], R144, 0x1, P0 ;  /* 0x00007f0003036a11 */ /* 0x000fe200000f0c90 */
[-C--:B-1----:R-:W-:Y:S06]  /*59a0*/  HMMA.16816.F32 R52, R64, R148.reuse, RZ ;  /* 0x000000944034723c */ /* 0x082fec00000018ff */
[----:B------:R1:W-:Y:S01]  /*59b0*/  @P6 LDGSTS.E.BYPASS.LTC128B.128 [R0+0x2900], [R2.64], !P3 ;  /* 0x0290000002006fae */ /* 0x0003e2000d901d46 */
[C---:B------:R-:W-:Y:S01]  /*59c0*/  ISETP.GE.AND P6, PT, R221.reuse, 0x1, PT ;  /* 0x00000001dd00780c */ /* 0x040fe20003fc6270 */
[C---:B----4-:R-:W-:Y:S06]  /*59d0*/  HMMA.16816.F32 R56, R60.reuse, R148, RZ ;  /* 0x000000943c38723c */ /* 0x050fec00000018ff */
[----:B---3--:R-:W-:Y:S02]  /*59e0*/  LDSM.16.M88.4 R200, [R204+0x1400] ;  /* 0x00140000ccc8783b */ /* 0x008fe40000000200 */
[-C--:B------:R-:W-:Y:S04]  /*59f0*/  HMMA.16816.F32 R60, R60, R150.reuse, RZ ;  /* 0x000000963c3c723c */ /* 0x080fe800000018ff */
[----:B------:R-:W-:Y:S02]  /*5a00*/  @P6 IMAD.MOV.U32 R144, RZ, RZ, c[0x0][0x1e4] ;  /* 0x00007900ff906624 */ /* 0x000fe400078e00ff */
[----:B------:R-:W0:Y:S01]  /*5a10*/  LDGDEPBAR ;  /* 0x00000000000079af */ /* 0x000e220000000000 */
[----:B--2---:R-:W-:Y:S01]  /*5a20*/  @P6 IMAD.MOV.U32 R142, RZ, RZ, c[0x0][0x1e0] ;  /* 0x00007800ff8e6624 */ /* 0x004fe200078e00ff */
[----:B------:R-:W-:Y:S06]  /*5a30*/  HMMA.16816.F32 R64, R64, R150, RZ ;  /* 0x000000964040723c */ /* 0x000fec00000018ff */
[----:B------:R-:W-:Y:S02]  /*5a40*/  LDSM.16.M88.4 R148, [R207+0x2000] ;  /* 0x00200000cf94783b */ /* 0x000fe40000000200 */
[-C--:B-----5:R-:W-:Y:S08]  /*5a50*/  HMMA.16816.F32 R4, R176, R180.reuse, R4 ;  /* 0x000000b4b004723c */ /* 0x0a0ff00000001804 */
[C---:B------:R-:W-:Y:S08]  /*5a60*/  HMMA.16816.F32 R8, R184.reuse, R180, R8 ;  /* 0x000000b4b808723c */ /* 0x040ff00000001808 */
[-C--:B------:R-:W-:Y:S08]  /*5a70*/  HMMA.16816.F32 R12, R184, R182.reuse, R12 ;  /* 0x000000b6b80c723c */ /* 0x080ff0000000180c */
[C---:B------:R-:W-:Y:S01]  /*5a80*/  HMMA.16816.F32 R16, R176.reuse, R182, R16 ;  /* 0x000000b6b010723c */ /* 0x040fe20000001810 */
[----:B------:R-:W2:Y:S07]  /*5a90*/  LDSM.16.M88.4 R180, [R204+0x1000] ;  /* 0x00100000ccb4783b */ /* 0x000eae0000000200 */
        /* <DEDUP_REMOVED lines=9> */
[----:B------:R-:W4:Y:S07]  /*5b30*/  LDSM.16.M88.4 R192, [R204+0x1800] ;  /* 0x00180000ccc0783b */ /* 0x000f2e0000000200 */
[-C--:B------:R-:W-:Y:S08]  /*5b40*/  HMMA.16816.F32 R52, R176, R196.reuse, R52 ;  /* 0x000000c4b034723c */ /* 0x080ff00000001834 */
[C---:B------:R-:W-:Y:S08]  /*5b50*/  HMMA.16816.F32 R56, R184.reuse, R196, R56 ;  /* 0x000000c4b838723c */ /* 0x040ff00000001838 */
[-C--:B------:R-:W-:Y:S01]  /*5b60*/  HMMA.16816.F32 R60, R184, R198.reuse, R60 ;  /* 0x000000c6b83c723c */ /* 0x080fe2000000183c */
[----:B------:R-:W5:Y:S07]  /*5b70*/  LDSM.16.M88.4 R184, [R204+0x1c00] ;  /* 0x001c0000ccb8783b */ /* 0x000f6e0000000200 */
[----:B------:R-:W-:Y:S01]  /*5b80*/  HMMA.16816.F32 R64, R176, R198, R64 ;  /* 0x000000c6b040723c */ /* 0x000fe20000001840 */
[----:B------:R-:W-:Y:S07]  /*5b90*/  LDSM.16.M88.4 R176, [R208+0x2000] ;  /* 0x00200000d0b0783b */ /* 0x000fee0000000200 */
[-C--:B--2---:R-:W-:Y:S01]  /*5ba0*/  HMMA.16816.F32 R4, R148, R180.reuse, R4 ;  /* 0x000000b49404723c */ /* 0x084fe20000001804 */
[----:B------:R-:W-:Y:S07]  /*5bb0*/  LDSM.16.M88.4 R196, [R208+0x3000] ;  /* 0x00300000d0c4783b */ /* 0x000fee0000000200 */
[C---:B---3--:R-:W-:Y:S08]  /*5bc0*/  HMMA.16816.F32 R8, R188.reuse, R180, R8 ;  /* 0x000000b4bc08723c */ /* 0x048ff00000001808 */
[-C--:B------:R-:W-:Y:S08]  /*5bd0*/  HMMA.16816.F32 R12, R188, R182.reuse, R12 ;  /* 0x000000b6bc0c723c */ /* 0x080ff0000000180c */
[C---:B------:R-:W-:Y:S01]  /*5be0*/  HMMA.16816.F32 R16, R148.reuse, R182, R16 ;  /* 0x000000b69410723c */ /* 0x040fe20000001810 */
[----:B------:R-:W2:Y:S07]  /*5bf0*/  LDSM.16.M88.4 R180, [R217] ;  /* 0x00000000d9b4783b */ /* 0x000eae0000000200 */
[-C--:B------:R-:W-:Y:S08]  /*5c00*/  HMMA.16816.F32 R20, R148, R200.reuse, R20 ;  /* 0x000000c89414723c */ /* 0x080ff00000001814 */
        /* <DEDUP_REMOVED lines=8> */
[----:B------:R-:W3:Y:S07]  /*5c90*/  LDSM.16.M88.4 R192, [R216] ;  /* 0x00000000d8c0783b */ /* 0x000eee0000000200 */
[-C--:B-----5:R-:W-:Y:S08]  /*5ca0*/  HMMA.16816.F32 R52, R148, R184.reuse, R52 ;  /* 0x000000b89434723c */ /* 0x0a0ff00000001834 */
[C---:B------:R-:W-:Y:S08]  /*5cb0*/  HMMA.16816.F32 R56, R188.reuse, R184, R56 ;  /* 0x000000b8bc38723c */ /* 0x040ff00000001838 */
[-C--:B------:R-:W-:Y:S01]  /*5cc0*/  HMMA.16816.F32 R60, R188, R186.reuse, R60 ;  /* 0x000000babc3c723c */ /* 0x080fe2000000183c */
[----:B------:R-:W4:Y:S07]  /*5cd0*/  LDSM.16.M88.4 R188, [R214] ;  /* 0x00000000d6bc783b */ /* 0x000f2e0000000200 */
[----:B------:R-:W-:Y:S01]  /*5ce0*/  HMMA.16816.F32 R64, R148, R186, R64 ;  /* 0x000000ba9440723c */ /* 0x000fe20000001840 */
[----:B------:R-:W-:Y:S07]  /*5cf0*/  LDSM.16.M88.4 R148, [R207+0x4000] ;  /* 0x00400000cf94783b */ /* 0x000fee0000000200 */
[-C--:B--2---:R-:W-:Y:S01]  /*5d00*/  HMMA.16816.F32 R4, R176, R180.reuse, R4 ;  /* 0x000000b4b004723c */ /* 0x084fe20000001804 */
[----:B------:R-:W-:Y:S07]  /*5d10*/  LDSM.16.M88.4 R184, [R207+0x5000] ;  /* 0x00500000cfb8783b */ /* 0x000fee0000000200 */
[C---:B------:R-:W-:Y:S08]  /*5d20*/  HMMA.16816.F32 R8, R196.reuse, R180, R8 ;  /* 0x000000b4c408723c */ /* 0x040ff00000001808 */
[-C--:B------:R-:W-:Y:S08]  /*5d30*/  HMMA.16816.F32 R12, R196, R182.reuse, R12 ;  /* 0x000000b6c40c723c */ /* 0x080ff0000000180c */
[C---:B------:R-:W-:Y:S01]  /*5d40*/  HMMA.16816.F32 R16, R176.reuse, R182, R16 ;  /* 0x000000b6b010723c */ /* 0x040fe20000001810 */
[----:B------:R-:W2:Y:S07]  /*5d50*/  LDSM.16.M88.4 R180, [R204+0x2000] ;  /* 0x00200000ccb4783b */ /* 0x000eae0000000200 */
[-C--:B---3--:R-:W-:Y:S08]  /*5d60*/  HMMA.16816.F32 R20, R176, R192.reuse, R20 ;  /* 0x000000c0b014723c */ /* 0x088ff00000001814 */
        /* <DEDUP_REMOVED lines=8> */
[----:B------:R-:W5:Y:S07]  /*5df0*/  LDSM.16.M88.4 R200, [R204+0x2800] ;  /* 0x00280000ccc8783b */ /* 0x000f6e0000000200 */
[-C--:B----4-:R-:W-:Y:S08]  /*5e00*/  HMMA.16816.F32 R52, R176, R188.reuse, R52 ;  /* 0x000000bcb034723c */ /* 0x090ff00000001834 */
[C---:B------:R-:W-:Y:S08]  /*5e10*/  HMMA.16816.F32 R56, R196.reuse, R188, R56 ;  /* 0x000000bcc438723c */ /* 0x040ff00000001838 */
[-C--:B------:R-:W-:Y:S01]  /*5e20*/  HMMA.16816.F32 R60, R196, R190.reuse, R60 ;  /* 0x000000bec43c723c */ /* 0x080fe2000000183c */
[----:B------:R-:W4:Y:S07]  /*5e30*/  LDSM.16.M88.4 R196, [R204+0x2c00] ;  /* 0x002c0000ccc4783b */ /* 0x000f2e0000000200 */
[----:B------:R-:W-:Y:S01]  /*5e40*/  HMMA.16816.F32 R64, R176, R190, R64 ;  /* 0x000000beb040723c */ /* 0x000fe20000001840 */
[----:B------:R-:W-:Y:S07]  /*5e50*/  LDSM.16.M88.4 R176, [R208+0x4000] ;  /* 0x00400000d0b0783b */ /* 0x000fee0000000200 */
[-C--:B--2---:R-:W-:Y:S01]  /*5e60*/  HMMA.16816.F32 R4, R148, R180.reuse, R4 ;  /* 0x000000b49404723c */ /* 0x084fe20000001804 */
[----:B------:R-:W-:Y:S07]  /*5e70*/  LDSM.16.M88.4 R188, [R208+0x5000] ;  /* 0x00500000d0bc783b */ /* 0x000fee0000000200 */
[C---:B------:R-:W-:Y:S08]  /*5e80*/  HMMA.16816.F32 R8, R184.reuse, R180, R8 ;  /* 0x000000b4b808723c */ /* 0x040ff00000001808 */
[-C--:B------:R-:W-:Y:S08]  /*5e90*/  HMMA.16816.F32 R12, R184, R182.reuse, R12 ;  /* 0x000000b6b80c723c */ /* 0x080ff0000000180c */
[C---:B------:R-:W-:Y:S01]  /*5ea0*/  HMMA.16816.F32 R16, R148.reuse, R182, R16 ;  /* 0x000000b69410723c */ /* 0x040fe20000001810 */
[----:B------:R-:W2:Y:S07]  /*5eb0*/  LDSM.16.M88.4 R180, [R213] ;  /* 0x00000000d5b4783b */ /* 0x000eae0000000200 */
[-C--:B---3--:R-:W-:Y:S08]  /*5ec0*/  HMMA.16816.F32 R20, R148, R192.reuse, R20 ;  /* 0x000000c09414723c */ /* 0x088ff00000001814 */
[C---:B------:R-:W-:Y:S08]  /*5ed0*/  HMMA.16816.F32 R24, R184.reuse, R192, R24 ;  /* 0x000000c0b818723c */ /* 0x040ff00000001818 */
[-C--:B------:R-:W-:Y:S08]  /*5ee0*/  HMMA.16816.F32 R28, R184, R194.reuse, R28 ;  /* 0x000000c2b81c723c */ /* 0x080ff0000000181c */
[C---:B------:R-:W-:Y:S01]  /*5ef0*/  HMMA.16816.F32 R32, R148.reuse, R194, R32 ;  /* 0x000000c29420723c */ /* 0x040fe20000001820 */
[----:B------:R-:W3:Y:S07]  /*5f00*/  LDSM.16.M88.4 R192, [R212] ;  /* 0x00000000d4c0783b */ /* 0x000eee0000000200 */
[-C--:B-----5:R-:W-:Y:S08]  /*5f10*/  HMMA.16816.F32 R36, R148, R200.reuse, R36 ;  /* 0x000000c89424723c */ /* 0x0a0ff00000001824 */
[C---:B------:R-:W-:Y:S08]  /*5f20*/  HMMA.16816.F32 R40, R184.reuse, R200, R40 ;  /* 0x000000c8b828723c */ /* 0x040ff00000001828 */
[-C--:B------:R-:W-:Y:S08]  /*5f30*/  HMMA.16816.F32 R44, R184, R202.reuse, R44 ;  /* 0x000000cab82c723c */ /* 0x080ff0000000182c */
[C---:B------:R-:W-:Y:S07]  /*5f40*/  HMMA.16816.F32 R48, R148.reuse, R202, R48 ;  /* 0x000000ca9430723c */ /* 0x040fee0000001830 */
[----:B------:R-:W-:Y:S01]  /*5f50*/  IADD3 R202, R221, -0x1, RZ ;  /* 0xffffffffddca7810 */ /* 0x000fe20007ffe0ff */
[-C--:B----4-:R-:W-:Y:S04]  /*5f60*/  HMMA.16816.F32 R52, R148, R196.reuse, R52 ;  /* 0x000000c49434723c */ /* 0x090fe80000001834 */
[----:B-1----:R-:W-:Y:S01]  /*5f70*/  @P6 IMAD.WIDE.U32 R2, R202, c[0x0][0x1e0], RZ ;  /* 0x00007800ca026a25 */ /* 0x002fe200078e00ff */
[----:B------:R-:W-:Y:S03]  /*5f80*/  @P6 SHF.R.S32.HI R0, RZ, 0x1f, R202 ;  /* 0x0000001fff006819 */ /* 0x000fe600000114ca */
[C---:B------:R-:W-:Y:S04]  /*5f90*/  HMMA.16816.F32 R56, R184.reuse, R196, R56 ;  /* 0x000000c4b838723c */ /* 0x040fe80000001838 */
[----:B------:R-:W-:Y:S01]  /*5fa0*/  @P6 SHF.L.U32 R143, R2, 0x6, RZ ;  /* 0x00000006028f6819 */ /* 0x000fe200000006ff */
[----:B------:R-:W-:Y:S03]  /*5fb0*/  @P6 IMAD R0, R0, c[0x0][0x1e0], RZ ;  /* 0x0000780000006a24 */ /* 0x000fe600078e02ff */
[-C--:B------:R-:W-:Y:S04]  /*5fc0*/  HMMA.16816.F32 R60, R184, R198.reuse, R60 ;  /* 0x000000c6b83c723c */ /* 0x080fe8000000183c */
[----:B------:R-:W-:Y:S04]  /*5fd0*/  @P6 IMAD R0, R202, c[0x0][0x1e4], R0 ;  /* 0x00007900ca006a24 */ /* 0x000fe800078e0200 */
[----:B------:R-:W-:Y:S01]  /*5fe0*/  HMMA.16816.F32 R64, R148, R198, R64 ;  /* 0x000000c69440723c */ /* 0x000fe20000001840 */
[----:B------:R-:W1:Y:S03]  /*5ff0*/  LDSM.16.M88.4 R148, [R211] ;  /* 0x00000000d394783b */ /* 0x000e660000000200 */
[----:B------:R-:W-:Y:S01]  /*6000*/  @P6 IMAD.IADD R0, R3, 0x1, R0 ;  /* 0x0000000103006824 */ /* 0x000fe200078e0200 */
[----:B------:R-:W-:Y:S03]  /*6010*/  @P6 LEA R3, P0, R142, R143, 0x5 ;  /* 0x0000008f8e036211 */ /* 0x000fe600078028ff */
[-C--:B--2---:R-:W-:Y:S05]  /*6020*/  HMMA.16816.F32 R4, R176, R180.reuse, R4 ;  /* 0x000000b4b004723c */ /* 0x084fea0000001804 */
[----:B------:R-:W-:Y:S01]  /*6030*/  @P6 SHF.L.U64.HI R2, R2, 0x6, R0 ;  /* 0x0000000602026819 */ /* 0x000fe20000010200 */
[----:B------:R-:W-:Y:S02]  /*6040*/  IMAD.IADD R0, R226, 0x1, R227 ;  /* 0x00000001e2007824 */ /* 0x000fe400078e02e3 */
[C---:B------:R-:W-:Y:S04]  /*6050*/  HMMA.16816.F32 R8, R188.reuse, R180, R8 ;  /* 0x000000b4bc08723c */ /* 0x040fe80000001808 */
[----:B------:R-:W-:Y:S01]  /*6060*/  @P6 LEA.HI.X R142, R142, R2, R144, 0x5, P0 ;  /* 0x000000028e8e6211 */ /* 0x000fe200000f2c90 */
[----:B------:R-:W-:Y:S01]  /*6070*/  @P2 IMAD.HI.U32 R145, R0, c[0x0][0x2c8], RZ ;  /* 0x0000b20000912a27 */ /* 0x000fe200078e00ff */
[C---:B------:R-:W-:Y:S02]  /*6080*/  @P6 IADD3 R144, P0, R143.reuse, R224, RZ ;  /* 0x000000e08f906210 */ /* 0x040fe40007f1e0ff */
[-C--:B------:R-:W-:Y:S04]  /*6090*/  HMMA.16816.F32 R12, R188, R182.reuse, R12 ;  /* 0x000000b6bc0c723c */ /* 0x080fe8000000180c */
[----:B------:R-:W-:Y:S01]  /*60a0*/  @P6 IMAD.X R180, R2, 0x1, R222, P0 ;  /* 0x0000000102b46824 */ /* 0x000fe200000e06de */
[----:B------:R-:W-:Y:S02]  /*60b0*/  @P6 LEA R200, P0, R144, c[0x0][0x1c8], 0x1 ;  /* 0x0000720090c86a11 */ /* 0x000fe400078008ff */
[----:B------:R-:W-:Y:S01]  /*60c0*/  @P6 IADD3 R181, P1, R224, 0x20, RZ ;  /* 0x00000020e0b56810 */ /* 0x000fe20007f3e0ff */
[C---:B------:R-:W-:Y:S04]  /*60d0*/  HMMA.16816.F32 R16, R176.reuse, R182, R16 ;  /* 0x000000b6b010723c */ /* 0x040fe80000001810 */
[----:B------:R-:W-:Y:S02]  /*60e0*/  @P6 LEA.HI.X R201, R144, c[0x0][0x1cc], R180, 0x1, P0 ;  /* 0x0000730090c96a11 */ /* 0x000fe400000f0cb4 */
[----:B------:R-:W-:Y:S01]  /*60f0*/  @P6 IADD3.X R180, RZ, R222, RZ, P1, !PT ;  /* 0x000000deffb46210 */ /* 0x000fe20000ffe4ff */
[----:B------:R-:W-:Y:S01]  /*6100*/  IMAD.MOV.U32 R183, RZ, RZ, -0x40 ;  /* 0xffffffc0ffb77424 */ /* 0x000fe200078e00ff */
[-C--:B---3--:R-:W-:Y:S04]  /*6110*/  HMMA.16816.F32 R20, R176, R192.reuse, R20 ;  /* 0x000000c0b014723c */ /* 0x088fe80000001814 */
[----:B------:R-:W-:Y:S02]  /*6120*/  @P6 IADD3 R144, P1, R143, R181, RZ ;  /* 0x000000b58f906210 */ /* 0x000fe40007f3e0ff */
[----:B------:R-:W-:Y:S02]  /*6130*/  @P2 SHF.R.U32.HI R0, RZ, c[0x0][0x2cc], R145 ;  /* 0x0000b300ff002a19 */ /* 0x000fe40000011691 */
[C---:B------:R-:W-:Y:S03]  /*6140*/  HMMA.16816.F32 R24, R188.reuse, R192, R24 ;  /* 0x000000c0bc18723c */ /* 0x040fe60000001818 */
[----:B------:R-:W2:Y:S01]  /*6150*/  SHFL.IDX PT, R186, R0, RZ, 0x1c1f ;  /* 0x001c1fff00ba7589 */ /* 0x000ea200000e0000 */
[----:B------:R-:W-:Y:S01]  /*6160*/  @P6 IMAD.X R182, R2, 0x1, R180, P1 ;  /* 0x0000000102b66824 */ /* 0x000fe200008e06b4 */
[----:B------:R-:W-:Y:S02]  /*6170*/  @P6 LEA R198, P0, R144, c[0x0][0x1c8], 0x1 ;  /* 0x0000720090c66a11 */ /* 0x000fe400078008ff */
[----:B------:R-:W-:Y:S01]  /*6180*/  @P6 IADD3 R145, P1, R224, 0x40, RZ ;  /* 0x00000040e0916810 */ /* 0x000fe20007f3e0ff */
[-C--:B------:R-:W-:Y:S03]  /*6190*/  HMMA.16816.F32 R28, R188, R194.reuse, R28 ;  /* 0x000000c2bc1c723c */ /* 0x080fe6000000181c */
[----:B------:R-:W3:Y:S01]  /*61a0*/  SHFL.IDX PT, R184, R0, 0x1, 0x1c1f ;  /* 0x003c1f0000b87f89 */ /* 0x000ee200000e0000 */
[----:B------:R-:W-:Y:S01]  /*61b0*/  @P6 LEA.HI.X R199, R144, c[0x0][0x1cc], R182, 0x1, P0 ;  /* 0x0000730090c76a11 */ /* 0x000fe200000f0cb6 */
[----:B------:R-:W-:Y:S01]  /*61c0*/  IMAD R182, R221, R183, 0x1 ;  /* 0x00000001ddb67424 */ /* 0x000fe200078e02b7 */
[----:B------:R-:W-:Y:S01]  /*61d0*/  @P6 IADD3 R143, P0, R143, R145, RZ ;  /* 0x000000918f8f6210 */ /* 0x000fe20007f1e0ff */
[----:B------:R-:W-:Y:S01]  /*61e0*/  @P6 IMAD.X R144, RZ, RZ, R222, P1 ;  /* 0x000000ffff906224 */ /* 0x000fe200008e06de */
[C---:B------:R-:W-:Y:S03]  /*61f0*/  HMMA.16816.F32 R32, R176.reuse, R194, R32 ;  /* 0x000000c2b020723c */ /* 0x040fe60000001820 */
[----:B------:R-:W-:Y:S01]  /*6200*/  SHFL.IDX PT, R183, R0, 0x3, 0x1c1f ;  /* 0x007c1f0000b77f89 */ /* 0x000fe200000e0000 */
[C---:B------:R-:W-:Y:S02]  /*6210*/  @P6 IADD3 R187, P1, R3.reuse, R181, RZ ;  /* 0x000000b503bb6210 */ /* 0x040fe40007f3e0ff */
[----:B------:R-:W-:Y:S02]  /*6220*/  @P6 IADD3.X R181, R2, R144, RZ, P0, !PT ;  /* 0x0000009002b56210 */ /* 0x000fe400007fe4ff */
[-C--:B-1----:R-:W-:Y:S03]  /*6230*/  HMMA.16816.F32 R36, R176, R148.reuse, R36 ;  /* 0x00000094b024723c */ /* 0x082fe60000001824 */
[----:B------:R1:W4:Y:S01]  /*6240*/  SHFL.IDX PT, R185, R0, 0x2, 0x1c1f ;  /* 0x005c1f0000b97f89 */ /* 0x00032200000e0000 */
[C---:B------:R-:W-:Y:S01]  /*6250*/  @P6 IADD3 R192, P0, R3.reuse, R145, RZ ;  /* 0x0000009103c06210 */ /* 0x040fe20007f1e0ff */
[C---:B------:R-:W-:Y:S01]  /*6260*/  @P6 IMAD.X R228, R142.reuse, 0x1, R180, P1 ;  /* 0x000000018ee46824 */ /* 0x040fe200008e06b4 */
[----:B------:R-:W-:Y:S02]  /*6270*/  @P6 IADD3 R3, P1, R3, R224, RZ ;  /* 0x000000e003036210 */ /* 0x000fe40007f3e0ff */
[C---:B------:R-:W-:Y:S04]  /*6280*/  HMMA.16816.F32 R40, R188.reuse, R148, R40 ;  /* 0x00000094bc28723c */ /* 0x040fe80000001828 */
[C---:B------:R-:W-:Y:S01]  /*6290*/  @P6 IMAD.X R2, R142.reuse, 0x1, R222, P1 ;  /* 0x000000018e026824 */ /* 0x040fe200008e06de */
[----:B------:R-:W-:Y:S01]  /*62a0*/  @P6 LEA R196, P1, R3, c[0x0][0x1c8], 0x1 ;  /* 0x0000720003c46a11 */ /* 0x000fe200078208ff */
[----:B------:R-:W-:Y:S01]  /*62b0*/  @P6 IMAD.X R230, R142, 0x1, R144, P0 ;  /* 0x000000018ee66824 */ /* 0x000fe200000e0690 */
[----:B------:R-:W-:Y:S01]  /*62c0*/  @P6 LEA R194, P0, R143, c[0x0][0x1c8], 0x1 ;  /* 0x000072008fc26a11 */ /* 0x000fe200078008ff */
[-C--:B------:R-:W-:Y:S04]  /*62d0*/  HMMA.16816.F32 R44, R188, R150.reuse, R44 ;  /* 0x00000096bc2c723c */ /* 0x080fe8000000182c */
[----:B------:R-:W-:Y:S02]  /*62e0*/  @P6 LEA.HI.X R197, R3, c[0x0][0x1cc], R2, 0x1, P1 ;  /* 0x0000730003c56a11 */ /* 0x000fe400008f0c02 */
[----:B------:R-:W-:Y:S02]  /*62f0*/  @P6 LEA.HI.X R195, R143, c[0x0][0x1cc], R181, 0x1, P0 ;  /* 0x000073008fc36a11 */ /* 0x000fe400000f0cb5 */
[C---:B------:R-:W-:Y:S04]  /*6300*/  HMMA.16816.F32 R48, R176.reuse, R150, R48 ;  /* 0x00000096b030723c */ /* 0x040fe80000001830 */
[----:B-1----:R-:W-:Y:S04]  /*6310*/  IADD3 R0, R182, c[0x0][0x1d0], -R223 ;  /* 0x00007400b6007a10 */ /* 0x002fe80007ffe8df */
[----:B------:R-:W-:Y:S04]  /*6320*/  IADD3 R0, R0, -c[0x0][0x168], RZ ;  /* 0x80005a0000007a10 */ /* 0x000fe80007ffe0ff */
[C---:B--2---:R-:W-:Y:S01]  /*6330*/  IADD3 R142, R0.reuse, R186, RZ ;  /* 0x000000ba008e7210 */ /* 0x044fe20007ffe0ff */
[C---:B---3--:R-:W-:Y:S02]  /*6340*/  IMAD.IADD R3, R0.reuse, 0x1, R184 ;  /* 0x0000000100037824 */ /* 0x048fe400078e02b8 */
[----:B----4-:R-:W-:Y:S01]  /*6350*/  IMAD.IADD R2, R0, 0x1, R185 ;  /* 0x0000000100027824 */ /* 0x010fe200078e02b9 */
[----:B------:R-:W-:Y:S01]  /*6360*/  ISETP.GT.AND P1, PT, R142, RZ, PT ;  /* 0x000000ff8e00720c */ /* 0x000fe20003f24270 */
[----:B------:R-:W-:Y:S01]  /*6370*/  IMAD.IADD R0, R0, 0x1, R183 ;  /* 0x0000000100007824 */ /* 0x000fe200078e02b7 */
[----:B------:R-:W-:Y:S02]  /*6380*/  ISETP.GT.AND P0, PT, R142, 0x1, PT ;  /* 0x000000018e00780c */ /* 0x000fe40003f04270 */
[----:B------:R-:W-:Y:S02]  /*6390*/  FSEL R181, R4, -INF , P1 ;  /* 0xff80000004b57808 */ /* 0x000fe40000800000 */
[----:B------:R-:W-:Y:S02]  /*63a0*/  FSEL R180, R5, -INF , P0 ;  /* 0xff80000005b47808 */ /* 0x000fe40000000000 */
[C---:B------:R-:W-:Y:S02]  /*63b0*/  ISETP.GT.AND P1, PT, R3.reuse, RZ, PT ;  /* 0x000000ff0300720c */ /* 0x040fe40003f24270 */
[----:B------:R-:W-:Y:S02]  /*63c0*/  ISETP.GT.AND P0, PT, R3, 0x1, PT ;  /* 0x000000010300780c */ /* 0x000fe40003f04270 */
[----:B------:R-:W-:Y:S02]  /*63d0*/  FSEL R183, R6, -INF , P1 ;  /* 0xff80000006b77808 */ /* 0x000fe40000800000 */
[----:B------:R-:W-:Y:S02]  /*63e0*/  FSEL R182, R7, -INF , P0 ;  /* 0xff80000007b67808 */ /* 0x000fe40000000000 */
[----:B------:R-:W1:Y:S01]  /*63f0*/  LDSM.16.M88.4 R4, [R210] ;  /* 0x00000000d204783b */ /* 0x000e620000000200 */
[C---:B------:R-:W-:Y:S01]  /*6400*/  ISETP.GT.AND P1, PT, R2.reuse, RZ, PT ;  /* 0x000000ff0200720c */ /* 0x040fe20003f24270 */
[----:B------:R-:W-:Y:S06]  /*6410*/  DEPBAR.LE SB0, 0x0 ;  /* 0x000080000000791a */ /* 0x000fec0000000000 */
[----:B------:R-:W-:Y:S01]  /*6420*/  BAR.SYNC.DEFER_BLOCKING 0x0 ;  /* 0x0000000000007b1d */ /* 0x000fe20000010000 */
[----:B------:R-:W-:Y:S02]  /*6430*/  ISETP.GT.AND P0, PT, R2, 0x1, PT ;  /* 0x000000010200780c */ /* 0x000fe40003f04270 */
[----:B------:R-:W-:Y:S02]  /*6440*/  FSEL R184, R8, -INF , P1 ;  /* 0xff80000008b87808 */ /* 0x000fe40000800000 */
[----:B------:R-:W-:Y:S02]  /*6450*/  FSEL R9, R9, -INF , P0 ;  /* 0xff80000009097808 */ /* 0x000fe40000000000 */
[C---:B------:R-:W-:Y:S02]  /*6460*/  ISETP.GT.AND P1, PT, R0.reuse, RZ, PT ;  /* 0x000000ff0000720c */ /* 0x040fe40003f24270 */
[----:B------:R-:W-:Y:S02]  /*6470*/  ISETP.GT.AND P0, PT, R0, 0x1, PT ;  /* 0x000000010000780c */ /* 0x000fe40003f04270 */
[----:B------:R-:W-:Y:S02]  /*6480*/  FSEL R10, R10, -INF , P1 ;  /* 0xff8000000a0a7808 */ /* 0x000fe40000800000 */
[C---:B------:R-:W-:Y:S02]  /*6490*/  ISETP.GT.AND P1, PT, R2.reuse, 0x8, PT ;  /* 0x000000080200780c */ /* 0x040fe40003f24270 */
[----:B------:R-:W-:Y:S02]  /*64a0*/  FSEL R11, R11, -INF , P0 ;  /* 0xff8000000b0b7808 */ /* 0x000fe40000000000 */
[----:B------:R-:W-:Y:S02]  /*64b0*/  ISETP.GT.AND P0, PT, R2, 0x9, PT ;  /* 0x000000090200780c */ /* 0x000fe40003f04270 */
[----:B------:R-:W-:Y:S02]  /*64c0*/  FSEL R12, R12, -INF , P1 ;  /* 0xff8000000c0c7808 */ /* 0x000fe40000800000 */
[----:B------:R-:W-:Y:S02]  /*64d0*/  FSEL R13, R13, -INF , P0 ;  /* 0xff8000000d0d7808 */ /* 0x000fe40000000000 */
[C---:B------:R-:W-:Y:S02]  /*64e0*/  ISETP.GT.AND P1, PT, R0.reuse, 0x8, PT ;  /* 0x000000080000780c */ /* 0x040fe40003f24270 */
[----:B------:R-:W-:Y:S02]  /*64f0*/  ISETP.GT.AND P0, PT, R0, 0x9, PT ;  /* 0x000000090000780c */ /* 0x000fe40003f04270 */
[----:B------:R-:W-:Y:S02]  /*6500*/  FSEL R14, R14, -INF , P1 ;  /* 0xff8000000e0e7808 */ /* 0x000fe40000800000 */
[----:B------:R-:W-:Y:S02]  /*6510*/  FSEL R15, R15, -INF , P0 ;  /* 0xff8000000f0f7808 */ /* 0x000fe40000000000 */
[C---:B------:R-:W-:Y:S01]  /*6520*/  ISETP.GT.AND P1, PT, R142.reuse, 0x8, PT ;  /* 0x000000088e00780c */ /* 0x040fe20003f24270 */
[-C--:B-1----:R-:W-:Y:S05]  /*6530*/  HMMA.16816.F32 R52, R176, R4.reuse, R52 ;  /* 0x00000004b034723c */ /* 0x082fea0000001834 */
[----:B------:R-:W-:Y:S02]  /*6540*/  ISETP.GT.AND P0, PT, R142, 0x9, PT ;  /* 0x000000098e00780c */ /* 0x000fe40003f04270 */
[----:B------:R-:W-:Y:S01]  /*6550*/  FSEL R16, R16, -INF , P1 ;  /* 0xff80000010107808 */ /* 0x000fe20000800000 */
[C---:B------:R-:W-:Y:S04]  /*6560*/  HMMA.16816.F32 R56, R188.reuse, R4, R56 ;  /* 0x00000004bc38723c */ /* 0x040fe80000001838 */
[----:B------:R-:W-:Y:S02]  /*6570*/  FSEL R17, R17, -INF , P0 ;  /* 0xff80000011117808 */ /* 0x000fe40000000000 */
[C---:B------:R-:W-:Y:S02]  /*6580*/  ISETP.GT.AND P1, PT, R3.reuse, 0x8, PT ;  /* 0x000000080300780c */ /* 0x040fe40003f24270 */
[-C--:B------:R-:W-:Y:S03]  /*6590*/  HMMA.16816.F32 R60, R188, R6.reuse, R60 ;  /* 0x00000006bc3c723c */ /* 0x080fe6000000183c */
[----:B------:R-:W-:Y:S02]  /*65a0*/  ISETP.GT.AND P0, PT, R3, 0x9, PT ;  /* 0x000000090300780c */ /* 0x000fe40003f04270 */
[----:B------:R-:W-:Y:S02]  /*65b0*/  FSEL R18, R18, -INF , P1 ;  /* 0xff80000012127808 */ /* 0x000fe40000800000 */
[C---:B------:R-:W-:Y:S01]  /*65c0*/  ISETP.GT.AND P1, PT, R142.reuse, 0x10, PT ;  /* 0x000000108e00780c */ /* 0x040fe20003f24270 */
[----:B------:R-:W-:Y:S04]  /*65d0*/  HMMA.16816.F32 R64, R176, R6, R64 ;  /* 0x00000006b040723c */ /* 0x000fe80000001840 */
[----:B------:R-:W-:Y:S02]  /*65e0*/  FSEL R19, R19, -INF , P0 ;  /* 0xff80000013137808 */ /* 0x000fe40000000000 */
[----:B------:R-:W-:Y:S01]  /*65f0*/  ISETP.GT.AND P0, PT, R142, 0x11, PT ;  /* 0x000000118e00780c */ /* 0x000fe20003f04270 */
[----:B------:R-:W-:Y:S01]  /*6600*/  IMAD.MOV.U32 R179, RZ, RZ, R235 ;  /* 0x000000ffffb37224 */ /* 0x000fe200078e00eb */
[----:B------:R-:W-:Y:S02]  /*6610*/  FSEL R203, R20, -INF , P1 ;  /* 0xff80000014cb7808 */ /* 0x000fe40000800000 */
[----:B------:R-:W-:Y:S02]  /*6620*/  ISETP.GT.AND P1, PT, R3, 0x10, PT ;  /* 0x000000100300780c */ /* 0x000fe40003f24270 */
[----:B------:R-:W-:Y:S02]  /*6630*/  FSEL R193, R21, -INF , P0 ;  /* 0xff80000015c17808 */ /* 0x000fe40000000000 */
[----:B------:R-:W-:Y:S02]  /*6640*/  ISETP.GT.AND P0, PT, R3, 0x11, PT ;  /* 0x000000110300780c */ /* 0x000fe40003f04270 */
[----:B------:R-:W-:Y:S02]  /*6650*/  FSEL R222, R22, -INF , P1 ;  /* 0xff80000016de7808 */ /* 0x000fe40000800000 */
[----:B------:R-:W-:Y:S02]  /*6660*/  FSEL R223, R23, -INF , P0 ;  /* 0xff80000017df7808 */ /* 0x000fe40000000000 */
[----:B------:R-:W-:Y:S02]  /*6670*/  FMNMX.FTZ R4, R181, R140, !PT ;  /* 0x0000008cb5047209 */ /* 0x000fe40007810000 */
[C---:B------:R-:W-:Y:S02]  /*6680*/  ISETP.GT.AND P1, PT, R2.reuse, 0x10, PT ;  /* 0x000000100200780c */ /* 0x040fe40003f24270 */
[----:B------:R-:W-:Y:S02]  /*6690*/  ISETP.GT.AND P0, PT, R2, 0x11, PT ;  /* 0x000000110200780c */ /* 0x000fe40003f04270 */
[----:B------:R-:W-:Y:S02]  /*66a0*/  FMNMX.FTZ R4, R180, R4, !PT ;  /* 0x00000004b4047209 */ /* 0x000fe40007810000 */
[----:B------:R-:W-:Y:S02]  /*66b0*/  FSEL R225, R24, -INF , P1 ;  /* 0xff80000018e17808 */ /* 0x000fe40000800000 */
[----:B------:R-:W-:Y:S02]  /*66c0*/  FSEL R224, R25, -INF , P0 ;  /* 0xff80000019e07808 */ /* 0x000fe40000000000 */
[C---:B------:R-:W-:Y:S02]  /*66d0*/  ISETP.GT.AND P1, PT, R0.reuse, 0x10, PT ;  /* 0x000000100000780c */ /* 0x040fe40003f24270 */
[----:B------:R-:W-:Y:S02]  /*66e0*/  ISETP.GT.AND P0, PT, R0, 0x11, PT ;  /* 0x000000110000780c */ /* 0x000fe40003f04270 */
[----:B------:R-:W-:Y:S02]  /*66f0*/  FSEL R229, R26, -INF , P1 ;  /* 0xff8000001ae57808 */ /* 0x000fe40000800000 */
[C---:B------:R-:W-:Y:S02]  /*6700*/  ISETP.GT.AND P1, PT, R2.reuse, 0x18, PT ;  /* 0x000000180200780c */ /* 0x040fe40003f24270 */
[----:B------:R-:W-:Y:S02]  /*6710*/  FSEL R231, R27, -INF , P0 ;  /* 0xff8000001be77808 */ /* 0x000fe40000000000 */
[----:B------:R-:W-:Y:S02]  /*6720*/  ISETP.GT.AND P0, PT, R2, 0x19, PT ;  /* 0x000000190200780c */ /* 0x000fe40003f04270 */
[----:B------:R-:W-:Y:S02]  /*6730*/  FMNMX.FTZ R4, R16, R4, !PT ;  /* 0x0000000410047209 */ /* 0x000fe40007810000 */
[----:B------:R-:W-:Y:S02]  /*6740*/  FSEL R227, R29, -INF , P0 ;  /* 0xff8000001de37808 */ /* 0x000fe40000000000 */
[----:B------:R-:W-:Y:S02]  /*6750*/  FMNMX.FTZ R4, R17, R4, !PT ;  /* 0x0000000411047209 */ /* 0x000fe40007810000 */
[----:B------:R-:W-:Y:S02]  /*6760*/  FSEL R226, R28, -INF , P1 ;  /* 0xff8000001ce27808 */ /* 0x000fe40000800000 */
[C---:B------:R-:W-:Y:S02]  /*6770*/  ISETP.GT.AND P1, PT, R0.reuse, 0x18, PT ;  /* 0x000000180000780c */ /* 0x040fe40003f24270 */
[----:B------:R-:W-:Y:S02]  /*6780*/  ISETP.GT.AND P0, PT, R0, 0x19, PT ;  /* 0x000000190000780c */ /* 0x000fe40003f04270 */
[----:B------:R-:W-:Y:S02]  /*6790*/  FSEL R232, R30, -INF , P1 ;  /* 0xff8000001ee87808 */ /* 0x000fe40000800000 */
[----:B------:R-:W-:Y:S02]  /*67a0*/  FMNMX.FTZ R4, R203, R4, !PT ;  /* 0x00000004cb047209 */ /* 0x000fe40007810000 */
[----:B------:R-:W-:Y:S02]  /*67b0*/  FSEL R233, R31, -INF , P0 ;  /* 0xff8000001fe97808 */ /* 0x000fe40000000000 */
[C---:B------:R-:W-:Y:S02]  /*67c0*/  ISETP.GT.AND P1, PT, R142.reuse, 0x18, PT ;  /* 0x000000188e00780c */ /* 0x040fe40003f24270 */
[----:B------:R-:W-:Y:S02]  /*67d0*/  ISETP.GT.AND P0, PT, R142, 0x19, PT ;  /* 0x000000198e00780c */ /* 0x000fe40003f04270 */
[----:B------:R-:W-:Y:S02]  /*67e0*/  FSEL R185, R32, -INF , P1 ;  /* 0xff80000020b97808 */ /* 0x000fe40000800000 */
[----:B------:R-:W-:Y:S02]  /*67f0*/  ISETP.GT.AND P1, PT, R3, 0x18, PT ;  /* 0x000000180300780c */ /* 0x000fe40003f24270 */
[----:B------:R-:W-:Y:S02]  /*6800*/  FSEL R186, R33, -INF , P0 ;  /* 0xff80000021ba7808 */ /* 0x000fe40000000000 */
[----:B------:R-:W-:Y:S02]  /*6810*/  ISETP.GT.AND P0, PT, R3, 0x19, PT ;  /* 0x000000190300780c */ /* 0x000fe40003f04270 */
[----:B------:R-:W-:Y:S02]  /*6820*/  FMNMX.FTZ R145, R193, R4, !PT ;  /* 0x00000004c1917209 */ /* 0x000fe40007810000 */
[----:B------:R-:W-:Y:S02]  /*6830*/  FSEL R188, R34, -INF , P1 ;  /* 0xff80000022bc7808 */ /* 0x000fe40000800000 */
[C---:B------:R-:W-:Y:S02]  /*6840*/  ISETP.GT.AND P1, PT, R142.reuse, 0x20, PT ;  /* 0x000000208e00780c */ /* 0x040fe40003f24270 */
[----:B------:R-:W-:Y:S02]  /*6850*/  FSEL R189, R35, -INF , P0 ;  /* 0xff80000023bd7808 */ /* 0x000fe40000000000 */
[----:B------:R-:W-:Y:S02]  /*6860*/  ISETP.GT.AND P0, PT, R142, 0x21, PT ;  /* 0x000000218e00780c */ /* 0x000fe40003f04270 */
[----:B------:R-:W-:Y:S02]  /*6870*/  FMNMX.FTZ R145, R185, R145, !PT ;  /* 0x00000091b9917209 */ /* 0x000fe40007810000 */
[----:B------:R-:W-:Y:S02]  /*6880*/  FSEL R190, R36, -INF , P1 ;  /* 0xff80000024be7808 */ /* 0x000fe40000800000 */
[----:B------:R-:W-:Y:S02]  /*6890*/  FSEL R236, R37, -INF , P0 ;  /* 0xff80000025ec7808 */ /* 0x000fe40000000000 */
[C---:B------:R-:W-:Y:S02]  /*68a0*/  ISETP.GT.AND P1, PT, R3.reuse, 0x20, PT ;  /* 0x000000200300780c */ /* 0x040fe40003f24270 */
[----:B------:R-:W-:Y:S02]  /*68b0*/  ISETP.GT.AND P0, PT, R3, 0x21, PT ;  /* 0x000000210300780c */ /* 0x000fe40003f04270 */
[----:B------:R-:W-:Y:S02]  /*68c0*/  FMNMX.FTZ R145, R186, R145, !PT ;  /* 0x00000091ba917209 */ /* 0x000fe40007810000 */
[----:B------:R-:W-:Y:S02]  /*68d0*/  FSEL R244, R38, -INF , P1 ;  /* 0xff80000026f47808 */ /* 0x000fe40000800000 */
[----:B------:R-:W-:Y:S02]  /*68e0*/  FSEL R245, R39, -INF , P0 ;  /* 0xff80000027f57808 */ /* 0x000fe40000000000 */
[----:B------:R-:W-:Y:S02]  /*68f0*/  ISETP.GT.AND P1, PT, R2, 0x20, PT ;  /* 0x000000200200780c */ /* 0x000fe40003f24270 */
[----:B------:R-:W-:Y:S02]  /*6900*/  ISETP.GT.AND P0, PT, R142, 0x28, PT ;  /* 0x000000288e00780c */ /* 0x000fe40003f04270 */
[----:B------:R-:W-:Y:S02]  /*6910*/  FMNMX.FTZ R145, R190, R145, !PT ;  /* 0x00000091be917209 */ /* 0x000fe40007810000 */
[----:B------:R-:W-:Y:S02]  /*6920*/  FSEL R234, R40, -INF , P1 ;  /* 0xff80000028ea7808 */ /* 0x000fe40000800000 */
[----:B------:R-:W-:Y:S02]  /*6930*/  ISETP.GT.AND P1, PT, R142, 0x29, PT ;  /* 0x000000298e00780c */ /* 0x000fe40003f24270 */
[----:B------:R-:W-:Y:S02]  /*6940*/  FSEL R191, R48, -INF , P0 ;  /* 0xff80000030bf7808 */ /* 0x000fe40000000000 */
[----:B------:R-:W-:Y:S02]  /*6950*/  FMNMX.FTZ R145, R236, R145, !PT ;  /* 0x00000091ec917209 */ /* 0x000fe40007810000 */
[C---:B------:R-:W-:Y:S02]  /*6960*/  ISETP.GT.AND P0, PT, R142.reuse, 0x30, PT ;  /* 0x000000308e00780c */ /* 0x040fe40003f04270 */
[----:B------:R-:W-:Y:S02]  /*6970*/  FSEL R239, R49, -INF , P1 ;  /* 0xff80000031ef7808 */ /* 0x000fe40000800000 */
[----:B------:R-:W-:Y:S02]  /*6980*/  ISETP.GT.AND P1, PT, R142, 0x31, PT ;  /* 0x000000318e00780c */ /* 0x000fe40003f24270 */
[----:B------:R-:W-:Y:S02]  /*6990*/  FMNMX.FTZ R145, R191, R145, !PT ;  /* 0x00000091bf917209 */ /* 0x000fe40007810000 */
[----:B------:R-:W-:Y:S02]  /*69a0*/  FSEL R252, R52, -INF , P0 ;  /* 0xff80000034fc7808 */ /* 0x000fe40000000000 */
[----:B------:R-:W-:Y:S02]  /*69b0*/  ISETP.GT.AND P0, PT, R142, 0x38, PT ;  /* 0x000000388e00780c */ /* 0x000fe40003f04270 */
[----:B------:R-:W-:Y:S02]  /*69c0*/  FSEL R237, R53, -INF , P1 ;  /* 0xff80000035ed7808 */ /* 0x000fe40000800000 */
[----:B------:R-:W-:Y:S02]  /*69d0*/  FMNMX.FTZ R145, R239, R145, !PT ;  /* 0x00000091ef917209 */ /* 0x000fe40007810000 */
[----:B------:R-:W-:Y:S02]  /*69e0*/  FSEL R144, R64, -INF , P0 ;  /* 0xff80000040907808 */ /* 0x000fe40000000000 */
[----:B------:R-:W-:Y:S02]  /*69f0*/  ISETP.GT.AND P1, PT, R142, 0x39, PT ;  /* 0x000000398e00780c */ /* 0x000fe40003f24270 */
[----:B------:R-:W-:Y:S02]  /*6a00*/  MOV R64, R237 ;  /* 0x000000ed00407202 */ /* 0x000fe40000000f00 */
[----:B------:R-:W-:Y:S02]  /*6a10*/  FMNMX.FTZ R145, R252, R145, !PT ;  /* 0x00000091fc917209 */ /* 0x000fe40007810000 */
[----:B------:R-:W-:Y:S01]  /*6a20*/  FSEL R250, R65, -INF , P1 ;  /* 0xff80000041fa7808 */ /* 0x000fe20000800000 */
[----:B------:R-:W-:Y:S01]  /*6a30*/  IMAD.MOV.U32 R65, RZ, RZ, R144 ;  /* 0x000000ffff417224 */ /* 0x000fe200078e0090 */
[----:B------:R-:W-:Y:S02]  /*6a40*/  FMNMX.FTZ R145, R64, R145, !PT ;  /* 0x0000009140917209 */ /* 0x000fe40007810000 */
[----:B------:R-:W-:Y:S02]  /*6a50*/  FMNMX.FTZ R4, R183, R141, !PT ;  /* 0x0000008db7047209 */ /* 0x000fe40007810000 */
[----:B------:R-:W-:Y:S02]  /*6a60*/  FMNMX.FTZ R145, R65, R145, !PT ;  /* 0x0000009141917209 */ /* 0x000fe40007810000 */
[----:B------:R-:W-:Y:S02]  /*6a70*/  FMNMX.FTZ R4, R182, R4, !PT ;  /* 0x00000004b6047209 */ /* 0x000fe40007810000 */
[----:B------:R-:W-:Y:S02]  /*6a80*/  FMNMX.FTZ R145, R250, R145, !PT ;  /* 0x00000091fa917209 */ /* 0x000fe40007810000 */
[----:B------:R-:W-:Y:S02]  /*6a90*/  FMNMX.FTZ R4, R18, R4, !PT ;  /* 0x0000000412047209 */ /* 0x000fe40007810000 */
[----:B------:R-:W-:Y:S01]  /*6aa0*/  ISETP.GT.AND P1, PT, R0, 0x20, PT ;  /* 0x000000200000780c */ /* 0x000fe20003f24270 */
[----:B------:R-:W1:Y:S01]  /*6ab0*/  SHFL.BFLY PT, R6, R145, 0x2, 0x1f ;  /* 0x0c401f0091067f89 */ /* 0x000e6200000e0000 */
[----:B------:R-:W-:Y:S02]  /*6ac0*/  FMNMX.FTZ R4, R19, R4, !PT ;  /* 0x0000000413047209 */ /* 0x000fe40007810000 */
[----:B------:R-:W-:Y:S02]  /*6ad0*/  FSEL R248, R42, -INF , P1 ;  /* 0xff8000002af87808 */ /* 0x000fe40000800000 */
[----:B------:R-:W-:Y:S02]  /*6ae0*/  FMNMX.FTZ R4, R222, R4, !PT ;  /* 0x00000004de047209 */ /* 0x000fe40007810000 */
[----:B------:R-:W-:Y:S02]  /*6af0*/  ISETP.GT.AND P1, PT, R3, 0x28, PT ;  /* 0x000000280300780c */ /* 0x000fe40003f24270 */
[----:B------:R-:W-:Y:S02]  /*6b00*/  FMNMX.FTZ R4, R223, R4, !PT ;  /* 0x00000004df047209 */ /* 0x000fe40007810000 */
[----:B------:R-:W-:Y:S02]  /*6b10*/  FSEL R237, R50, -INF , P1 ;  /* 0xff80000032ed7808 */ /* 0x000fe40000800000 */
[----:B------:R-:W-:Y:S02]  /*6b20*/  FMNMX.FTZ R4, R188, R4, !PT ;  /* 0x00000004bc047209 */ /* 0x000fe40007810000 */
[----:B------:R-:W-:Y:S02]  /*6b30*/  ISETP.GT.AND P0, PT, R2, 0x21, PT ;  /* 0x000000210200780c */ /* 0x000fe40003f04270 */
[----:B------:R-:W-:Y:S02]  /*6b40*/  FMNMX.FTZ R4, R189, R4, !PT ;  /* 0x00000004bd047209 */ /* 0x000fe40007810000 */
[----:B------:R-:W-:Y:S02]  /*6b50*/  ISETP.GT.AND P1, PT, R3, 0x30, PT ;  /* 0x000000300300780c */ /* 0x000fe40003f24270 */
[----:B------:R-:W-:Y:S02]  /*6b60*/  FMNMX.FTZ R4, R244, R4, !PT ;  /* 0x00000004f4047209 */ /* 0x000fe40007810000 */
[----:B------:R-:W-:Y:S02]  /*6b70*/  FSEL R249, R41, -INF , P0 ;  /* 0xff80000029f97808 */ /* 0x000fe40000000000 */
[----:B------:R-:W-:Y:S02]  /*6b80*/  FMNMX.FTZ R4, R245, R4, !PT ;  /* 0x00000004f5047209 */ /* 0x000fe40007810000 */
[----:B-1----:R-:W-:Y:S02]  /*6b90*/  FMNMX.FTZ R145, R145, R6, !PT ;  /* 0x0000000691917209 */ /* 0x002fe40007810000 */
[----:B------:R-:W-:Y:S02]  /*6ba0*/  FMNMX.FTZ R144, R237, R4, !PT ;  /* 0x00000004ed907209 */ /* 0x000fe40007810000 */
[----:B------:R-:W-:Y:S01]  /*6bb0*/  ISETP.GT.AND P0, PT, R0, 0x21, PT ;  /* 0x000000210000780c */ /* 0x000fe20003f04270 */
[----:B------:R-:W1:Y:S01]  /*6bc0*/  SHFL.BFLY PT, R4, R145, 0x1, 0x1f ;  /* 0x0c201f0091047f89 */ /* 0x000e6200000e0000 */
[----:B------:R-:W-:Y:S02]  /*6bd0*/  FSEL R30, R54, -INF , P1 ;  /* 0xff800000361e7808 */ /* 0x000fe40000800000 */
[----:B------:R-:W-:Y:S02]  /*6be0*/  ISETP.GT.AND P1, PT, R3, 0x38, PT ;  /* 0x000000380300780c */ /* 0x000fe40003f24270 */
        /* <DEDUP_REMOVED lines=10> */
[----:B------:R-:W-:Y:S02]  /*6c90*/  FMNMX.FTZ R3, R10, R147, !PT ;  /* 0x000000930a037209 */ /* 0x000fe40007810000 */
[----:B------:R-:W-:Y:S02]  /*6ca0*/  FMNMX.FTZ R5, R184, R146, !PT ;  /* 0x00000092b8057209 */ /* 0x000fe40007810000 */
[----:B------:R-:W-:Y:S02]  /*6cb0*/  FSEL R247, R46, -INF , P1 ;  /* 0xff8000002ef77808 */ /* 0x000fe40000800000 */
[----:B------:R-:W-:Y:S02]  /*6cc0*/  ISETP.GT.AND P1, PT, R2, 0x30, PT ;  /* 0x000000300200780c */ /* 0x000fe40003f24270 */
[----:B------:R-:W-:Y:S02]  /*6cd0*/  FMNMX.FTZ R3, R11, R3, !PT ;  /* 0x000000030b037209 */ /* 0x000fe40007810000 */
[----:B-1----:R-:W-:Y:S02]  /*6ce0*/  FMNMX.FTZ R145, R145, R4, !PT ;  /* 0x0000000491917209 */ /* 0x002fe40007810000 */
[----:B------:R-:W-:Y:S02]  /*6cf0*/  FMNMX.FTZ R5, R9, R5, !PT ;  /* 0x0000000509057209 */ /* 0x000fe40007810000 */
[----:B------:R-:W-:Y:S01]  /*6d00*/  FSEL R26, R56, -INF , P1 ;  /* 0xff800000381a7808 */ /* 0x000fe20000800000 */
[----:B------:R-:W-:Y:S01]  /*6d10*/  FMUL.FTZ R150, R145, c[0x0][0x2d0] ;  /* 0x0000b40091967a20 */ /* 0x000fe20000410000 */
[C---:B------:R-:W-:Y:S02]  /*6d20*/  ISETP.GT.AND P1, PT, R2.reuse, 0x38, PT ;  /* 0x000000380200780c */ /* 0x040fe40003f24270 */
[----:B------:R-:W-:Y:S02]  /*6d30*/  FSEL R27, R67, -INF , P0 ;  /* 0xff800000431b7808 */ /* 0x000fe40000000000 */
[----:B------:R-:W-:Y:S02]  /*6d40*/  ISETP.GT.AND P0, PT, R2, 0x29, PT ;  /* 0x000000290200780c */ /* 0x000fe40003f04270 */
[----:B------:R-:W-:Y:S02]  /*6d50*/  FMNMX.FTZ R3, R14, R3, !PT ;  /* 0x000000030e037209 */ /* 0x000fe40007810000 */
[----:B------:R-:W-:Y:S02]  /*6d60*/  FMNMX.FTZ R143, R12, R5, !PT ;  /* 0x000000050c8f7209 */ /* 0x000fe40007810000 */
[----:B------:R-:W-:Y:S01]  /*6d70*/  FSEL R24, R60, -INF , P1 ;  /* 0xff8000003c187808 */ /* 0x000fe20000800000 */
[----:B------:R-:W-:Y:S01]  /*6d80*/  IMAD.MOV.U32 R60, RZ, RZ, R30 ;  /* 0x000000ffff3c7224 */ /* 0x000fe200078e001e */
[----:B------:R-:W-:Y:S02]  /*6d90*/  FSETP.NEU.FTZ.AND P1, PT, R145, -INF , PT ;  /* 0xff8000009100780b */ /* 0x000fe40003f3d000 */
[----:B------:R-:W-:Y:S02]  /*6da0*/  FSEL R242, R45, -INF , P0 ;  /* 0xff8000002df27808 */ /* 0x000fe40000000000 */
[----:B------:R-:W-:Y:S02]  /*6db0*/  FMNMX.FTZ R3, R15, R3, !PT ;  /* 0x000000030f037209 */ /* 0x000fe40007810000 */
[----:B------:R-:W-:Y:S02]  /*6dc0*/  ISETP.GT.AND P0, PT, R0, 0x29, PT ;  /* 0x000000290000780c */ /* 0x000fe40003f04270 */
[----:B------:R-:W-:Y:S02]  /*6dd0*/  FMNMX.FTZ R143, R13, R143, !PT ;  /* 0x0000008f0d8f7209 */ /* 0x000fe40007810000 */
[----:B------:R-:W-:Y:S02]  /*6de0*/  FSEL R150, R150, RZ, P1 ;  /* 0x000000ff96967208 */ /* 0x000fe40000800000 */
[----:B------:R-:W-:Y:S02]  /*6df0*/  FMNMX.FTZ R144, R243, R144, !PT ;  /* 0x00000090f3907209 */ /* 0x000fe40007810000 */
[----:B------:R-:W-:Y:S02]  /*6e00*/  FSEL R246, R47, -INF , P0 ;  /* 0xff8000002ff67808 */ /* 0x000fe40000000000 */
[----:B------:R-:W-:Y:S02]  /*6e10*/  ISETP.GT.AND P0, PT, R2, 0x31, PT ;  /* 0x000000310200780c */ /* 0x000fe40003f04270 */
[----:B------:R-:W-:Y:S02]  /*6e20*/  FMNMX.FTZ R3, R229, R3, !PT ;  /* 0x00000003e5037209 */ /* 0x000fe40007810000 */
[----:B------:R-:W-:Y:S02]  /*6e30*/  FMNMX.FTZ R143, R225, R143, !PT ;  /* 0x0000008fe18f7209 */ /* 0x000fe40007810000 */
[----:B------:R-:W-:Y:S02]  /*6e40*/  FMNMX.FTZ R144, R30, R144, !PT ;  /* 0x000000901e907209 */ /* 0x000fe40007810000 */
[----:B------:R-:W-:Y:S01]  /*6e50*/  FSEL R25, R57, -INF , P0 ;  /* 0xff80000039197808 */ /* 0x000fe20000000000 */
[----:B------:R-:W-:Y:S01]  /*6e60*/  IMAD.MOV.U32 R57, RZ, RZ, R7 ;  /* 0x000000ffff397224 */ /* 0x000fe200078e0007 */
[----:B------:R-:W-:Y:S01]  /*6e70*/  ISETP.GT.AND P0, PT, R2, 0x39, PT ;  /* 0x000000390200780c */ /* 0x000fe20003f04270 */
[----:B------:R-:W-:Y:S01]  /*6e80*/  FFMA.FTZ R2, R181, c[0x0][0x2d0], -R150 ;  /* 0x0000b400b5027a23 */ /* 0x000fe20000010896 */
[----:B------:R-:W-:Y:S02]  /*6e90*/  FMNMX.FTZ R3, R231, R3, !PT ;  /* 0x00000003e7037209 */ /* 0x000fe40007810000 */
[----:B------:R-:W-:Y:S01]  /*6ea0*/  FMNMX.FTZ R143, R224, R143, !PT ;  /* 0x0000008fe08f7209 */ /* 0x000fe20007810000 */
[----:B------:R1:W-:Y:S01]  /*6eb0*/  MUFU.EX2 R56, R2 ;  /* 0x0000000200387308 */ /* 0x0003e20000000800 */
        /* <DEDUP_REMOVED lines=9> */
[----:B------:R-:W2:Y:S01]  /*6f50*/  SHFL.BFLY PT, R5, R144, 0x2, 0x1f ;  /* 0x0c401f0090057f89 */ /* 0x000ea200000e0000 */
[----:B------:R-:W-:Y:S02]  /*6f60*/  FMNMX.FTZ R3, R57, R3, !PT ;  /* 0x0000000339037209 */ /* 0x000fe40007810000 */
[----:B------:R-:W-:Y:S02]  /*6f70*/  FMNMX.FTZ R143, R249, R143, !PT ;  /* 0x0000008ff98f7209 */ /* 0x000fe40007810000 */
[----:B------:R-:W-:Y:S02]  /*6f80*/  FSEL R238, R61, -INF , P0 ;  /* 0xff8000003dee7808 */ /* 0x000fe40000000000 */
[----:B------:R-:W-:Y:S02]  /*6f90*/  FMNMX.FTZ R3, R247, R3, !PT ;  /* 0x00000003f7037209 */ /* 0x000fe40007810000 */
[----:B------:R-:W-:Y:S02]  /*6fa0*/  ISETP.GT.AND P0, PT, R0, 0x30, PT ;  /* 0x000000300000780c */ /* 0x000fe40003f04270 */
[----:B------:R-:W-:Y:S02]  /*6fb0*/  FMNMX.FTZ R143, R240, R143, !PT ;  /* 0x0000008ff08f7209 */ /* 0x000fe40007810000 */
[----:B------:R-:W-:Y:S02]  /*6fc0*/  FMNMX.FTZ R3, R246, R3, !PT ;  /* 0x00000003f6037209 */ /* 0x000fe40007810000 */
[----:B------:R-:W-:Y:S01]  /*6fd0*/  FSEL R251, R58, -INF , P0 ;  /* 0xff8000003afb7808 */ /* 0x000fe20000000000 */
[----:B------:R-:W-:Y:S01]  /*6fe0*/  IMAD.MOV.U32 R58, RZ, RZ, R28 ;  /* 0x000000ffff3a7224 */ /* 0x000fe200078e001c */
[----:B------:R-:W-:Y:S02]  /*6ff0*/  FMNMX.FTZ R143, R242, R143, !PT ;  /* 0x0000008ff28f7209 */ /* 0x000fe40007810000 */
[----:B-1----:R-:W-:Y:S01]  /*7000*/  FMNMX.FTZ R2, R251, R3, !PT ;  /* 0x00000003fb027209 */ /* 0x002fe20007810000 */
[--C-:B------:R-:W-:Y:S01]  /*7010*/  FFMA.FTZ R3, R180, c[0x0][0x2d0], -R150.reuse ;  /* 0x0000b400b4037a23 */ /* 0x100fe20000010896 */
[----:B------:R-:W-:Y:S02]  /*7020*/  FMNMX.FTZ R143, R26, R143, !PT ;  /* 0x0000008f1a8f7209 */ /* 0x000fe40007810000 */
[----:B------:R-:W-:Y:S01]  /*7030*/  ISETP.GT.AND P0, PT, R0, 0x31, PT ;  /* 0x000000310000780c */ /* 0x000fe20003f04270 */
[----:B------:R1:W-:Y:S01]  /*7040*/  MUFU.EX2 R34, R3 ;  /* 0x0000000300227308 */ /* 0x0003e20000000800 */
[----:B------:R-:W-:Y:S02]  /*7050*/  FMNMX.FTZ R143, R25, R143, !PT ;  /* 0x0000008f198f7209 */ /* 0x000fe40007810000 */
[----:B--2---:R-:W-:Y:S02]  /*7060*/  FMNMX.FTZ R144, R144, R5, !PT ;  /* 0x0000000590907209 */ /* 0x004fe40007810000 */
[----:B------:R-:W-:Y:S02]  /*7070*/  FMNMX.FTZ R143, R24, R143, !PT ;  /* 0x0000008f188f7209 */ /* 0x000fe40007810000 */
[----:B------:R-:W-:Y:S01]  /*7080*/  FSEL R59, R59, -INF , P0 ;  /* 0xff8000003b3b7808 */ /* 0x000fe20000000000 */
[----:B------:R-:W2:Y:S01]  /*7090*/  SHFL.BFLY PT, R5, R144, 0x1, 0x1f ;  /* 0x0c201f0090057f89 */ /* 0x000ea200000e0000 */
[----:B------:R-:W-:Y:S02]  /*70a0*/  ISETP.GT.AND P0, PT, R0, 0x38, PT ;  /* 0x000000380000780c */ /* 0x000fe40003f04270 */
[----:B------:R-:W-:Y:S02]  /*70b0*/  FMNMX.FTZ R143, R238, R143, !PT ;  /* 0x0000008fee8f7209 */ /* 0x000fe40007810000 */
[----:B------:R-:W-:Y:S02]  /*70c0*/  FSEL R62, R62, -INF , P0 ;  /* 0xff8000003e3e7808 */ /* 0x000fe40000000000 */
[----:B------:R-:W-:Y:S01]  /*70d0*/  ISETP.GT.AND P0, PT, R0, 0x39, PT ;  /* 0x000000390000780c */ /* 0x000fe20003f04270 */
[----:B------:R-:W3:Y:S01]  /*70e0*/  SHFL.BFLY PT, R4, R143, 0x2, 0x1f ;  /* 0x0c401f008f047f89 */ /* 0x000ee200000e0000 */
[----:B------:R-:W-:Y:S01]  /*70f0*/  FMNMX.FTZ R0, R59, R2, !PT ;  /* 0x000000023b007209 */ /* 0x000fe20007810000 */
[--C-:B------:R-:W-:Y:S01]  /*7100*/  FFMA.FTZ R2, R16, c[0x0][0x2d0], -R150.reuse ;  /* 0x0000b40010027a23 */ /* 0x100fe20000010896 */
[----:B------:R-:W-:Y:S01]  /*7110*/  FSEL R148, R63, -INF , P0 ;  /* 0xff8000003f947808 */ /* 0x000fe20000000000 */
[----:B------:R-:W-:Y:S01]  /*7120*/  IMAD.MOV.U32 R63, RZ, RZ, R27 ;  /* 0x000000ffff3f7224 */ /* 0x000fe200078e001b */
[----:B------:R-:W-:Y:S01]  /*7130*/  FMNMX.FTZ R0, R62, R0, !PT ;  /* 0x000000003e007209 */ /* 0x000fe20007810000 */
[----:B------:R4:W-:Y:S01]  /*7140*/  MUFU.EX2 R23, R2 ;  /* 0x0000000200177308 */ /* 0x0009e20000000800 */
[----:B------:R-:W-:Y:S01]  /*7150*/  @P6 LEA R6, P0, R187, c[0x0][0x1c8], 0x1 ;  /* 0x00007200bb066a11 */ /* 0x000fe200078008ff */
[----:B-1----:R-:W-:Y:S01]  /*7160*/  FFMA.FTZ R3, R17, c[0x0][0x2d0], -R150 ;  /* 0x0000b40011037a23 */ /* 0x002fe20000010896 */
[----:B------:R-:W-:Y:S02]  /*7170*/  FMNMX.FTZ R0, R148, R0, !PT ;  /* 0x0000000094007209 */ /* 0x000fe40007810000 */
[----:B------:R-:W-:Y:S02]  /*7180*/  @P6 LEA.HI.X R7, R187, c[0x0][0x1cc], R228, 0x1, P0 ;  /* 0x00007300bb076a11 */ /* 0x000fe400000f0ce4 */
[----:B------:R-:W-:Y:S02]  /*7190*/  MOV R187, R26 ;  /* 0x0000001a00bb7202 */ /* 0x000fe40000000f00 */
[----:B------:R-:W-:Y:S01]  /*71a0*/  MOV R61, R29 ;  /* 0x0000001d003d7202 */ /* 0x000fe20000000f00 */
[----:B------:R1:W-:Y:S01]  /*71b0*/  MUFU.EX2 R32, R3 ;  /* 0x0000000300207308 */ /* 0x0003e20000000800 */
[----:B--2---:R-:W-:Y:S05]  /*71c0*/  FMNMX.FTZ R144, R144, R5, !PT ;  /* 0x0000000590907209 */ /* 0x004fea0007810000 */
[----:B------:R-:W-:Y:S01]  /*71d0*/  FMUL.FTZ R149, R144, c[0x0][0x2d0] ;  /* 0x0000b40090957a20 */ /* 0x000fe20000410000 */
[----:B---3--:R-:W-:Y:S02]  /*71e0*/  FMNMX.FTZ R143, R143, R4, !PT ;  /* 0x000000048f8f7209 */ /* 0x008fe40007810000 */
[C---:B------:R-:W-:Y:S03]  /*71f0*/  @P6 LEA R4, P0, R192.reuse, c[0x0][0x1c8], 0x1 ;  /* 0x00007200c0046a11 */ /* 0x040fe600078008ff */
[----:B------:R-:W2:Y:S01]  /*7200*/  SHFL.BFLY PT, R8, R143, 0x1, 0x1f ;  /* 0x0c201f008f087f89 */ /* 0x000ea200000e0000 */
[----:B------:R-:W-:Y:S01]  /*7210*/  @P6 LEA.HI.X R5, R192, c[0x0][0x1cc], R230, 0x1, P0 ;  /* 0x00007300c0056a11 */ /* 0x000fe200000f0ce6 */
[----:B------:R-:W-:Y:S01]  /*7220*/  IMAD.MOV.U32 R230, RZ, RZ, R25 ;  /* 0x000000ffffe67224 */ /* 0x000fe200078e0019 */
[----:B------:R-:W-:Y:S01]  /*7230*/  FSETP.NEU.FTZ.AND P0, PT, R144, -INF , PT ;  /* 0xff8000009000780b */ /* 0x000fe20003f1d000 */
[----:B------:R-:W-:Y:S03]  /*7240*/  IMAD.MOV.U32 R192, RZ, RZ, R24 ;  /* 0x000000ffffc07224 */ /* 0x000fe600078e0018 */
[----:B------:R-:W-:Y:S01]  /*7250*/  FSEL R149, R149, RZ, P0 ;  /* 0x000000ff95957208 */ /* 0x000fe20000000000 */
[----:B----4-:R-:W3:Y:S04]  /*7260*/  SHFL.BFLY PT, R2, R0, 0x2, 0x1f ;  /* 0x0c401f0000027f89 */ /* 0x010ee800000e0000 */
[--C-:B-1----:R-:W-:Y:S04]  /*7270*/  FFMA.FTZ R3, R183, c[0x0][0x2d0], -R149.reuse ;  /* 0x0000b400b7037a23 */ /* 0x102fe80000010895 */
[----:B------:R1:W-:Y:S01]  /*7280*/  MUFU.EX2 R67, R3 ;  /* 0x0000000300437308 */ /* 0x0003e20000000800 */
[----:B--2---:R-:W-:Y:S01]  /*7290*/  FMNMX.FTZ R143, R143, R8, !PT ;  /* 0x000000088f8f7209 */ /* 0x004fe20007810000 */
[--C-:B------:R-:W-:Y:S04]  /*72a0*/  FFMA.FTZ R8, R19, c[0x0][0x2d0], -R149.reuse ;  /* 0x0000b40013087a23 */ /* 0x100fe80000010895 */
[----:B------:R-:W-:Y:S04]  /*72b0*/  FMUL.FTZ R151, R143, c[0x0][0x2d0] ;  /* 0x0000b4008f977a20 */ /* 0x000fe80000410000 */
[----:B------:R-:W-:Y:S01]  /*72c0*/  MUFU.EX2 R21, R8 ;  /* 0x0000000800157308 */ /* 0x000fe20000000800 */
[----:B---3--:R-:W-:Y:S01]  /*72d0*/  FMNMX.FTZ R0, R0, R2, !PT ;  /* 0x0000000200007209 */ /* 0x008fe20007810000 */
[--C-:B------:R-:W-:Y:S08]  /*72e0*/  FFMA.FTZ R2, R18, c[0x0][0x2d0], -R149.reuse ;  /* 0x0000b40012027a23 */ /* 0x100ff00000010895 */
[----:B------:R2:W-:Y:S01]  /*72f0*/  MUFU.EX2 R33, R2 ;  /* 0x0000000200217308 */ /* 0x0005e20000000800 */
[----:B-1----:R-:W-:Y:S09]  /*7300*/  FFMA.FTZ R3, R182, c[0x0][0x2d0], -R149 ;  /* 0x0000b400b6037a23 */ /* 0x002ff20000010895 */
[----:B------:R1:W-:Y:S01]  /*7310*/  MUFU.EX2 R35, R3 ;  /* 0x0000000300237308 */ /* 0x0003e20000000800 */
[----:B--2---:R-:W2:Y:S01]  /*7320*/  SHFL.BFLY PT, R2, R0, 0x1, 0x1f ;  /* 0x0c201f0000027f89 */ /* 0x004ea200000e0000 */
[----:B-1----:R-:W-:Y:S02]  /*7330*/  FSEL R3, R145, RZ, P1 ;  /* 0x000000ff91037208 */ /* 0x002fe40000800000 */
[----:B------:R-:W-:Y:S04]  /*7340*/  FSETP.NEU.FTZ.AND P1, PT, R143, -INF , PT ;  /* 0xff8000008f00780b */ /* 0x000fe80003f3d000 */
[----:B------:R-:W-:Y:S05]  /*7350*/  FSEL R151, R151, RZ, P1 ;  /* 0x000000ff97977208 */ /* 0x000fea0000800000 */
[--C-:B------:R-:W-:Y:S01]  /*7360*/  FFMA.FTZ R8, R184, c[0x0][0x2d0], -R151.reuse ;  /* 0x0000b400b8087a23 */ /* 0x100fe20000010897 */
[----:B--2---:R-:W-:Y:S01]  /*7370*/  FMNMX.FTZ R142, R0, R2, !PT ;  /* 0x00000002008e7209 */ /* 0x004fe20007810000 */
[--C-:B------:R-:W-:Y:S01]  /*7380*/  FFMA.FTZ R0, R12, c[0x0][0x2d0], -R151.reuse ;  /* 0x0000b4000c007a23 */ /* 0x100fe20000010897 */
[----:B------:R-:W-:Y:S01]  /*7390*/  FSEL R2, R144, RZ, P0 ;  /* 0x000000ff90027208 */ /* 0x000fe20000000000 */
[----:B------:R1:W-:Y:S01]  /*73a0*/  MUFU.EX2 R66, R8 ;  /* 0x0000000800427308 */ /* 0x0003e20000000800 */
[C---:B------:R-:W-:Y:S01]  /*73b0*/  FSETP.NEU.FTZ.AND P0, PT, R142.reuse, -INF , PT ;  /* 0xff8000008e00780b */ /* 0x040fe20003f1d000 */
[----:B------:R-:W-:Y:S05]  /*73c0*/  FMUL.FTZ R184, R142, c[0x0][0x2d0] ;  /* 0x0000b4008eb87a20 */ /* 0x000fea0000410000 */
[----:B------:R-:W-:Y:S03]  /*73d0*/  FSEL R184, R184, RZ, P0 ;  /* 0x000000ffb8b87208 */ /* 0x000fe60000000000 */
[----:B------:R2:W-:Y:S01]  /*73e0*/  MUFU.EX2 R20, R0 ;  /* 0x0000000000147308 */ /* 0x0005e20000000800 */
[--C-:B-1----:R-:W-:Y:S09]  /*73f0*/  FFMA.FTZ R8, R9, c[0x0][0x2d0], -R151.reuse ;  /* 0x0000b40009087a23 */ /* 0x102ff20000010897 */
[----:B------:R1:W3:Y:S01]  /*7400*/  MUFU.EX2 R235, R8 ;  /* 0x0000000800eb7308 */ /* 0x0002e20000000800 */
[----:B--2---:R-:W-:Y:S09]  /*7410*/  FFMA.FTZ R0, R13, c[0x0][0x2d0], -R151 ;  /* 0x0000b4000d007a23 */ /* 0x004ff20000010897 */
[----:B------:R2:W-:Y:S01]  /*7420*/  MUFU.EX2 R31, R0 ;  /* 0x00000000001f7308 */ /* 0x0005e20000000800 */
[--C-:B-1----:R-:W-:Y:S01]  /*7430*/  FFMA.FTZ R8, R15, c[0x0][0x2d0], -R184.reuse ;  /* 0x0000b4000f087a23 */ /* 0x102fe200000108b8 */
[----:B---3--:R-:W-:Y:S08]  /*7440*/  F2FP.PACK_AB R180, R235, R66 ;  /* 0x00000042ebb4723e */ /* 0x008ff000000000ff */
[----:B------:R-:W-:Y:S01]  /*7450*/  MUFU.EX2 R8, R8 ;  /* 0x0000000800087308 */ /* 0x000fe20000000800 */
[--C-:B--2---:R-:W-:Y:S09]  /*7460*/  FFMA.FTZ R0, R10, c[0x0][0x2d0], -R184.reuse ;  /* 0x0000b4000a007a23 */ /* 0x104ff200000108b8 */
[----:B------:R1:W-:Y:S02]  /*7470*/  MUFU.EX2 R241, R0 ;  /* 0x0000000000f17308 */ /* 0x0003e40000000800 */
[--C-:B-1----:R-:W-:Y:S08]  /*7480*/  FFMA.FTZ R0, R11, c[0x0][0x2d0], -R184.reuse ;  /* 0x0000b4000b007a23 */ /* 0x102ff000000108b8 */
[----:B------:R1:W-:Y:S02]  /*7490*/  MUFU.EX2 R22, R0 ;  /* 0x0000000000167308 */ /* 0x0003e40000000800 */
[----:B-1----:R-:W-:Y:S08]  /*74a0*/  FFMA.FTZ R0, R14, c[0x0][0x2d0], -R184 ;  /* 0x0000b4000e007a23 */ /* 0x002ff000000108b8 */
[----:B------:R1:W-:Y:S02]  /*74b0*/  MUFU.EX2 R228, R0 ;  /* 0x0000000000e47308 */ /* 0x0003e40000000800 */
[----:B-1----:R-:W-:Y:S01]  /*74c0*/  FADD.FTZ R0, -R3, R140 ;  /* 0x0000008c03007221 */ /* 0x002fe20000010100 */
[----:B------:R-:W-:Y:S03]  /*74d0*/  @P6 SHF.L.U32 R3, R179, 0x1, RZ ;  /* 0x00000001b3036819 */ /* 0x000fe600000006ff */
[----:B------:R-:W-:Y:S02]  /*74e0*/  FMUL.FTZ R0, R0, c[0x0][0x2d0] ;  /* 0x0000b40000007a20 */ /* 0x000fe40000410000 */
[----:B------:R1:W-:Y:S02]  /*74f0*/  @P6 LDGSTS.E.BYPASS.LTC128B.128 [R3+0x3100], [R200.64], !P5 ;  /* 0x03100000c8036fae */ /* 0x0003e4000e901d46 */
[----:B------:R2:W3:Y:S06]  /*7500*/  MUFU.EX2 R140, R0 ;  /* 0x00000000008c7308 */ /* 0x0004ec0000000800 */
[----:B------:R4:W-:Y:S08]  /*7510*/  @P6 LDGSTS.E.BYPASS.LTC128B.128 [R3+0x4100], [R198.64], !P4 ;  /* 0x04100000c6036fae */ /* 0x0009f0000e101d46 */
[----:B------:R5:W-:Y:S08]  /*7520*/  @P6 LDGSTS.E.BYPASS.LTC128B.128 [R3+0x5100], [R194.64], !P3 ;  /* 0x05100000c2036fae */ /* 0x000bf0000d901d46 */
[----:B------:R5:W-:Y:S01]  /*7530*/  @P6 LDGSTS.E.BYPASS.LTC128B.128 [R3+0x3900], [R196.64], !P5 ;  /* 0x03900000c4036fae */ /* 0x000be2000e901d46 */
[----:B--2---:R-:W-:Y:S01]  /*7540*/  FADD.FTZ R0, -R2, R141 ;  /* 0x0000008d02007221 */ /* 0x004fe20000010100 */
[----:B------:R-:W-:Y:S01]  /*7550*/  FSEL R2, R143, RZ, P1 ;  /* 0x000000ff8f027208 */ /* 0x000fe20000800000 */
[----:B-1----:R-:W-:Y:S02]  /*7560*/  IMAD.MOV.U32 R200, RZ, RZ, R35 ;  /* 0x000000ffffc87224 */ /* 0x002fe400078e0023 */
[----:B------:R-:W-:Y:S03]  /*7570*/  FMUL.FTZ R0, R0, c[0x0][0x2d0] ;  /* 0x0000b40000007a20 */ /* 0x000fe60000410000 */
[----:B------:R1:W-:Y:S01]  /*7580*/  @P6 LDGSTS.E.BYPASS.LTC128B.128 [R3+0x4900], [R6.64], !P4 ;  /* 0x0490000006036fae */ /* 0x0003e2000e101d46 */
[----:B------:R-:W-:Y:S01]  /*7590*/  IMAD.MOV.U32 R201, RZ, RZ, R34 ;  /* 0x000000ffffc97224 */ /* 0x000fe200078e0022 */
[----:B------:R2:W1:Y:S01]  /*75a0*/  MUFU.EX2 R141, R0 ;  /* 0x00000000008d7308 */ /* 0x0004620000000800 */
[----:B----4-:R-:W-:Y:S01]  /*75b0*/  IMAD.MOV.U32 R198, RZ, RZ, R33 ;  /* 0x000000ffffc67224 */ /* 0x010fe200078e0021 */
[----:B------:R-:W-:Y:S01]  /*75c0*/  F2FP.PACK_AB R177, R200, R67 ;  /* 0x00000043c8b1723e */ /* 0x000fe200000000ff */
[C---:B---3--:R-:W-:Y:S01]  /*75d0*/  FMUL.FTZ R16, R140.reuse, R164 ;  /* 0x000000a48c107220 */ /* 0x048fe20000410000 */
[----:B------:R-:W-:Y:S01]  /*75e0*/  F2FP.PACK_AB R176, R201, R56 ;  /* 0x00000038c9b0723e */ /* 0x000fe200000000ff */
[C---:B------:R-:W-:Y:S01]  /*75f0*/  FMUL.FTZ R17, R140.reuse, R165 ;  /* 0x000000a58c117220 */ /* 0x040fe20000410000 */
[----:B------:R3:W-:Y:S01]  /*7600*/  @P6 LDGSTS.E.BYPASS.LTC128B.128 [R3+0x5900], [R4.64], !P3 ;  /* 0x0590000004036fae */ /* 0x0007e2000d901d46 */
[C---:B------:R-:W-:Y:S01]  /*7610*/  FMUL.FTZ R33, R140.reuse, R113 ;  /* 0x000000718c217220 */ /* 0x040fe20000410000 */
[----:B------:R-:W-:Y:S01]  /*7620*/  MOV R164, R241 ;  /* 0x000000f100a47202 */ /* 0x000fe20000000f00 */
[----:B-----5:R-:W-:Y:S01]  /*7630*/  IMAD.MOV.U32 R195, RZ, RZ, R22 ;  /* 0x000000ffffc37224 */ /* 0x020fe200078e0016 */
[----:B------:R-:W-:Y:S01]  /*7640*/  MOV R194, R23 ;  /* 0x0000001700c27202 */ /* 0x000fe20000000f00 */
[----:B------:R-:W-:Y:S02]  /*7650*/  IMAD.MOV.U32 R165, RZ, RZ, R235 ;  /* 0x000000ffffa57224 */ /* 0x000fe400078e00eb */
[C---:B------:R-:W-:Y:S01]  /*7660*/  FMUL.FTZ R48, R140.reuse, R128 ;  /* 0x000000808c307220 */ /* 0x040fe20000410000 */
[----:B------:R-:W-:Y:S01]  /*7670*/  LDSM.16.MT88.4 R36, [R206] ;  /* 0x00000000ce24783b */ /* 0x000fe20000004200 */
[----:B------:R-:W-:Y:S01]  /*7680*/  F2FP.PACK_AB R181, R195, R241 ;  /* 0x000000f1c3b5723e */ /* 0x000fe200000000ff */
[C---:B------:R-:W-:Y:S01]  /*7690*/  FMUL.FTZ R49, R140.reuse, R129 ;  /* 0x000000818c317220 */ /* 0x040fe20000410000 */
[----:B------:R-:W-:Y:S01]  /*76a0*/  MOV R128, R234 ;  /* 0x000000ea00807202 */ /* 0x000fe20000000f00 */
[----:B------:R-:W-:Y:S02]  /*76b0*/  IMAD.MOV.U32 R196, RZ, RZ, R21 ;  /* 0x000000ffffc47224 */ /* 0x000fe400078e0015 */
[----:B------:R-:W-:Y:S02]  /*76c0*/  FMUL.FTZ R68, R140, R68 ;  /* 0x000000448c447220 */ /* 0x000fe40000410000 */
[----:B------:R-:W-:Y:S01]  /*76d0*/  LDSM.16.MT88.4 R52, [R205+0x1000] ;  /* 0x00100000cd34783b */ /* 0x000fe20000004200 */
[----:B------:R-:W-:Y:S01]  /*76e0*/  F2FP.PACK_AB R179, R196, R198 ;  /* 0x000000c6c4b3723e */ /* 0x000fe200000000ff */
[----:B--2---:R-:W-:Y:S01]  /*76f0*/  FADD.FTZ R0, -R2, R146 ;  /* 0x0000009202007221 */ /* 0x004fe20000010100 */
[----:B------:R-:W-:Y:S01]  /*7700*/  FSEL R2, R142, RZ, P0 ;  /* 0x000000ff8e027208 */ /* 0x000fe20000000000 */
[----:B------:R-:W-:Y:S02]  /*7710*/  IMAD.MOV.U32 R146, RZ, RZ, R20 ;  /* 0x000000ffff927224 */ /* 0x000fe400078e0014 */
[----:B------:R-:W-:Y:S02]  /*7720*/  FMUL.FTZ R0, R0, c[0x0][0x2d0] ;  /* 0x0000b40000007a20 */ /* 0x000fe40000410000 */
[----:B------:R-:W2:Y:S01]  /*7730*/  LDSM.16.MT88.4 R20, [R205] ;  /* 0x00000000cd14783b */ /* 0x000ea20000004200 */
[C---:B-1----:R-:W-:Y:S01]  /*7740*/  FMUL.FTZ R6, R141.reuse, R154 ;  /* 0x0000009a8d067220 */ /* 0x042fe20000410000 */
[----:B---3--:R1:W3:Y:S01]  /*7750*/  MUFU.EX2 R3, R0 ;  /* 0x0000000000037308 */ /* 0x0082e20000000800 */
[C---:B------:R-:W-:Y:S02]  /*7760*/  FMUL.FTZ R5, R140.reuse, R153 ;  /* 0x000000998c057220 */ /* 0x040fe40000410000 */
[----:B------:R-:W-:Y:S02]  /*7770*/  FMUL.FTZ R4, R140, R152 ;  /* 0x000000988c047220 */ /* 0x000fe40000410000 */
[C---:B------:R-:W-:Y:S01]  /*7780*/  FMUL.FTZ R7, R141.reuse, R155 ;  /* 0x0000009b8d077220 */ /* 0x040fe20000410000 */
[----:B------:R-:W0:Y:S01]  /*7790*/  LDGDEPBAR ;  /* 0x00000000000079af */ /* 0x000e220000000000 */
[----:B------:R-:W-:Y:S02]  /*77a0*/  IMAD.MOV.U32 R154, RZ, RZ, R8 ;  /* 0x000000ffff9a7224 */ /* 0x000fe400078e0008 */
[----:B------:R-:W-:Y:S02]  /*77b0*/  IMAD.MOV.U32 R155, RZ, RZ, R31 ;  /* 0x000000ffff9b7224 */ /* 0x000fe400078e001f */
[C---:B------:R-:W-:Y:S01]  /*77c0*/  FMUL.FTZ R18, R141.reuse, R166 ;  /* 0x000000a68d127220 */ /* 0x040fe20000410000 */
[----:B------:R-:W-:Y:S01]  /*77d0*/  F2FP.PACK_AB R183, R154, R228 ;  /* 0x000000e49ab7723e */ /* 0x000fe200000000ff */
[----:B------:R-:W-:Y:S01]  /*77e0*/  FMUL.FTZ R19, R141, R167 ;  /* 0x000000a78d137220 */ /* 0x000fe20000410000 */
[----:B------:R-:W-:Y:S01]  /*77f0*/  F2FP.PACK_AB R182, R155, R146 ;  /* 0x000000929bb6723e */ /* 0x000fe200000000ff */
[C---:B------:R-:W-:Y:S02]  /*7800*/  FMUL.FTZ R34, R141.reuse, R114 ;  /* 0x000000728d227220 */ /* 0x040fe40000410000 */
[C---:B------:R-:W-:Y:S02]  /*7810*/  FMUL.FTZ R35, R141.reuse, R115 ;  /* 0x000000738d237220 */ /* 0x040fe40000410000 */
[----:B------:R-:W-:Y:S02]  /*7820*/  IMAD.MOV.U32 R166, RZ, RZ, R238 ;  /* 0x000000ffffa67224 */ /* 0x000fe400078e00ee */
[C---:B------:R-:W-:Y:S02]  /*7830*/  FMUL.FTZ R50, R141.reuse, R130 ;  /* 0x000000828d327220 */ /* 0x040fe40000410000 */
[----:B------:R-:W-:Y:S02]  /*7840*/  FMUL.FTZ R51, R141, R131 ;  /* 0x000000838d337220 */ /* 0x000fe40000410000 */
[----:B-1----:R-:W-:Y:S01]  /*7850*/  FADD.FTZ R0, -R2, R147 ;  /* 0x0000009302007221 */ /* 0x002fe20000010100 */
[----:B------:R-:W-:Y:S01]  /*7860*/  MOV R147, R32 ;  /* 0x0000002000937202 */ /* 0x000fe20000000f00 */
[--C-:B------:R-:W-:Y:S02]  /*7870*/  FFMA.FTZ R2, R203, c[0x0][0x2d0], -R150.reuse ;  /* 0x0000b400cb027a23 */ /* 0x100fe40000010896 */
[----:B------:R-:W-:Y:S01]  /*7880*/  FMUL.FTZ R0, R0, c[0x0][0x2d0] ;  /* 0x0000b40000007a20 */ /* 0x000fe20000410000 */
[----:B------:R-:W-:Y:S01]  /*7890*/  F2FP.PACK_AB R178, R147, R194 ;  /* 0x000000c293b2723e */ /* 0x000fe200000000ff */
[----:B------:R1:W-:Y:S01]  /*78a0*/  MUFU.EX2 R153, R2 ;  /* 0x0000000200997308 */ /* 0x0003e20000000800 */
[C---:B---3--:R-:W-:Y:S02]  /*78b0*/  FMUL.FTZ R24, R3.reuse, R104 ;  /* 0x0000006803187220 */ /* 0x048fe40000410000 */
[C---:B------:R-:W-:Y:S02]  /*78c0*/  FMUL.FTZ R25, R3.reuse, R105 ;  /* 0x0000006903197220 */ /* 0x040fe40000410000 */
[----:B------:R-:W-:Y:S01]  /*78d0*/  FMUL.FTZ R32, R140, R112 ;  /* 0x000000708c207220 */ /* 0x000fe20000410000 */
[-C--:B--2---:R-:W-:Y:S01]  /*78e0*/  HMMA.16816.F32 R4, R176, R20.reuse, R4 ;  /* 0x00000014b004723c */ /* 0x084fe20000001804 */
[----:B------:R-:W-:Y:S02]  /*78f0*/  LDSM.16.MT88.4 R112, [R206+0x400] ;  /* 0x00040000ce70783b */ /* 0x000fe40000004200 */
[C---:B------:R-:W-:Y:S01]  /*7900*/  FMUL.FTZ R8, R3.reuse, R156 ;  /* 0x0000009c03087220 */ /* 0x040fe20000410000 */
[----:B------:R-:W2:Y:S01]  /*7910*/  MUFU.EX2 R0, R0 ;  /* 0x0000000000007308 */ /* 0x000ea20000000800 */
[C---:B------:R-:W-:Y:S02]  /*7920*/  FMUL.FTZ R9, R3.reuse, R157 ;  /* 0x0000009d03097220 */ /* 0x040fe40000410000 */
[C---:B------:R-:W-:Y:S01]  /*7930*/  FMUL.FTZ R12, R3.reuse, R160 ;  /* 0x000000a0030c7220 */ /* 0x040fe20000410000 */
[----:B------:R-:W-:Y:S01]  /*7940*/  MOV R160, R66 ;  /* 0x0000004200a07202 */ /* 0x000fe20000000f00 */
[C---:B------:R-:W-:Y:S03]  /*7950*/  FMUL.FTZ R13, R3.reuse, R161 ;  /* 0x000000a1030d7220 */ /* 0x040fe60000410000 */
[C---:B------:R-:W-:Y:S02]  /*7960*/  FMUL.FTZ R28, R3.reuse, R108 ;  /* 0x0000006c031c7220 */ /* 0x040fe40000410000 */
[C---:B------:R-:W-:Y:S02]  /*7970*/  FMUL.FTZ R29, R3.reuse, R109 ;  /* 0x0000006d031d7220 */ /* 0x040fe40000410000 */
[----:B------:R-:W-:Y:S02]  /*7980*/  FMUL.FTZ R40, R3, R120 ;  /* 0x0000007803287220 */ /* 0x000fe40000410000 */
[----:B-1----:R-:W-:Y:S02]  /*7990*/  FFMA.FTZ R2, R193, c[0x0][0x2d0], -R150 ;  /* 0x0000b400c1027a23 */ /* 0x002fe40000010896 */
[C---:B------:R-:W-:Y:S01]  /*79a0*/  FMUL.FTZ R41, R3.reuse, R121 ;  /* 0x0000007903297220 */ /* 0x040fe20000410000 */
[----:B------:R-:W-:Y:S01]  /*79b0*/  MOV R121, R187 ;  /* 0x000000bb00797202 */ /* 0x000fe20000000f00 */
[----:B------:R-:W-:Y:S01]  /*79c0*/  IMAD.MOV.U32 R193, RZ, RZ, R230 ;  /* 0x000000ffffc17224 */ /* 0x000fe200078e00e6 */
[----:B------:R-:W-:Y:S01]  /*79d0*/  MOV R187, R251 ;  /* 0x000000fb00bb7202 */ /* 0x000fe20000000f00 */
[C---:B------:R-:W-:Y:S01]  /*79e0*/  FMUL.FTZ R44, R3.reuse, R124 ;  /* 0x0000007c032c7220 */ /* 0x040fe20000410000 */
[----:B------:R-:W-:Y:S01]  /*79f0*/  MOV R124, R57 ;  /* 0x00000039007c7202 */ /* 0x000fe20000000f00 */
[----:B------:R-:W-:Y:S02]  /*7a00*/  FMUL.FTZ R45, R3, R125 ;  /* 0x0000007d032d7220 */ /* 0x000fe40000410000 */
[C---:B--2---:R-:W-:Y:S02]  /*7a10*/  FMUL.FTZ R10, R0.reuse, R158 ;  /* 0x0000009e000a7220 */ /* 0x044fe40000410000 */
[----:B------:R1:W-:Y:S01]  /*7a20*/  MUFU.EX2 R158, R2 ;  /* 0x00000002009e7308 */ /* 0x0003e20000000800 */
[C---:B------:R-:W-:Y:S02]  /*7a30*/  FMUL.FTZ R14, R0.reuse, R162 ;  /* 0x000000a2000e7220 */ /* 0x040fe40000410000 */
[C---:B------:R-:W-:Y:S02]  /*7a40*/  FMUL.FTZ R11, R0.reuse, R159 ;  /* 0x0000009f000b7220 */ /* 0x040fe40000410000 */
[C---:B------:R-:W-:Y:S02]  /*7a50*/  FMUL.FTZ R26, R0.reuse, R106 ;  /* 0x0000006a001a7220 */ /* 0x040fe40000410000 */
[C---:B------:R-:W-:Y:S02]  /*7a60*/  FMUL.FTZ R27, R0.reuse, R107 ;  /* 0x0000006b001b7220 */ /* 0x040fe40000410000 */
[----:B------:R-:W-:Y:S01]  /*7a70*/  LDSM.16.MT88.4 R104, [R205+0x2000] ;  /* 0x00200000cd68783b */ /* 0x000fe20000004200 */
[C---:B------:R-:W-:Y:S04]  /*7a80*/  HMMA.16816.F32 R8, R180.reuse, R20, R8 ;  /* 0x00000014b408723c */ /* 0x040fe80000001808 */
[----:B------:R-:W-:Y:S02]  /*7a90*/  FMUL.FTZ R15, R0, R163 ;  /* 0x000000a3000f7220 */ /* 0x000fe40000410000 */
[----:B------:R-:W-:Y:S02]  /*7aa0*/  FMUL.FTZ R66, R141, R138 ;  /* 0x0000008a8d427220 */ /* 0x000fe40000410000 */
[C---:B------:R-:W-:Y:S03]  /*7ab0*/  FMUL.FTZ R20, R140.reuse, R100 ;  /* 0x000000648c147220 */ /* 0x040fe60000410000 */
[-C--:B------:R-:W-:Y:S03]  /*7ac0*/  HMMA.16816.F32 R12, R180, R22.reuse, R12 ;  /* 0x00000016b40c723c */ /* 0x080fe6000000180c */
[--C-:B-1----:R-:W-:Y:S02]  /*7ad0*/  FFMA.FTZ R2, R185, c[0x0][0x2d0], -R150.reuse ;  /* 0x0000b400b9027a23 */ /* 0x102fe40000010896 */
[----:B------:R-:W-:Y:S02]  /*7ae0*/  FMUL.FTZ R21, R140, R101 ;  /* 0x000000658c157220 */ /* 0x000fe40000410000 */
[----:B------:R1:W-:Y:S01]  /*7af0*/  MUFU.EX2 R162, R2 ;  /* 0x0000000200a27308 */ /* 0x0003e20000000800 */
[C---:B------:R-:W-:Y:S04]  /*7b00*/  HMMA.16816.F32 R16, R176.reuse, R22, R16 ;  /* 0x00000016b010723c */ /* 0x040fe80000001810 */
[C---:B------:R-:W-:Y:S02]  /*7b10*/  FMUL.FTZ R30, R0.reuse, R110 ;  /* 0x0000006e001e7220 */ /* 0x040fe40000410000 */
[C---:B------:R-:W-:Y:S02]  /*7b20*/  FMUL.FTZ R31, R0.reuse, R111 ;  /* 0x0000006f001f7220 */ /* 0x040fe40000410000 */
[C---:B------:R-:W-:Y:S04]  /*7b30*/  FMUL.FTZ R22, R141.reuse, R102 ;  /* 0x000000668d167220 */ /* 0x040fe80000410000 */
[----:B------:R-:W-:Y:S02]  /*7b40*/  FMUL.FTZ R23, R141, R103 ;  /* 0x000000678d177220 */ /* 0x000fe40000410000 */
[----:B------:R-:W2:Y:S01]  /*7b50*/  LDSM.16.MT88.4 R100, [R206+0x1000] ;  /* 0x00100000ce64783b */ /* 0x000ea20000004200 */
[--C-:B------:R-:W-:Y:S02]  /*7b60*/  FFMA.FTZ R120, R237, c[0x0][0x2d0], -R149.reuse ;  /* 0x0000b400ed787a23 */ /* 0x100fe40000010895 */
[C---:B------:R-:W-:Y:S02]  /*7b70*/  FMUL.FTZ R42, R0.reuse, R122 ;  /* 0x0000007a002a7220 */ /* 0x040fe40000410000 */
[-C--:B------:R-:W-:Y:S03]  /*7b80*/  HMMA.16816.F32 R20, R176, R36.reuse, R20 ;  /* 0x00000024b014723c */ /* 0x080fe60000001814 */
[----:B------:R-:W-:Y:S01]  /*7b90*/  FMUL.FTZ R43, R0, R123 ;  /* 0x0000007b002b7220 */ /* 0x000fe20000410000 */
[----:B------:R-:W-:Y:S01]  /*7ba0*/  MOV R123, R58 ;  /* 0x0000003a007b7202 */ /* 0x000fe20000000f00 */
[----:B-1----:R-:W-:Y:S02]  /*7bb0*/  FFMA.FTZ R2, R186, c[0x0][0x2d0], -R150 ;  /* 0x0000b400ba027a23 */ /* 0x002fe40000010896 */
[C---:B------:R-:W-:Y:S01]  /*7bc0*/  FMUL.FTZ R46, R0.reuse, R126 ;  /* 0x0000007e002e7220 */ /* 0x040fe20000410000 */
[C---:B------:R-:W-:Y:S01]  /*7bd0*/  HMMA.16816.F32 R24, R180.reuse, R36, R24 ;  /* 0x00000024b418723c */ /* 0x040fe20000001818 */
[----:B------:R1:W3:Y:S03]  /*7be0*/  MUFU.EX2 R197, R2 ;  /* 0x0000000200c57308 */ /* 0x0002e60000000800 */
[----:B------:R-:W-:Y:S02]  /*7bf0*/  IMAD.MOV.U32 R126, RZ, RZ, R250 ;  /* 0x000000ffff7e7224 */ /* 0x000fe400078e00fa */
[----:B------:R-:W-:Y:S02]  /*7c00*/  FMUL.FTZ R47, R0, R127 ;  /* 0x0000007f002f7220 */ /* 0x000fe40000410000 */
[-C--:B------:R-:W-:Y:S04]  /*7c10*/  HMMA.16816.F32 R28, R180, R38.reuse, R28 ;  /* 0x00000026b41c723c */ /* 0x080fe8000000181c */
[C---:B------:R-:W-:Y:S02]  /*7c20*/  FMUL.FTZ R36, R140.reuse, R116 ;  /* 0x000000748c247220 */ /* 0x040fe40000410000 */
[----:B------:R-:W-:Y:S02]  /*7c30*/  FMUL.FTZ R37, R140, R117 ;  /* 0x000000758c257220 */ /* 0x000fe40000410000 */
[C---:B------:R-:W-:Y:S04]  /*7c40*/  HMMA.16816.F32 R32, R176.reuse, R38, R32 ;  /* 0x00000026b020723c */ /* 0x040fe80000001820 */
[----:B------:R-:W-:Y:S02]  /*7c50*/  IMAD.MOV.U32 R127, RZ, RZ, R248 ;  /* 0x000000ffff7f7224 */ /* 0x000fe400078e00f8 */
[----:B------:R-:W-:Y:S01]  /*7c60*/  IMAD.MOV.U32 R167, RZ, RZ, R192 ;  /* 0x000000ffffa77224 */ /* 0x000fe200078e00c0 */
[----:B------:R-:W-:Y:S01]  /*7c70*/  MOV R192, R59 ;  /* 0x0000003b00c07202 */ /* 0x000fe20000000f00 */
[C---:B------:R-:W-:Y:S04]  /*7c80*/  FMUL.FTZ R38, R141.reuse, R118 ;  /* 0x000000768d267220 */ /* 0x040fe80000410000 */
[----:B-1----:R-:W-:Y:S02]  /*7c90*/  FFMA.FTZ R2, R222, c[0x0][0x2d0], -R149 ;  /* 0x0000b400de027a23 */ /* 0x002fe40000010895 */
[----:B------:R-:W-:Y:S02]  /*7ca0*/  FMUL.FTZ R39, R141, R119 ;  /* 0x000000778d277220 */ /* 0x000fe40000410000 */
[----:B------:R1:W-:Y:S01]  /*7cb0*/  MUFU.EX2 R152, R2 ;  /* 0x0000000200987308 */ /* 0x0003e20000000800 */
[----:B------:R-:W-:Y:S01]  /*7cc0*/  LDSM.16.MT88.4 R116, [R205+0x1400] ;  /* 0x00140000cd74783b */ /* 0x000fe20000004200 */
[----:B------:R-:W-:Y:S02]  /*7cd0*/  IMAD.MOV.U32 R157, RZ, RZ, R56 ;  /* 0x000000ffff9d7224 */ /* 0x000fe400078e0038 */
[C---:B------:R-:W-:Y:S01]  /*7ce0*/  FMUL.FTZ R56, R3.reuse, R132 ;  /* 0x0000008403387220 */ /* 0x040fe20000410000 */
[-C--:B------:R-:W-:Y:S03]  /*7cf0*/  HMMA.16816.F32 R36, R176, R52.reuse, R36 ;  /* 0x00000034b024723c */ /* 0x080fe60000001824 */
[----:B------:R-:W-:Y:S02]  /*7d00*/  FMUL.FTZ R57, R3, R133 ;  /* 0x0000008503397220 */ /* 0x000fe40000410000 */
[C---:B------:R-:W-:Y:S02]  /*7d10*/  FMUL.FTZ R58, R0.reuse, R134 ;  /* 0x00000086003a7220 */ /* 0x040fe40000410000 */
[----:B------:R-:W-:Y:S01]  /*7d20*/  FMUL.FTZ R59, R0, R135 ;  /* 0x00000087003b7220 */ /* 0x000fe20000410000 */
[C---:B------:R-:W-:Y:S04]  /*7d30*/  HMMA.16816.F32 R40, R180.reuse, R52, R40 ;  /* 0x00000034b428723c */ /* 0x040fe80000001828 */
[----:B------:R-:W-:Y:S02]  /*7d40*/  IMAD.MOV.U32 R122, RZ, RZ, R63 ;  /* 0x000000ffff7a7224 */ /* 0x000fe400078e003f */
[----:B------:R-:W-:Y:S02]  /*7d50*/  IMAD.MOV.U32 R185, RZ, RZ, R61 ;  /* 0x000000ffffb97224 */ /* 0x000fe400078e003d */
[-C--:B------:R-:W-:Y:S04]  /*7d60*/  HMMA.16816.F32 R44, R180, R54.reuse, R44 ;  /* 0x00000036b42c723c */ /* 0x080fe8000000182c */
[----:B-1----:R-:W-:Y:S02]  /*7d70*/  FFMA.FTZ R2, R223, c[0x0][0x2d0], -R149 ;  /* 0x0000b400df027a23 */ /* 0x002fe40000010895 */
[C---:B------:R-:W-:Y:S02]  /*7d80*/  FMUL.FTZ R53, R140.reuse, R169 ;  /* 0x000000a98c357220 */ /* 0x040fe40000410000 */
[C---:B------:R-:W-:Y:S01]  /*7d90*/  HMMA.16816.F32 R48, R176.reuse, R54, R48 ;  /* 0x00000036b030723c */ /* 0x040fe20000001830 */
[----:B------:R1:W4:Y:S03]  /*7da0*/  MUFU.EX2 R161, R2 ;  /* 0x0000000200a17308 */ /* 0x0003260000000800 */
[----:B------:R-:W-:Y:S01]  /*7db0*/  FMUL.FTZ R52, R140, R168 ;  /* 0x000000a88c347220 */ /* 0x000fe20000410000 */
[----:B---3--:R-:W-:Y:S01]  /*7dc0*/  MOV R168, R197 ;  /* 0x000000c500a87202 */ /* 0x008fe20000000f00 */
[----:B------:R-:W-:Y:S02]  /*7dd0*/  IMAD.MOV.U32 R197, RZ, RZ, R252 ;  /* 0x000000ffffc57224 */ /* 0x000fe400078e00fc */
[C---:B------:R-:W-:Y:S04]  /*7de0*/  FMUL.FTZ R54, R141.reuse, R170 ;  /* 0x000000aa8d367220 */ /* 0x040fe80000410000 */
[----:B------:R-:W-:Y:S01]  /*7df0*/  FMUL.FTZ R55, R141, R171 ;  /* 0x000000ab8d377220 */ /* 0x000fe20000410000 */
[----:B------:R-:W-:Y:S01]  /*7e00*/  MOV R171, R195 ;  /* 0x000000c300ab7202 */ /* 0x000fe20000000f00 */
[----:B------:R-:W-:Y:S02]  /*7e10*/  IMAD.MOV.U32 R186, RZ, RZ, R60 ;  /* 0x000000ffffba7224 */ /* 0x000fe400078e003c */
[C---:B------:R-:W-:Y:S02]  /*7e20*/  FMUL.FTZ R60, R3.reuse, R172 ;  /* 0x000000ac033c7220 */ /* 0x040fe40000410000 */
[----:B------:R-:W-:Y:S01]  /*7e30*/  FMUL.FTZ R61, R3, R173 ;  /* 0x000000ad033d7220 */ /* 0x000fe20000410000 */
[-C--:B--2---:R-:W-:Y:S03]  /*7e40*/  HMMA.16816.F32 R52, R176, R100.reuse, R52 ;  /* 0x00000064b034723c */ /* 0x084fe60000001834 */
[----:B------:R-:W-:Y:S02]  /*7e50*/  FMUL.FTZ R63, R0, R175 ;  /* 0x000000af003f7220 */ /* 0x000fe40000410000 */
[----:B------:R-:W-:Y:S02]  /*7e60*/  IMAD.MOV.U32 R159, RZ, RZ, R67 ;  /* 0x000000ffff9f7224 */ /* 0x000fe400078e0043 */
[----:B-1----:R-:W-:Y:S01]  /*7e70*/  FFMA.FTZ R2, R188, c[0x0][0x2d0], -R149 ;  /* 0x0000b400bc027a23 */ /* 0x002fe20000010895 */
[C---:B------:R-:W-:Y:S03]  /*7e80*/  HMMA.16816.F32 R56, R180.reuse, R100, R56 ;  /* 0x00000064b438723c */ /* 0x040fe60000001838 */
[----:B------:R1:W-:Y:S01]  /*7e90*/  MUFU.EX2 R163, R2 ;  /* 0x0000000200a37308 */ /* 0x0003e20000000800 */
[----:B------:R-:W-:Y:S02]  /*7ea0*/  IMAD.MOV.U32 R199, RZ, RZ, R62 ;  /* 0x000000ffffc77224 */ /* 0x000fe400078e003e */
[----:B------:R-:W-:Y:S01]  /*7eb0*/  FMUL.FTZ R62, R0, R174 ;  /* 0x000000ae003e7220 */ /* 0x000fe20000410000 */
[----:B------:R-:W-:Y:S01]  /*7ec0*/  MOV R174, R164 ;  /* 0x000000a400ae7202 */ /* 0x000fe20000000f00 */
[----:B------:R-:W-:Y:S04]  /*7ed0*/  IMAD.MOV.U32 R203, RZ, RZ, R65 ;  /* 0x000000ffffcb7224 */ /* 0x000fe800078e0041 */
[C---:B------:R-:W-:Y:S01]  /*7ee0*/  FMUL.FTZ R65, R140.reuse, R137 ;  /* 0x000000898c417220 */ /* 0x040fe20000410000 */
[-C--:B------:R-:W-:Y:S03]  /*7ef0*/  HMMA.16816.F32 R60, R180, R102.reuse, R60 ;  /* 0x00000066b43c723c */ /* 0x080fe6000000183c */
[----:B------:R-:W-:Y:S02]  /*7f00*/  IMAD.MOV.U32 R125, RZ, RZ, R64 ;  /* 0x000000ffff7d7224 */ /* 0x000fe400078e0040 */
[C---:B------:R-:W-:Y:S02]  /*7f10*/  FMUL.FTZ R64, R140.reuse, R136 ;  /* 0x000000888c407220 */ /* 0x040fe40000410000 */
[----:B------:R-:W-:Y:S02]  /*7f20*/  FMUL.FTZ R67, R141, R139 ;  /* 0x0000008b8d437220 */ /* 0x000fe40000410000 */
[----:B------:R-:W-:Y:S03]  /*7f30*/  IMAD.MOV.U32 R139, RZ, RZ, R159 ;  /* 0x000000ffff8b7224 */ /* 0x000fe600078e009f */
[----:B------:R-:W-:Y:S02]  /*7f40*/  FMUL.FTZ R69, R140, R69 ;  /* 0x000000458c457220 */ /* 0x000fe40000410000 */
[C---:B------:R-:W-:Y:S01]  /*7f50*/  HMMA.16816.F32 R64, R176.reuse, R102, R64 ;  /* 0x00000066b040723c */ /* 0x040fe20000001840 */
[----:B------:R-:W2:Y:S03]  /*7f60*/  LDSM.16.MT88.4 R100, [R206+0x2000] ;  /* 0x00200000ce64783b */ /* 0x000ea60000004200 */
[----:B-1----:R-:W-:Y:S02]  /*7f70*/  FFMA.FTZ R2, R189, c[0x0][0x2d0], -R149 ;  /* 0x0000b400bd027a23 */ /* 0x002fe40000010895 */
[C---:B------:R-:W-:Y:S02]  /*7f80*/  FMUL.FTZ R70, R141.reuse, R70 ;  /* 0x000000468d467220 */ /* 0x040fe40000410000 */
[----:B------:R1:W-:Y:S01]  /*7f90*/  MUFU.EX2 R169, R2 ;  /* 0x0000000200a97308 */ /* 0x0003e20000000800 */
[----:B------:R-:W-:Y:S03]  /*7fa0*/  FMUL.FTZ R71, R141, R71 ;  /* 0x000000478d477220 */ /* 0x000fe60000410000 */
[C---:B------:R-:W-:Y:S02]  /*7fb0*/  FMUL.FTZ R72, R3.reuse, R72 ;  /* 0x0000004803487220 */ /* 0x040fe40000410000 */
[C---:B------:R-:W-:Y:S02]  /*7fc0*/  FMUL.FTZ R73, R3.reuse, R73 ;  /* 0x0000004903497220 */ /* 0x040fe40000410000 */
[-C--:B------:R-:W-:Y:S03]  /*7fd0*/  HMMA.16816.F32 R68, R176, R104.reuse, R68 ;  /* 0x00000068b044723c */ /* 0x080fe60000001844 */
[C---:B------:R-:W-:Y:S02]  /*7fe0*/  FMUL.FTZ R74, R0.reuse, R74 ;  /* 0x0000004a004a7220 */ /* 0x040fe40000410000 */
[C---:B------:R-:W-:Y:S02]  /*7ff0*/  FMUL.FTZ R75, R0.reuse, R75 ;  /* 0x0000004b004b7220 */ /* 0x040fe40000410000 */
[----:B------:R-:W-:Y:S02]  /*8000*/  IMAD.MOV.U32 R156, RZ, RZ, R228 ;  /* 0x000000ffff9c7224 */ /* 0x000fe400078e00e4 */
[----:B------:R-:W-:Y:S03]  /*8010*/  FMUL.FTZ R76, R3, R76 ;  /* 0x0000004c034c7220 */ /* 0x000fe60000410000 */
[C---:B------:R-:W-:Y:S04]  /*8020*/  HMMA.16816.F32 R72, R180.reuse, R104, R72 ;  /* 0x00000068b448723c */ /* 0x040fe80000001848 */
[--C-:B-1----:R-:W-:Y:S02]  /*8030*/  FFMA.FTZ R2, R225, c[0x0][0x2d0], -R151.reuse ;  /* 0x0000b400e1027a23 */ /* 0x102fe40000010897 */
[----:B------:R-:W-:Y:S02]  /*8040*/  FMUL.FTZ R77, R3, R77 ;  /* 0x0000004d034d7220 */ /* 0x000fe40000410000 */
[----:B------:R1:W-:Y:S01]  /*8050*/  MUFU.EX2 R252, R2 ;  /* 0x0000000200fc7308 */ /* 0x0003e20000000800 */
[C---:B------:R-:W-:Y:S03]  /*8060*/  FMUL.FTZ R78, R0.reuse, R78 ;  /* 0x0000004e004e7220 */ /* 0x040fe60000410000 */
[----:B------:R-:W-:Y:S02]  /*8070*/  FMUL.FTZ R79, R0, R79 ;  /* 0x0000004f004f7220 */ /* 0x000fe40000410000 */
[C---:B------:R-:W-:Y:S02]  /*8080*/  FMUL.FTZ R80, R140.reuse, R80 ;  /* 0x000000508c507220 */ /* 0x040fe40000410000 */
[C---:B------:R-:W-:Y:S02]  /*8090*/  FMUL.FTZ R81, R140.reuse, R81 ;  /* 0x000000518c517220 */ /* 0x040fe40000410000 */
[C---:B------:R-:W-:Y:S01]  /*80a0*/  FMUL.FTZ R82, R141.reuse, R82 ;  /* 0x000000528d527220 */ /* 0x040fe20000410000 */
[-C--:B------:R-:W-:Y:S03]  /*80b0*/  HMMA.16816.F32 R76, R180, R106.reuse, R76 ;  /* 0x0000006ab44c723c */ /* 0x080fe6000000184c */
[C---:B------:R-:W-:Y:S02]  /*80c0*/  FMUL.FTZ R83, R141.reuse, R83 ;  /* 0x000000538d537220 */ /* 0x040fe40000410000 */
[C---:B------:R-:W-:Y:S02]  /*80d0*/  FMUL.FTZ R84, R140.reuse, R84 ;  /* 0x000000548c547220 */ /* 0x040fe40000410000 */
[----:B------:R-:W-:Y:S02]  /*80e0*/  FMUL.FTZ R85, R140, R85 ;  /* 0x000000558c557220 */ /* 0x000fe40000410000 */
[C---:B------:R-:W-:Y:S01]  /*80f0*/  FMUL.FTZ R86, R141.reuse, R86 ;  /* 0x000000568d567220 */ /* 0x040fe20000410000 */
[C---:B------:R-:W-:Y:S01]  /*8100*/  HMMA.16816.F32 R80, R176.reuse, R106, R80 ;  /* 0x0000006ab050723c */ /* 0x040fe20000001850 */
[----:B------:R-:W3:Y:S03]  /*8110*/  LDSM.16.MT88.4 R104, [R205+0x400] ;  /* 0x00040000cd68783b */ /* 0x000ee60000004200 */
[--C-:B-1----:R-:W-:Y:S02]  /*8120*/  FFMA.FTZ R2, R224, c[0x0][0x2d0], -R151.reuse ;  /* 0x0000b400e0027a23 */ /* 0x102fe40000010897 */
[----:B------:R-:W-:Y:S02]  /*8130*/  FMUL.FTZ R87, R141, R87 ;  /* 0x000000578d577220 */ /* 0x000fe40000410000 */
[----:B------:R1:W5:Y:S01]  /*8140*/  MUFU.EX2 R251, R2 ;  /* 0x0000000200fb7308 */ /* 0x0003620000000800 */
[C---:B------:R-:W-:Y:S03]  /*8150*/  FMUL.FTZ R88, R3.reuse, R88 ;  /* 0x0000005803587220 */ /* 0x040fe60000410000 */
[C---:B------:R-:W-:Y:S01]  /*8160*/  FMUL.FTZ R89, R3.reuse, R89 ;  /* 0x0000005903597220 */ /* 0x040fe20000410000 */
[-C--:B--2---:R-:W-:Y:S03]  /*8170*/  HMMA.16816.F32 R84, R176, R100.reuse, R84 ;  /* 0x00000064b054723c */ /* 0x084fe60000001854 */
[C---:B------:R-:W-:Y:S02]  /*8180*/  FMUL.FTZ R90, R0.reuse, R90 ;  /* 0x0000005a005a7220 */ /* 0x040fe40000410000 */
[C---:B------:R-:W-:Y:S02]  /*8190*/  FMUL.FTZ R91, R0.reuse, R91 ;  /* 0x0000005b005b7220 */ /* 0x040fe40000410000 */
[C---:B------:R-:W-:Y:S02]  /*81a0*/  FMUL.FTZ R92, R3.reuse, R92 ;  /* 0x0000005c035c7220 */ /* 0x040fe40000410000 */
[----:B------:R-:W-:Y:S03]  /*81b0*/  FMUL.FTZ R93, R3, R93 ;  /* 0x0000005d035d7220 */ /* 0x000fe60000410000 */
[C---:B------:R-:W-:Y:S04]  /*81c0*/  HMMA.16816.F32 R88, R180.reuse, R100, R88 ;  /* 0x00000064b458723c */ /* 0x040fe80000001858 */
[C---:B------:R-:W-:Y:S02]  /*81d0*/  FMUL.FTZ R94, R0.reuse, R94 ;  /* 0x0000005e005e7220 */ /* 0x040fe40000410000 */
[----:B------:R-:W-:Y:S01]  /*81e0*/  FMUL.FTZ R95, R0, R95 ;  /* 0x0000005f005f7220 */ /* 0x000fe20000410000 */
[----:B------:R-:W-:Y:S01]  /*81f0*/  F2FP.PACK_AB R100, R158, R153 ;  /* 0x000000999e64723e */ /* 0x000fe200000000ff */
[--C-:B-1----:R-:W-:Y:S01]  /*8200*/  FFMA.FTZ R2, R226, c[0x0][0x2d0], -R151.reuse ;  /* 0x0000b400e2027a23 */ /* 0x102fe20000010897 */
[----:B----4-:R-:W-:Y:S03]  /*8210*/  F2FP.PACK_AB R101, R161, R152 ;  /* 0x00000098a165723e */ /* 0x010fe600000000ff */
[----:B------:R1:W-:Y:S01]  /*8220*/  MUFU.EX2 R250, R2 ;  /* 0x0000000200fa7308 */ /* 0x0003e20000000800 */
[-C--:B------:R-:W-:Y:S03]  /*8230*/  HMMA.16816.F32 R92, R180, R102.reuse, R92 ;  /* 0x00000066b45c723c */ /* 0x080fe6000000185c */
[C---:B------:R-:W-:Y:S01]  /*8240*/  FMUL.FTZ R96, R140.reuse, R96 ;  /* 0x000000608c607220 */ /* 0x040fe20000410000 */
[----:B-----5:R-:W-:Y:S01]  /*8250*/  F2FP.PACK_AB R108, R251, R252 ;  /* 0x000000fcfb6c723e */ /* 0x020fe200000000ff */
[----:B------:R-:W-:Y:S02]  /*8260*/  FMUL.FTZ R97, R140, R97 ;  /* 0x000000618c617220 */ /* 0x000fe40000410000 */
[C---:B------:R-:W-:Y:S01]  /*8270*/  FMUL.FTZ R98, R141.reuse, R98 ;  /* 0x000000628d627220 */ /* 0x040fe20000410000 */
[----:B------:R-:W-:Y:S01]  /*8280*/  MOV R183, R157 ;  /* 0x0000009d00b77202 */ /* 0x000fe20000000f00 */
[----:B------:R-:W-:Y:S03]  /*8290*/  FMUL.FTZ R99, R141, R99 ;  /* 0x000000638d637220 */ /* 0x000fe60000410000 */
[----:B------:R-:W-:Y:S02]  /*82a0*/  IMAD.MOV.U32 R175, RZ, RZ, R160 ;  /* 0x000000ffffaf7224 */ /* 0x000fe400078e00a0 */
[----:B------:R-:W-:Y:S02]  /*82b0*/  IMAD.MOV.U32 R135, RZ, RZ, R192 ;  /* 0x000000ffff877224 */ /* 0x000fe400078e00c0 */
[----:B------:R-:W-:Y:S01]  /*82c0*/  HMMA.16816.F32 R96, R176, R102, R96 ;  /* 0x00000066b060723c */ /* 0x000fe20000001860 */
[----:B------:R-:W2:Y:S03]  /*82d0*/  LDL R177, [R1+0x2c] ;  /* 0x00002c0001b17983 */ /* 0x000ea60000100800 */
[----:B------:R-:W-:Y:S01]  /*82e0*/  IMAD.MOV.U32 R159, RZ, RZ, R156 ;  /* 0x000000ffff9f7224 */ /* 0x000fe200078e009c */
[----:B------:R-:W4:Y:S01]  /*82f0*/  LDL.LU R176, [R1+0x18] ;  /* 0x0000180001b07983 */ /* 0x000f220000300800 */
[----:B------:R-:W-:Y:S01]  /*8300*/  MOV R156, R196 ;  /* 0x000000c4009c7202 */ /* 0x000fe20000000f00 */
[----:B-1----:R-:W-:Y:S01]  /*8310*/  FFMA.FTZ R2, R227, c[0x0][0x2d0], -R151 ;  /* 0x0000b400e3027a23 */ /* 0x002fe20000010897 */
[----:B------:R-:W-:Y:S01]  /*8320*/  F2FP.PACK_AB R102, R168, R162 ;  /* 0x000000a2a866723e */ /* 0x000fe200000000ff */
[----:B------:R-:W5:Y:S01]  /*8330*/  LDL.LU R138, [R1+0x1c] ;  /* 0x00001c00018a7983 */ /* 0x000f620000300800 */
[----:B------:R-:W-:Y:S02]  /*8340*/  MUFU.EX2 R227, R120 ;  /* 0x0000007800e37308 */ /* 0x000fe40000000800 */
[----:B------:R-:W-:Y:S01]  /*8350*/  F2FP.PACK_AB R103, R169, R163 ;  /* 0x000000a3a967723e */ /* 0x000fe200000000ff */
[----:B------:R-:W5:Y:S01]  /*8360*/  LDL.LU R137, [R1+0x20] ;  /* 0x0000200001897983 */ /* 0x000f620000300800 */
[----:B------:R-:W-:Y:S02]  /*8370*/  IMAD.MOV.U32 R170, RZ, RZ, R198 ;  /* 0x000000ffffaa7224 */ /* 0x000fe400078e00c6 */
[----:B------:R-:W-:Y:S01]  /*8380*/  IMAD.MOV.U32 R157, RZ, RZ, R147 ;  /* 0x000000ffff9d7224 */ /* 0x000fe200078e0093 */
[----:B------:R-:W5:Y:S01]  /*8390*/  LDL.LU R136, [R1+0x24] ;  /* 0x0000240001887983 */ /* 0x000f620000300800 */
[----:B------:R-:W-:Y:S01]  /*83a0*/  MOV R147, R187 ;  /* 0x000000bb00937202 */ /* 0x000fe20000000f00 */
[-C--:B---3--:R-:W-:Y:S01]  /*83b0*/  HMMA.16816.F32 R4, R100, R104.reuse, R4 ;  /* 0x000000686404723c */ /* 0x088fe20000001804 */
[----:B------:R1:W3:Y:S04]  /*83c0*/  MUFU.EX2 R248, R2 ;  /* 0x0000000200f87308 */ /* 0x0002e80000000800 */
[----:B------:R-:W-:Y:S02]  /*83d0*/  IMAD.MOV.U32 R237, RZ, RZ, R161 ;  /* 0x000000ffffed7224 */ /* 0x000fe400078e00a1 */
[--C-:B-1----:R-:W-:Y:S01]  /*83e0*/  FFMA.FTZ R2, R229, c[0x0][0x2d0], -R184.reuse ;  /* 0x0000b400e5027a23 */ /* 0x102fe200000108b8 */
[----:B---3--:R-:W-:Y:S03]  /*83f0*/  F2FP.PACK_AB R110, R248, R250 ;  /* 0x000000faf86e723e */ /* 0x008fe600000000ff */
[----:B------:R1:W-:Y:S02]  /*8400*/  MUFU.EX2 R241, R2 ;  /* 0x0000000200f17308 */ /* 0x0003e40000000800 */
[--C-:B-1----:R-:W-:Y:S08]  /*8410*/  FFMA.FTZ R2, R231, c[0x0][0x2d0], -R184.reuse ;  /* 0x0000b400e7027a23 */ /* 0x102ff000000108b8 */
[----:B------:R1:W3:Y:S02]  /*8420*/  MUFU.EX2 R238, R2 ;  /* 0x0000000200ee7308 */ /* 0x0002e40000000800 */
[--C-:B-1----:R-:W-:Y:S01]  /*8430*/  FFMA.FTZ R2, R232, c[0x0][0x2d0], -R184.reuse ;  /* 0x0000b400e8027a23 */ /* 0x102fe200000108b8 */
[----:B---3--:R-:W-:Y:S07]  /*8440*/  F2FP.PACK_AB R109, R238, R241 ;  /* 0x000000f1ee6d723e */ /* 0x008fee00000000ff */
[----:B------:R1:W-:Y:S02]  /*8450*/  MUFU.EX2 R235, R2 ;  /* 0x0000000200eb7308 */ /* 0x0003e40000000800 */
[----:B-1----:R-:W-:Y:S08]  /*8460*/  FFMA.FTZ R2, R233, c[0x0][0x2d0], -R184 ;  /* 0x0000b400e9027a23 */ /* 0x002ff000000108b8 */
[----:B------:R1:W3:Y:S02]  /*8470*/  MUFU.EX2 R234, R2 ;  /* 0x0000000200ea7308 */ /* 0x0002e40000000800 */
[--C-:B-1----:R-:W-:Y:S01]  /*8480*/  FFMA.FTZ R2, R190, c[0x0][0x2d0], -R150.reuse ;  /* 0x0000b400be027a23 */ /* 0x102fe20000010896 */
[----:B---3--:R-:W-:Y:S07]  /*8490*/  F2FP.PACK_AB R111, R234, R235 ;  /* 0x000000ebea6f723e */ /* 0x008fee00000000ff */
[----:B------:R1:W-:Y:S01]  /*84a0*/  MUFU.EX2 R230, R2 ;  /* 0x0000000200e67308 */ /* 0x0003e20000000800 */
[C---:B------:R-:W-:Y:S08]  /*84b0*/  HMMA.16816.F32 R8, R108.reuse, R104, R8 ;  /* 0x000000686c08723c */ /* 0x040ff00000001808 */
[-C--:B------:R-:W-:Y:S08]  /*84c0*/  HMMA.16816.F32 R12, R108, R106.reuse, R12 ;  /* 0x0000006a6c0c723c */ /* 0x080ff0000000180c */
[C---:B------:R-:W-:Y:S01]  /*84d0*/  HMMA.16816.F32 R16, R100.reuse, R106, R16 ;  /* 0x0000006a6410723c */ /* 0x040fe20000001810 */
[----:B------:R-:W3:Y:S03]  /*84e0*/  LDSM.16.MT88.4 R104, [R206+0x1400] ;  /* 0x00140000ce68783b */ /* 0x000ee60000004200 */
[--C-:B-1----:R-:W-:Y:S02]  /*84f0*/  FFMA.FTZ R2, R236, c[0x0][0x2d0], -R150.reuse ;  /* 0x0000b400ec027a23 */ /* 0x102fe40000010896 */
[----:B------:R-:W-:Y:S02]  /*8500*/  IMAD.MOV.U32 R236, RZ, RZ, R169 ;  /* 0x000000ffffec7224 */ /* 0x000fe400078e00a9 */
[-C--:B------:R-:W-:Y:S01]  /*8510*/  HMMA.16816.F32 R20, R100, R112.reuse, R20 ;  /* 0x000000706414723c */ /* 0x080fe20000001814 */
[----:B------:R1:W1:Y:S07]  /*8520*/  MUFU.EX2 R232, R2 ;  /* 0x0000000200e87308 */ /* 0x00026e0000000800 */
[C---:B------:R-:W-:Y:S08]  /*8530*/  HMMA.16816.F32 R24, R108.reuse, R112, R24 ;  /* 0x000000706c18723c */ /* 0x040ff00000001818 */
[-C--:B------:R-:W-:Y:S08]  /*8540*/  HMMA.16816.F32 R28, R108, R114.reuse, R28 ;  /* 0x000000726c1c723c */ /* 0x080ff0000000181c */
[C---:B------:R-:W-:Y:S01]  /*8550*/  HMMA.16816.F32 R32, R100.reuse, R114, R32 ;  /* 0x000000726420723c */ /* 0x040fe20000001820 */
[----:B------:R-:W3:Y:S03]  /*8560*/  LDSM.16.MT88.4 R112, [R205+0x2400] ;  /* 0x00240000cd70783b */ /* 0x000ee60000004200 */
[--C-:B-1----:R-:W-:Y:S04]  /*8570*/  FFMA.FTZ R2, R191, c[0x0][0x2d0], -R150.reuse ;  /* 0x0000b400bf027a23 */ /* 0x102fe80000010896 */
[-C--:B------:R-:W-:Y:S01]  /*8580*/  HMMA.16816.F32 R36, R100, R116.reuse, R36 ;  /* 0x000000746424723c */ /* 0x080fe20000001824 */
[----:B------:R1:W-:Y:S07]  /*8590*/  MUFU.EX2 R233, R2 ;  /* 0x0000000200e97308 */ /* 0x0003ee0000000800 */
[C---:B------:R-:W-:Y:S08]  /*85a0*/  HMMA.16816.F32 R40, R108.reuse, R116, R40 ;  /* 0x000000746c28723c */ /* 0x040ff00000001828 */
[-C--:B------:R-:W-:Y:S08]  /*85b0*/  HMMA.16816.F32 R44, R108, R118.reuse, R44 ;  /* 0x000000766c2c723c */ /* 0x080ff0000000182c */
[C---:B------:R-:W-:Y:S01]  /*85c0*/  HMMA.16816.F32 R48, R100.reuse, R118, R48 ;  /* 0x000000766430723c */ /* 0x040fe20000001830 */
[----:B------:R-:W2:Y:S03]  /*85d0*/  LDSM.16.MT88.4 R116, [R206+0x2400] ;  /* 0x00240000ce74783b */ /* 0x000ea60000004200 */
[----:B-1----:R-:W-:Y:S02]  /*85e0*/  FFMA.FTZ R2, R239, c[0x0][0x2d0], -R150 ;  /* 0x0000b400ef027a23 */ /* 0x002fe40000010896 */
[----:B------:R-:W-:Y:S02]  /*85f0*/  IMAD.MOV.U32 R239, RZ, RZ, R168 ;  /* 0x000000ffffef7224 */ /* 0x000fe400078e00a8 */
[-C--:B---3--:R-:W-:Y:S01]  /*8600*/  HMMA.16816.F32 R52, R100, R104.reuse, R52 ;  /* 0x000000686434723c */ /* 0x088fe20000001834 */
[----:B------:R1:W3:Y:S07]  /*8610*/  MUFU.EX2 R231, R2 ;  /* 0x0000000200e77308 */ /* 0x0002ee0000000800 */
[C---:B------:R-:W-:Y:S08]  /*8620*/  HMMA.16816.F32 R56, R108.reuse, R104, R56 ;  /* 0x000000686c38723c */ /* 0x040ff00000001838 */
[-C--:B------:R-:W-:Y:S08]  /*8630*/  HMMA.16816.F32 R60, R108, R106.reuse, R60 ;  /* 0x0000006a6c3c723c */ /* 0x080ff0000000183c */
[C---:B------:R-:W-:Y:S01]  /*8640*/  HMMA.16816.F32 R64, R100.reuse, R106, R64 ;  /* 0x0000006a6440723c */ /* 0x040fe20000001840 */
[----:B------:R-:W3:Y:S03]  /*8650*/  LDSM.16.MT88.4 R104, [R205+0x800] ;  /* 0x00080000cd68783b */ /* 0x000ee60000004200 */
[----:B-1----:R-:W-:Y:S01]  /*8660*/  FFMA.FTZ R2, R244, c[0x0][0x2d0], -R149 ;  /* 0x0000b400f4027a23 */ /* 0x002fe20000010895 */
[----:B------:R-:W-:Y:S03]  /*8670*/  MOV R244, R163 ;  /* 0x000000a300f47202 */ /* 0x000fe60000000f00 */
[-C--:B------:R-:W-:Y:S01]  /*8680*/  HMMA.16816.F32 R68, R100, R112.reuse, R68 ;  /* 0x000000706444723c */ /* 0x080fe20000001844 */
[----:B------:R1:W-:Y:S07]  /*8690*/  MUFU.EX2 R229, R2 ;  /* 0x0000000200e57308 */ /* 0x0003ee0000000800 */
[C---:B------:R-:W-:Y:S08]  /*86a0*/  HMMA.16816.F32 R72, R108.reuse, R112, R72 ;  /* 0x000000706c48723c */ /* 0x040ff00000001848 */
[-C--:B------:R-:W-:Y:S03]  /*86b0*/  HMMA.16816.F32 R76, R108, R114.reuse, R76 ;  /* 0x000000726c4c723c */ /* 0x080fe6000000184c */
[----:B--2---:R-:W-:Y:S01]  /*86c0*/  ISETP.GT.AND P0, PT, R221, R177, PT ;  /* 0x000000b1dd00720c */ /* 0x004fe20003f04270 */
[----:B----4-:R-:W-:Y:S01]  /*86d0*/  FFMA.FTZ R140, R140, R176, R183 ;  /* 0x000000b08c8c7223 */ /* 0x010fe200000100b7 */
[----:B------:R-:W-:Y:S01]  /*86e0*/  MOV R221, R157 ;  /* 0x0000009d00dd7202 */ /* 0x000fe20000000f00 */
[----:B------:R-:W-:Y:S02]  /*86f0*/  LDSM.16.MT88.4 R180, [R205+0x2c00] ;  /* 0x002c0000cdb4783b */ /* 0x000fe40000004200 */
[C---:B------:R-:W-:Y:S04]  /*8700*/  HMMA.16816.F32 R80, R100.reuse, R114, R80 ;  /* 0x000000726450723c */ /* 0x040fe80000001850 */
[----:B-1----:R-:W-:Y:S02]  /*8710*/  FFMA.FTZ R2, R245, c[0x0][0x2d0], -R149 ;  /* 0x0000b400f5027a23 */ /* 0x002fe40000010895 */
[----:B-----5:R-:W-:Y:S01]  /*8720*/  FFMA.FTZ R3, R3, R137, R175 ;  /* 0x0000008903037223 */ /* 0x020fe200000100af */
[----:B------:R-:W1:Y:S01]  /*8730*/  LDSM.16.MT88.4 R112, [R206+0x800] ;  /* 0x00080000ce70783b */ /* 0x000e620000004200 */
[-C--:B------:R-:W-:Y:S01]  /*8740*/  HMMA.16816.F32 R84, R100, R116.reuse, R84 ;  /* 0x000000746454723c */ /* 0x080fe20000001854 */
[----:B------:R2:W4:Y:S03]  /*8750*/  MUFU.EX2 R228, R2 ;  /* 0x0000000200e47308 */ /* 0x0005260000000800 */
[----:B------:R-:W-:Y:S02]  /*8760*/  FFMA.FTZ R0, R0, R136, R174 ;  /* 0x0000008800007223 */ /* 0x000fe400000100ae */
[----:B------:R-:W-:Y:S02]  /*8770*/  FFMA.FTZ R141, R141, R138, R139 ;  /* 0x0000008a8d8d7223 */ /* 0x000fe4000001008b */
[C---:B------:R-:W-:Y:S01]  /*8780*/  HMMA.16816.F32 R88, R108.reuse, R116, R88 ;  /* 0x000000746c58723c */ /* 0x040fe20000001858 */
[----:B------:R-:W-:Y:S03]  /*8790*/  LDSM.16.MT88.4 R136, [R206+0x1c00] ;  /* 0x001c0000ce88783b */ /* 0x000fe60000004200 */
[----:B------:R-:W-:Y:S04]  /*87a0*/  IMAD.MOV.U32 R245, RZ, RZ, R162 ;  /* 0x000000fffff57224 */ /* 0x000fe800078e00a2 */
[-C--:B------:R-:W-:Y:S07]  /*87b0*/  HMMA.16816.F32 R92, R108, R118.reuse, R92 ;  /* 0x000000766c5c723c */ /* 0x080fee000000185c */
[----:B------:R-:W-:Y:S01]  /*87c0*/  FFMA.FTZ R108, R197, c[0x0][0x2d0], -R150 ;  /* 0x0000b400c56c7a23 */ /* 0x000fe20000010896 */
[----:B------:R-:W-:Y:S01]  /*87d0*/  HMMA.16816.F32 R96, R100, R118, R96 ;  /* 0x000000766460723c */ /* 0x000fe20000001860 */
[----:B------:R-:W5:Y:S03]  /*87e0*/  LDSM.16.MT88.4 R116, [R205+0x1800] ;  /* 0x00180000cd74783b */ /* 0x000f660000004200 */
[----:B--2---:R-:W-:Y:S02]  /*87f0*/  FFMA.FTZ R2, R243, c[0x0][0x2d0], -R149 ;  /* 0x0000b400f3027a23 */ /* 0x004fe40000010895 */
[----:B------:R-:W-:Y:S01]  /*8800*/  IMAD.MOV.U32 R197, RZ, RZ, R199 ;  /* 0x000000ffffc57224 */ /* 0x000fe200078e00c7 */
[----:B------:R-:W-:Y:S01]  /*8810*/  F2FP.PACK_AB R100, R232, R230 ;  /* 0x000000e6e864723e */ /* 0x000fe200000000ff */
[----:B------:R2:W1:Y:S01]  /*8820*/  MUFU.EX2 R226, R2 ;  /* 0x0000000200e27308 */ /* 0x0004620000000800 */
[----:B---3--:R-:W-:Y:S03]  /*8830*/  F2FP.PACK_AB R102, R231, R233 ;  /* 0x000000e9e766723e */ /* 0x008fe600000000ff */
[----:B------:R-:W-:Y:S01]  /*8840*/  IMAD.MOV.U32 R160, RZ, RZ, R197 ;  /* 0x000000ffffa07224 */ /* 0x000fe200078e00c5 */
[----:B----4-:R-:W-:Y:S01]  /*8850*/  F2FP.PACK_AB R101, R228, R229 ;  /* 0x000000e5e465723e */ /* 0x010fe200000000ff */
[----:B------:R-:W-:Y:S04]  /*8860*/  IMAD.MOV.U32 R243, RZ, RZ, R158 ;  /* 0x000000fffff37224 */ /* 0x000fe800078e009e */
[----:B------:R-:W-:Y:S01]  /*8870*/  MUFU.EX2 R197, R108 ;  /* 0x0000006c00c57308 */ /* 0x000fe20000000800 */
[----:B--2---:R-:W-:Y:S01]  /*8880*/  FFMA.FTZ R2, R128, c[0x0][0x2d0], -R151 ;  /* 0x0000b40080027a23 */ /* 0x004fe20000010897 */
[----:B-1----:R-:W-:Y:S01]  /*8890*/  F2FP.PACK_AB R103, R226, R227 ;  /* 0x000000e3e267723e */ /* 0x002fe200000000ff */
[----:B------:R-:W-:Y:S01]  /*88a0*/  IMAD.MOV.U32 R128, RZ, RZ, R125 ;  /* 0x000000ffff807224 */ /* 0x000fe200078e007d */
[----:B------:R-:W-:Y:S06]  /*88b0*/  MOV R125, R186 ;  /* 0x000000ba007d7202 */ /* 0x000fec0000000f00 */
[----:B------:R1:W-:Y:S01]  /*88c0*/  MUFU.EX2 R225, R2 ;  /* 0x0000000200e17308 */ /* 0x0003e20000000800 */
[----:B------:R-:W-:Y:S02]  /*88d0*/  IMAD.MOV.U32 R186, RZ, RZ, R123 ;  /* 0x000000ffffba7224 */ /* 0x000fe400078e007b */
[----:B------:R-:W-:Y:S01]  /*88e0*/  IMAD.MOV.U32 R123, RZ, RZ, R121 ;  /* 0x000000ffff7b7224 */ /* 0x000fe200078e0079 */
[-C--:B------:R-:W-:Y:S03]  /*88f0*/  HMMA.16816.F32 R4, R100, R104.reuse, R4 ;  /* 0x000000686404723c */ /* 0x080fe60000001804 */
[----:B------:R-:W-:Y:S01]  /*8900*/  MOV R121, R167 ;  /* 0x000000a700797202 */ /* 0x000fe20000000f00 */
[----:B------:R-:W-:Y:S02]  /*8910*/  IMAD.MOV.U32 R167, RZ, RZ, R165 ;  /* 0x000000ffffa77224 */ /* 0x000fe400078e00a5 */
[----:B------:R-:W-:Y:S02]  /*8920*/  IMAD.MOV.U32 R165, RZ, RZ, R201 ;  /* 0x000000ffffa57224 */ /* 0x000fe400078e00c9 */
[--C-:B------:R-:W-:Y:S04]  /*8930*/  FFMA.FTZ R132, R123, c[0x0][0x2d0], -R151.reuse ;  /* 0x0000b4007b847a23 */ /* 0x100fe80000010897 */
[----:B------:R-:W-:Y:S01]  /*8940*/  FFMA.FTZ R134, R121, c[0x0][0x2d0], -R151 ;  /* 0x0000b40079867a23 */ /* 0x000fe20000010897 */
[----:B------:R-:W-:Y:S01]  /*8950*/  MUFU.EX2 R190, R132 ;  /* 0x0000008400be7308 */ /* 0x000fe20000000800 */
[--C-:B------:R-:W-:Y:S02]  /*8960*/  FFMA.FTZ R129, R125, c[0x0][0x2d0], -R149.reuse ;  /* 0x0000b4007d817a23 */ /* 0x100fe40000010895 */
[----:B------:R-:W-:Y:S01]  /*8970*/  FFMA.FTZ R131, R186, c[0x0][0x2d0], -R149 ;  /* 0x0000b400ba837a23 */ /* 0x000fe20000010895 */
[----:B------:R-:W-:Y:S01]  /*8980*/  MOV R186, R167 ;  /* 0x000000a700ba7202 */ /* 0x000fe20000000f00 */
[----:B------:R-:W-:Y:S02]  /*8990*/  IMAD.MOV.U32 R173, RZ, RZ, R165 ;  /* 0x000000ffffad7224 */ /* 0x000fe400078e00a5 */
[----:B-1----:R-:W-:Y:S02]  /*89a0*/  FFMA.FTZ R2, R249, c[0x0][0x2d0], -R151 ;  /* 0x0000b400f9027a23 */ /* 0x002fe40000010897 */
[----:B------:R-:W-:Y:S01]  /*89b0*/  IMAD.MOV.U32 R249, RZ, RZ, R152 ;  /* 0x000000fffff97224 */ /* 0x000fe200078e0098 */
[----:B------:R-:W-:Y:S01]  /*89c0*/  MUFU.EX2 R192, R131 ;  /* 0x0000008300c07308 */ /* 0x000fe20000000800 */
[----:B------:R-:W-:Y:S02]  /*89d0*/  FADD.FTZ R140, R173, R140 ;  /* 0x0000008cad8c7221 */ /* 0x000fe40000010000 */
[----:B------:R-:W-:Y:S07]  /*89e0*/  FADD.FTZ R186, R186, R3 ;  /* 0x00000003baba7221 */ /* 0x000fee0000010000 */
[----:B------:R1:W2:Y:S10]  /*89f0*/  MUFU.EX2 R223, R2 ;  /* 0x0000000200df7308 */ /* 0x0002b40000000800 */
[----:B------:R-:W-:Y:S01]  /*8a00*/  MUFU.EX2 R188, R134 ;  /* 0x0000008600bc7308 */ /* 0x000fe20000000800 */
[----:B-1----:R-:W-:Y:S01]  /*8a10*/  FFMA.FTZ R2, R240, c[0x0][0x2d0], -R151 ;  /* 0x0000b400f0027a23 */ /* 0x002fe20000010897 */
[----:B--2---:R-:W-:Y:S01]  /*8a20*/  F2FP.PACK_AB R108, R223, R225 ;  /* 0x000000e1df6c723e */ /* 0x004fe200000000ff */
[----:B------:R-:W-:Y:S07]  /*8a30*/  IMAD.MOV.U32 R240, RZ, RZ, R153 ;  /* 0x000000fffff07224 */ /* 0x000fee00078e0099 */
[----:B------:R1:W-:Y:S02]  /*8a40*/  MUFU.EX2 R224, R2 ;  /* 0x0000000200e07308 */ /* 0x0003e40000000800 */
[----:B-1----:R-:W-:Y:S01]  /*8a50*/  FFMA.FTZ R2, R242, c[0x0][0x2d0], -R151 ;  /* 0x0000b400f2027a23 */ /* 0x002fe20000010897 */
[----:B------:R-:W-:Y:S07]  /*8a60*/  MOV R242, R154 ;  /* 0x0000009a00f27202 */ /* 0x000fee0000000f00 */
[----:B------:R1:W2:Y:S02]  /*8a70*/  MUFU.EX2 R222, R2 ;  /* 0x0000000200de7308 */ /* 0x0002a40000000800 */
[--C-:B-1----:R-:W-:Y:S01]  /*8a80*/  FFMA.FTZ R2, R127, c[0x0][0x2d0], -R184.reuse ;  /* 0x0000b4007f027a23 */ /* 0x102fe200000108b8 */
[----:B--2---:R-:W-:Y:S01]  /*8a90*/  F2FP.PACK_AB R110, R222, R224 ;  /* 0x000000e0de6e723e */ /* 0x004fe200000000ff */
[----:B------:R-:W-:Y:S06]  /*8aa0*/  IMAD.MOV.U32 R127, RZ, RZ, R203 ;  /* 0x000000ffff7f7224 */ /* 0x000fec00078e00cb */
[----:B------:R1:W-:Y:S02]  /*8ab0*/  MUFU.EX2 R203, R2 ;  /* 0x0000000200cb7308 */ /* 0x0003e40000000800 */
[----:B-1----:R-:W-:Y:S02]  /*8ac0*/  FFMA.FTZ R2, R124, c[0x0][0x2d0], -R184 ;  /* 0x0000b4007c027a23 */ /* 0x002fe400000108b8 */
[----:B------:R-:W-:Y:S01]  /*8ad0*/  IMAD.MOV.U32 R124, RZ, RZ, R185 ;  /* 0x000000ffff7c7224 */ /* 0x000fe200078e00b9 */
[----:B------:R-:W-:Y:S01]  /*8ae0*/  MOV R185, R122 ;  /* 0x0000007a00b97202 */ /* 0x000fe20000000f00 */
[----:B------:R-:W-:Y:S02]  /*8af0*/  IMAD.MOV.U32 R122, RZ, RZ, R193 ;  /* 0x000000ffff7a7224 */ /* 0x000fe400078e00c1 */
[----:B------:R-:W-:Y:S01]  /*8b00*/  IMAD.MOV.U32 R193, RZ, RZ, R166 ;  /* 0x000000ffffc17224 */ /* 0x000fe200078e00a6 */
[----:B------:R-:W-:Y:S01]  /*8b10*/  MOV R166, R200 ;  /* 0x000000c800a67202 */ /* 0x000fe20000000f00 */
[----:B------:R-:W-:Y:S01]  /*8b20*/  FFMA.FTZ R133, R122, c[0x0][0x2d0], -R151 ;  /* 0x0000b4007a857a23 */ /* 0x000fe20000010897 */
[----:B------:R1:W2:Y:S01]  /*8b30*/  MUFU.EX2 R200, R2 ;  /* 0x0000000200c87308 */ /* 0x0002a20000000800 */
[----:B------:R-:W3:Y:S01]  /*8b40*/  LDSM.16.MT88.4 R120, [R206+0x1800] ;  /* 0x00180000ce78783b */ /* 0x000ee20000004200 */
[----:B------:R-:W-:Y:S02]  /*8b50*/  FFMA.FTZ R130, R124, c[0x0][0x2d0], -R149 ;  /* 0x0000b4007c827a23 */ /* 0x000fe40000010895 */
[----:B------:R-:W-:Y:S02]  /*8b60*/  IMAD.MOV.U32 R172, RZ, RZ, R166 ;  /* 0x000000ffffac7224 */ /* 0x000fe400078e00a6 */
[----:B------:R-:W-:Y:S02]  /*8b70*/  FFMA.FTZ R151, R193, c[0x0][0x2d0], -R151 ;  /* 0x0000b400c1977a23 */ /* 0x000fe40000010897 */
[----:B------:R-:W-:Y:S01]  /*8b80*/  FFMA.FTZ R149, R185, c[0x0][0x2d0], -R149 ;  /* 0x0000b400b9957a23 */ /* 0x000fe20000010895 */
[----:B------:R-:W-:Y:S01]  /*8b90*/  LDSM.16.MT88.4 R164, [R205+0xc00] ;  /* 0x000c0000cda4783b */ /* 0x000fe20000004200 */
[----:B------:R-:W-:Y:S01]  /*8ba0*/  MUFU.EX2 R193, R130 ;  /* 0x0000008200c17308 */ /* 0x000fe20000000800 */
[----:B------:R-:W-:Y:S02]  /*8bb0*/  IMAD.MOV.U32 R185, RZ, RZ, R194 ;  /* 0x000000ffffb97224 */ /* 0x000fe400078e00c2 */
[----:B------:R-:W-:Y:S04]  /*8bc0*/  FADD.FTZ R141, R172, R141 ;  /* 0x0000008dac8d7221 */ /* 0x000fe80000010000 */
[----:B------:R-:W-:Y:S03]  /*8bd0*/  FADD.FTZ R141, R170, R141 ;  /* 0x0000008daa8d7221 */ /* 0x000fe60000010000 */
[----:B------:R-:W4:Y:S01]  /*8be0*/  MUFU.EX2 R194, R129 ;  /* 0x0000008100c27308 */ /* 0x000f220000000800 */
[--C-:B-1----:R-:W-:Y:S01]  /*8bf0*/  FFMA.FTZ R2, R247, c[0x0][0x2d0], -R184.reuse ;  /* 0x0000b400f7027a23 */ /* 0x102fe200000108b8 */
[----:B--2---:R-:W-:Y:S01]  /*8c00*/  F2FP.PACK_AB R109, R200, R203 ;  /* 0x000000cbc86d723e */ /* 0x004fe200000000ff */
[----:B------:R-:W-:Y:S07]  /*8c10*/  IMAD.MOV.U32 R247, RZ, RZ, R155 ;  /* 0x000000fffff77224 */ /* 0x000fee00078e009b */
[----:B------:R1:W-:Y:S10]  /*8c20*/  MUFU.EX2 R201, R2 ;  /* 0x0000000200c97308 */ /* 0x0003f40000000800 */
[----:B------:R4:W2:Y:S10]  /*8c30*/  MUFU.EX2 R191, R149 ;  /* 0x0000009500bf7308 */ /* 0x0008b40000000800 */
[----:B------:R2:W2:Y:S01]  /*8c40*/  MUFU.EX2 R187, R151 ;  /* 0x0000009700bb7308 */ /* 0x0004a20000000800 */
[----:B-1----:R-:W-:Y:S02]  /*8c50*/  FFMA.FTZ R2, R246, c[0x0][0x2d0], -R184 ;  /* 0x0000b400f6027a23 */ /* 0x002fe400000108b8 */
[----:B------:R-:W-:Y:S07]  /*8c60*/  IMAD.MOV.U32 R246, RZ, RZ, R156 ;  /* 0x000000fffff67224 */ /* 0x000fee00078e009c */
[----:B------:R-:W1:Y:S01]  /*8c70*/  MUFU.EX2 R199, R2 ;  /* 0x0000000200c77308 */ /* 0x000e620000000800 */
[----:B----4-:R-:W-:Y:S09]  /*8c80*/  F2FP.PACK_AB R149, R193, R194 ;  /* 0x000000c2c195723e */ /* 0x010ff200000000ff */
[----:B------:R-:W4:Y:S01]  /*8c90*/  MUFU.EX2 R189, R133 ;  /* 0x0000008500bd7308 */ /* 0x000f220000000800 */
[----:B--2---:R-:W-:Y:S02]  /*8ca0*/  F2FP.PACK_AB R151, R191, R192 ;  /* 0x000000c0bf97723e */ /* 0x004fe400000000ff */
[----:B------:R-:W-:Y:S02]  /*8cb0*/  F2FP.PACK_AB R178, R187, R188 ;  /* 0x000000bcbbb2723e */ /* 0x000fe400000000ff */
[----:B-1----:R-:W-:Y:S01]  /*8cc0*/  F2FP.PACK_AB R111, R199, R201 ;  /* 0x000000c9c76f723e */ /* 0x002fe200000000ff */
[--C-:B------:R-:W-:Y:S02]  /*8cd0*/  FFMA.FTZ R2, R128, c[0x0][0x2d0], -R150.reuse ;  /* 0x0000b40080027a23 */ /* 0x100fe40000010896 */
[--C-:B------:R-:W-:Y:S02]  /*8ce0*/  FFMA.FTZ R128, R127, c[0x0][0x2d0], -R150.reuse ;  /* 0x0000b4007f807a23 */ /* 0x100fe40000010896 */
[----:B------:R-:W-:Y:S01]  /*8cf0*/  FFMA.FTZ R150, R126, c[0x0][0x2d0], -R150 ;  /* 0x0000b4007e967a23 */ /* 0x000fe20000010896 */
[----:B------:R1:W-:Y:S01]  /*8d00*/  MUFU.EX2 R195, R2 ;  /* 0x0000000200c37308 */ /* 0x0003e20000000800 */
[C---:B------:R-:W-:Y:S01]  /*8d10*/  HMMA.16816.F32 R8, R108.reuse, R104, R8 ;  /* 0x000000686c08723c */ /* 0x040fe20000001808 */
[----:B------:R-:W2:Y:S03]  /*8d20*/  LDSM.16.MT88.4 R124, [R205+0x2800] ;  /* 0x00280000cd7c783b */ /* 0x000ea60000004200 */
[----:B----4-:R-:W-:Y:S04]  /*8d30*/  F2FP.PACK_AB R176, R189, R190 ;  /* 0x000000bebdb0723e */ /* 0x010fe800000000ff */
[-C--:B------:R-:W-:Y:S01]  /*8d40*/  HMMA.16816.F32 R12, R108, R106.reuse, R12 ;  /* 0x0000006a6c0c723c */ /* 0x080fe2000000180c */
[----:B------:R4:W-:Y:S07]  /*8d50*/  MUFU.EX2 R196, R128 ;  /* 0x0000008000c47308 */ /* 0x0009ee0000000800 */
[C---:B------:R-:W-:Y:S01]  /*8d60*/  HMMA.16816.F32 R16, R100.reuse, R106, R16 ;  /* 0x0000006a6410723c */ /* 0x040fe20000001810 */
[----:B------:R-:W2:Y:S02]  /*8d70*/  LDSM.16.MT88.4 R104, [R206+0x2800] ;  /* 0x00280000ce68783b */ /* 0x000ea40000004200 */
[----:B------:R-:W3:Y:S01]  /*8d80*/  MUFU.EX2 R198, R150 ;  /* 0x0000009600c67308 */ /* 0x000ee20000000800 */
[--C-:B-1----:R-:W-:Y:S04]  /*8d90*/  FFMA.FTZ R2, R147, c[0x0][0x2d0], -R184.reuse ;  /* 0x0000b40093027a23 */ /* 0x102fe800000108b8 */
[-C--:B------:R-:W-:Y:S05]  /*8da0*/  HMMA.16816.F32 R20, R100, R112.reuse, R20 ;  /* 0x000000706414723c */ /* 0x080fea0000001814 */
[----:B------:R1:W-:Y:S03]  /*8db0*/  MUFU.EX2 R147, R2 ;  /* 0x0000000200937308 */ /* 0x0003e60000000800 */
[C---:B------:R-:W-:Y:S01]  /*8dc0*/  HMMA.16816.F32 R24, R108.reuse, R112, R24 ;  /* 0x000000706c18723c */ /* 0x040fe20000001818 */
[----:B----4-:R-:W-:Y:S07]  /*8dd0*/  LDSM.16.MT88.4 R128, [R205+0x1c00] ;  /* 0x001c0000cd80783b */ /* 0x010fee0000004200 */
[-C--:B------:R-:W-:Y:S04]  /*8de0*/  HMMA.16816.F32 R28, R108, R114.reuse, R28 ;  /* 0x000000726c1c723c */ /* 0x080fe8000000181c */
[----:B---3--:R-:W-:Y:S04]  /*8df0*/  F2FP.PACK_AB R150, R198, R196 ;  /* 0x000000c4c696723e */ /* 0x008fe800000000ff */
[C---:B------:R-:W-:Y:S01]  /*8e00*/  HMMA.16816.F32 R32, R100.reuse, R114, R32 ;  /* 0x000000726420723c */ /* 0x040fe20000001820 */
[----:B------:R-:W3:Y:S03]  /*8e10*/  LDSM.16.MT88.4 R112, [R206+0xc00] ;  /* 0x000c0000ce70783b */ /* 0x000ee60000004200 */
[----:B-1----:R-:W-:Y:S02]  /*8e20*/  FFMA.FTZ R2, R135, c[0x0][0x2d0], -R184 ;  /* 0x0000b40087027a23 */ /* 0x002fe400000108b8 */
[----:B------:R-:W-:Y:S02]  /*8e30*/  IMAD.MOV.U32 R135, RZ, RZ, R171 ;  /* 0x000000ffff877224 */ /* 0x000fe400078e00ab */
[-C--:B-----5:R-:W-:Y:S04]  /*8e40*/  HMMA.16816.F32 R36, R100, R116.reuse, R36 ;  /* 0x000000746424723c */ /* 0x0a0fe80000001824 */
[----:B------:R-:W-:Y:S02]  /*8e50*/  IMAD.MOV.U32 R171, RZ, RZ, R185 ;  /* 0x000000ffffab7224 */ /* 0x000fe400078e00b9 */
[----:B------:R1:W4:Y:S02]  /*8e60*/  MUFU.EX2 R185, R2 ;  /* 0x0000000200b97308 */ /* 0x0003240000000800 */
[C---:B------:R-:W-:Y:S04]  /*8e70*/  HMMA.16816.F32 R40, R108.reuse, R116, R40 ;  /* 0x000000746c28723c */ /* 0x040fe80000001828 */
[----:B------:R-:W-:Y:S02]  /*8e80*/  FADD.FTZ R3, R171, R140 ;  /* 0x0000008cab037221 */ /* 0x000fe40000010000 */
[----:B------:R-:W-:Y:S02]  /*8e90*/  IMAD.MOV.U32 R140, RZ, RZ, R159 ;  /* 0x000000ffff8c7224 */ /* 0x000fe400078e009f */
[-C--:B------:R-:W-:Y:S04]  /*8ea0*/  HMMA.16816.F32 R44, R108, R118.reuse, R44 ;  /* 0x000000766c2c723c */ /* 0x080fe8000000182c */
[----:B------:R-:W-:Y:S01]  /*8eb0*/  FADD.FTZ R3, R221, R3 ;  /* 0x00000003dd037221 */ /* 0x000fe20000010000 */
[----:B------:R-:W-:Y:S03]  /*8ec0*/  MOV R221, R202 ;  /* 0x000000ca00dd7202 */ /* 0x000fe60000000f00 */
[C---:B------:R-:W-:Y:S04]  /*8ed0*/  HMMA.16816.F32 R48, R100.reuse, R118, R48 ;  /* 0x000000766430723c */ /* 0x040fe80000001830 */
[--C-:B-1----:R-:W-:Y:S01]  /*8ee0*/  FFMA.FTZ R2, R160, c[0x0][0x2d0], -R184.reuse ;  /* 0x0000b400a0027a23 */ /* 0x102fe200000108b8 */
[----:B------:R-:W-:Y:S03]  /*8ef0*/  MOV R160, R146 ;  /* 0x0000009200a07202 */ /* 0x000fe60000000f00 */
[-C--:B------:R-:W-:Y:S01]  /*8f00*/  HMMA.16816.F32 R52, R100, R120.reuse, R52 ;  /* 0x000000786434723c */ /* 0x080fe20000001834 */
[----:B------:R1:W-:Y:S03]  /*8f10*/  MUFU.EX2 R146, R2 ;  /* 0x0000000200927308 */ /* 0x0003e60000000800 */
[----:B------:R-:W-:Y:S01]  /*8f20*/  FFMA.FTZ R184, R148, c[0x0][0x2d0], -R184 ;  /* 0x0000b40094b87a23 */ /* 0x000fe200000108b8 */
[----:B------:R-:W-:Y:S02]  /*8f30*/  F2FP.PACK_AB R148, R195, R197 ;  /* 0x000000c5c394723e */ /* 0x000fe400000000ff */
[----:B----4-:R-:W-:Y:S01]  /*8f40*/  F2FP.PACK_AB R177, R185, R147 ;  /* 0x00000093b9b1723e */ /* 0x010fe200000000ff */
[C---:B------:R-:W-:Y:S03]  /*8f50*/  HMMA.16816.F32 R56, R108.reuse, R120, R56 ;  /* 0x000000786c38723c */ /* 0x040fe60000001838 */
[----:B------:R-:W4:Y:S05]  /*8f60*/  MUFU.EX2 R184, R184 ;  /* 0x000000b800b87308 */ /* 0x000f2a0000000800 */
[-C--:B------:R-:W-:Y:S08]  /*8f70*/  HMMA.16816.F32 R60, R108, R122.reuse, R60 ;  /* 0x0000007a6c3c723c */ /* 0x080ff0000000183c */
[C---:B------:R-:W-:Y:S04]  /*8f80*/  HMMA.16816.F32 R64, R100.reuse, R122, R64 ;  /* 0x0000007a6440723c */ /* 0x040fe80000001840 */
[----:B-1----:R-:W-:Y:S01]  /*8f90*/  FADD.FTZ R2, R135, R0 ;  /* 0x0000000087027221 */ /* 0x002fe20000010000 */
[----:B------:R-:W-:Y:S03]  /*8fa0*/  MOV R0, R160 ;  /* 0x000000a000007202 */ /* 0x000fe60000000f00 */
[-C--:B--2---:R-:W-:Y:S04]  /*8fb0*/  HMMA.16816.F32 R68, R100, R124.reuse, R68 ;  /* 0x0000007c6444723c */ /* 0x084fe80000001844 */
[----:B----4-:R-:W-:Y:S01]  /*8fc0*/  F2FP.PACK_AB R179, R184, R146 ;  /* 0x00000092b8b3723e */ /* 0x010fe200000000ff */
[----:B------:R-:W-:Y:S03]  /*8fd0*/  FADD.FTZ R0, R0, R186 ;  /* 0x000000ba00007221 */ /* 0x000fe60000010000 */
[C---:B------:R-:W-:Y:S04]  /*8fe0*/  HMMA.16816.F32 R72, R108.reuse, R124, R72 ;  /* 0x0000007c6c48723c */ /* 0x040fe80000001848 */
[----:B------:R-:W-:Y:S04]  /*8ff0*/  FADD.FTZ R0, R247, R0 ;  /* 0x00000000f7007221 */ /* 0x000fe80000010000 */
[-C--:B------:R-:W-:Y:S08]  /*9000*/  HMMA.16816.F32 R76, R108, R126.reuse, R76 ;  /* 0x0000007e6c4c723c */ /* 0x080ff0000000184c */
[C---:B------:R-:W-:Y:S08]  /*9010*/  HMMA.16816.F32 R80, R100.reuse, R126, R80 ;  /* 0x0000007e6450723c */ /* 0x040ff00000001850 */
[-C--:B------:R-:W-:Y:S08]  /*9020*/  HMMA.16816.F32 R84, R100, R104.reuse, R84 ;  /* 0x000000686454723c */ /* 0x080ff00000001854 */
[C---:B------:R-:W-:Y:S08]  /*9030*/  HMMA.16816.F32 R88, R108.reuse, R104, R88 ;  /* 0x000000686c58723c */ /* 0x040ff00000001858 */
[-C--:B------:R-:W-:Y:S08]  /*9040*/  HMMA.16816.F32 R92, R108, R106.reuse, R92 ;  /* 0x0000006a6c5c723c */ /* 0x080ff0000000185c */
[----:B------:R-:W-:Y:S08]  /*9050*/  HMMA.16816.F32 R96, R100, R106, R96 ;  /* 0x0000006a6460723c */ /* 0x000ff00000001860 */
[-C--:B------:R-:W-:Y:S01]  /*9060*/  HMMA.16816.F32 R152, R148, R164.reuse, R4 ;  /* 0x000000a49498723c */ /* 0x080fe20000001804 */
[----:B------:R-:W1:Y:S07]  /*9070*/  LDSM.16.MT88.4 R4, [R206+0x2c00] ;  /* 0x002c0000ce04783b */ /* 0x000e6e0000004200 */
        /* <DEDUP_REMOVED lines=53> */
[----:B------:R-:W-:Y:S02]  /*93d0*/  IMAD.MOV.U32 R147, RZ, RZ, R142 ;  /* 0x000000ffff937224 */ /* 0x000fe400078e008e */
[C---:B------:R-:W-:Y:S04]  /*93e0*/  HMMA.16816.F32 R80, R148.reuse, R182, R80 ;  /* 0x000000b69450723c */ /* 0x040fe80000001850 */
[----:B------:R-:W-:Y:S02]  /*93f0*/  FADD.FTZ R3, R185, R3 ;  /* 0x00000003b9037221 */ /* 0x000fe40000010000 */
[----:B------:R-:W-:Y:S02]  /*9400*/  IMAD.MOV.U32 R141, RZ, RZ, R144 ;  /* 0x000000ffff8d7224 */ /* 0x000fe400078e0090 */
[-C--:B-1----:R-:W-:Y:S08]  /*9410*/  HMMA.16816.F32 R84, R148, R4.reuse, R84 ;  /* 0x000000049454723c */ /* 0x082ff00000001854 */
        /* <DEDUP_REMOVED lines=8> */
[----:B------:R-:W-:Y:S02]  /*94a0*/  FADD.FTZ R2, R195, R2 ;  /* 0x00000002c3027221 */ /* 0x000fe40000010000 */
[----:B------:R-:W-:Y:S04]  /*94b0*/  FADD.FTZ R4, R193, R0 ;  /* 0x00000000c1047221 */ /* 0x000fe80000010000 */
[----:B------:R-:W-:Y:S02]  /*94c0*/  FADD.FTZ R0, R189, R5 ;  /* 0x00000005bd007221 */ /* 0x000fe40000010000 */
[----:B------:R-:W-:Y:S02]  /*94d0*/  FADD.FTZ R5, R196, R2 ;  /* 0x00000002c4057221 */ /* 0x000fe40000010000 */
[----:B------:R-:W-:Y:S02]  /*94e0*/  FADD.FTZ R4, R192, R4 ;  /* 0x00000004c0047221 */ /* 0x000fe40000010000 */
[----:B------:R-:W-:Y:S02]  /*94f0*/  FADD.FTZ R5, R198, R5 ;  /* 0x00000005c6057221 */ /* 0x000fe40000010000 */
[----:B------:R-:W-:Y:S02]  /*9500*/  FADD.FTZ R2, R188, R0 ;  /* 0x00000000bc027221 */ /* 0x000fe40000010000 */
[----:B------:R-:W-:Y:S01]  /*9510*/  FADD.FTZ R0, R146, R3 ;  /* 0x0000000392007221 */ /* 0x000fe20000010000 */
[----:B------:R1:W-:Y:S01]  /*9520*/  STL [R1+0x18], R5 ;  /* 0x0000180501007387 */ /* 0x0003e20000100800 */
[----:B------:R-:W-:Y:S02]  /*9530*/  FADD.FTZ R3, R191, R4 ;  /* 0x00000004bf037221 */ /* 0x000fe40000010000 */
[----:B------:R-:W-:Y:S02]  /*9540*/  FADD.FTZ R2, R187, R2 ;  /* 0x00000002bb027221 */ /* 0x000fe40000010000 */
[----:B------:R-:W-:Y:S01]  /*9550*/  FADD.FTZ R0, R184, R0 ;  /* 0x00000000b8007221 */ /* 0x000fe20000010000 */
[----:B------:R1:W-:Y:S01]  /*9560*/  STL [R1+0x1c], R3 ;  /* 0x00001c0301007387 */ /* 0x0003e20000100800 */
[----:B------:R-:W-:Y:S03]  /*9570*/  IMAD.MOV.U32 R146, RZ, RZ, R143 ;  /* 0x000000ffff927224 */ /* 0x000fe600078e008f */
[----:B------:R1:W-:Y:S04]  /*9580*/  STL [R1+0x20], R2 ;  /* 0x0000200201007387 */ /* 0x0003e80000100800 */
[----:B------:R1:W-:Y:S01]  /*9590*/  STL [R1+0x24], R0 ;  /* 0x0000240001007387 */ /* 0x0003e20000100800 */
[----:B------:R-:W-:-:S05]  /*95a0*/  @P0 BRA `(.L_x_553) ;  /* 0xffffbea000000947 */ /* 0x000fca000383ffff */
.L_x_552:
[----:B-1----:R-:W-:-:S13]  /*95b0*/  ISETP.GE.AND P0, PT, R202, RZ, PT ;  /* 0x000000ffca00720c */ /* 0x002fda0003f06270 */
[----:B------:R-:W-:Y:S05]  /*95c0*/  @!P0 BRA `(.L_x_554) ;  /* 0x0000319000008947 */ /* 0x000fea0003800000 */
[----:B------:R-:W-:Y:S01]  /*95d0*/  IMAD.MOV.U32 R2, RZ, RZ, R144 ;  /* 0x000000ffff027224 */ /* 0x000fe200078e0090 */
[----:B------:R-:W-:Y:S01]  /*95e0*/  MOV R146, R142 ;  /* 0x0000008e00927202 */ /* 0x000fe20000000f00 */
[----:B------:R-:W-:Y:S01]  /*95f0*/  IMAD.MOV.U32 R0, RZ, RZ, R145 ;  /* 0x000000ffff007224 */ /* 0x000fe200078e0091 */
[----:B------:R-:W-:Y:S02]  /*9600*/  MOV R3, R143 ;  /* 0x0000008f00037202 */ /* 0x000fe40000000f00 */
.L_x_555:
[----:B------:R-:W2:Y:S01]  /*9610*/  LDL.64 R56, [R1+0x8] ;  /* 0x0000080001387983 */ /* 0x000ea20000100a00 */
[----:B------:R-:W-:Y:S04]  /*9620*/  DEPBAR.LE SB0, 0x0 ;  /* 0x000080000000791a */ /* 0x000fe80000000000 */
[----:B------:R-:W-:Y:S01]  /*9630*/  WARPSYNC 0xffffffff ;  /* 0xffffffff00007948 */ /* 0x000fe20003800000 */
[----:B------:R-:W3:Y:S01]  /*9640*/  LDL R184, [R1+0x14] ;  /* 0x0000140001b87983 */ /* 0x000ee20000100800 */
[----:B------:R-:W-:Y:S01]  /*9650*/  SHF.R.S32.HI R20, RZ, 0x1f, R202 ;  /* 0x0000001fff147819 */ /* 0x000fe200000114ca */
[----:B------:R-:W-:Y:S01]  /*9660*/  IMAD.WIDE.U32 R44, R202, c[0x0][0x208], RZ ;  /* 0x00008200ca2c7a25 */ /* 0x000fe200078e00ff */
[----:B------:R-:W-:Y:S01]  /*9670*/  MOV R55, c[0x0][0x20c] ;  /* 0x0000830000377a02 */ /* 0x000fe20000000f00 */
[----:B------:R-:W4:Y:S02]  /*9680*/  LDL R189, [R1+0x28] ;  /* 0x0000280001bd7983 */ /* 0x000f240000100800 */
[----:B------:R-:W-:Y:S01]  /*9690*/  IMAD R28, R20, c[0x0][0x208], RZ ;  /* 0x00008200141c7a24 */ /* 0x000fe200078e02ff */
[----:B------:R-:W-:Y:S01]  /*96a0*/  SHF.L.U32 R40, R44, 0x6, RZ ;  /* 0x000000062c287819 */ /* 0x000fe200000006ff */
[----:B------:R-:W-:Y:S02]  /*96b0*/  BAR.SYNC.DEFER_BLOCKING 0x0 ;  /* 0x0000000000007b1d */ /* 0x000fe40000010000 */
[----:B------:R-:W-:Y:S05]  /*96c0*/  IMAD R28, R202, c[0x0][0x20c], R28 ;  /* 0x00008300ca1c7a24 */ /* 0x000fea00078e021c */
[----:B------:R-:W-:Y:S02]  /*96d0*/  IADD3 R28, R45, R28, RZ ;  /* 0x0000001c2d1c7210 */ /* 0x000fe40007ffe0ff */
[----:B------:R-:W-:Y:S02]  /*96e0*/  MOV R45, c[0x0][0x208] ;  /* 0x00008200002d7a02 */ /* 0x000fe40000000f00 */
[----:B------:R-:W-:Y:S01]  /*96f0*/  SHF.L.U64.HI R44, R44, 0x6, R28 ;  /* 0x000000062c2c7819 */ /* 0x000fe2000001021c */
[----:B------:R-:W-:Y:S08]  /*9700*/  LDSM.16.M88.4 R64, [R207] ;  /* 0x00000000cf40783b */ /* 0x000ff00000000200 */
[----:B------:R-:W1:Y:S08]  /*9710*/  LDSM.16.M88.4 R16, [R204] ;  /* 0x00000000cc10783b */ /* 0x000e700000000200 */
[----:B------:R-:W5:Y:S08]  /*9720*/  LDSM.16.M88.4 R60, [R207+0x1000] ;  /* 0x00100000cf3c783b */ /* 0x000f700000000200 */
[----:B------:R-:W5:Y:S08]  /*9730*/  LDSM.16.M88.4 R32, [R204+0x400] ;  /* 0x00040000cc20783b */ /* 0x000f700000000200 */
[----:B------:R-:W4:Y:S06]  /*9740*/  LDL.64 R222, [R1] ;  /* 0x0000000001de7983 */ /* 0x000f2c0000100a00 */
[----:B------:R-:W5:Y:S08]  /*9750*/  LDSM.16.M88.4 R48, [R204+0x800] ;  /* 0x00080000cc30783b */ /* 0x000f700000000200 */
[----:B------:R-:W4:Y:S01]  /*9760*/  LDL R221, [R1+0x10] ;  /* 0x0000100001dd7983 */ /* 0x000f220000100800 */
[-C--:B-1----:R-:W-:Y:S03]  /*9770*/  HMMA.16816.F32 R4, R64, R16.reuse, RZ ;  /* 0x000000104004723c */ /* 0x082fe600000018ff */
[----:B------:R-:W1:Y:S05]  /*9780*/  LDSM.16.M88.4 R140, [R204+0xc00] ;  /* 0x000c0000cc8c783b */ /* 0x000e6a0000000200 */
[C---:B-----5:R-:W-:Y:S03]  /*9790*/  HMMA.16816.F32 R8, R60.reuse, R16, RZ ;  /* 0x000000103c08723c */ /* 0x060fe600000018ff */
[----:B------:R-:W5:Y:S04]  /*97a0*/  LDL.LU R243, [R1+0x18] ;  /* 0x0000180001f37983 */ /* 0x000f680000300800 */
[----:B------:R-:W-:Y:S01]  /*97b0*/  LDSM.16.M88.4 R148, [R208] ;  /* 0x00000000d094783b */ /* 0x000fe20000000200 */
[-C--:B------:R-:W-:Y:S07]  /*97c0*/  HMMA.16816.F32 R12, R60, R18.reuse, RZ ;  /* 0x000000123c0c723c */ /* 0x080fee00000018ff */
[----:B------:R-:W5:Y:S01]  /*97d0*/  LDL.LU R242, [R1+0x1c] ;  /* 0x00001c0001f27983 */ /* 0x000f620000300800 */
[C---:B------:R-:W-:Y:S03]  /*97e0*/  HMMA.16816.F32 R16, R64.reuse, R18, RZ ;  /* 0x000000124010723c */ /* 0x040fe600000018ff */
[----:B------:R-:W1:Y:S05]  /*97f0*/  LDSM.16.M88.4 R176, [R209] ;  /* 0x00000000d1b0783b */ /* 0x000e6a0000000200 */
[-C--:B------:R-:W-:Y:S03]  /*9800*/  HMMA.16816.F32 R20, R64, R32.reuse, RZ ;  /* 0x000000204014723c */ /* 0x080fe600000018ff */
[----:B------:R-:W5:Y:S04]  /*9810*/  LDL.LU R241, [R1+0x20] ;  /* 0x0000200001f17983 */ /* 0x000f680000300800 */
[----:B------:R-:W1:Y:S01]  /*9820*/  LDSM.16.M88.4 R180, [R208+0x1000] ;  /* 0x00100000d0b4783b */ /* 0x000e620000000200 */
[C---:B------:R-:W-:Y:S07]  /*9830*/  HMMA.16816.F32 R24, R60.reuse, R32, RZ ;  /* 0x000000203c18723c */ /* 0x040fee00000018ff */
[----:B------:R-:W5:Y:S01]  /*9840*/  LDL.LU R240, [R1+0x24] ;  /* 0x0000240001f07983 */ /* 0x000f620000300800 */
[-C--:B------:R-:W-:Y:S03]  /*9850*/  HMMA.16816.F32 R28, R60, R34.reuse, RZ ;  /* 0x000000223c1c723c */ /* 0x080fe600000018ff */
[----:B------:R-:W-:Y:S05]  /*9860*/  LDSM.16.M88.4 R192, [R218] ;  /* 0x00000000dac0783b */ /* 0x000fea0000000200 */
[C---:B------:R-:W-:Y:S08]  /*9870*/  HMMA.16816.F32 R32, R64.reuse, R34, RZ ;  /* 0x000000224020723c */ /* 0x040ff000000018ff */
[-C--:B------:R-:W-:Y:S01]  /*9880*/  HMMA.16816.F32 R36, R64, R48.reuse, RZ ;  /* 0x000000304024723c */ /* 0x080fe200000018ff */
[----:B--2---:R-:W-:Y:S03]  /*9890*/  IADD3 R41, P1, R56, 0x20, RZ ;  /* 0x0000002038297810 */ /* 0x004fe60007f3e0ff */
[C---:B------:R-:W-:Y:S02]  /*98a0*/  IADD3 R42, P6, R40.reuse, R56, RZ ;  /* 0x00000038282a7210 */ /* 0x040fe40007fde0ff */
[-C--:B------:R-:W-:Y:S02]  /*98b0*/  IADD3 R43, P2, R40, R41.reuse, RZ ;  /* 0x00000029282b7210 */ /* 0x080fe40007f5e0ff */
[-C--:B---3--:R-:W-:Y:S04]  /*98c0*/  IADD3.X R54, RZ, R184.reuse, RZ, P1, !PT ;  /* 0x000000b8ff367210 */ /* 0x088fe80000ffe4ff */
[----:B------:R-:W-:Y:S02]  /*98d0*/  IADD3.X R47, R44, R184, RZ, P6, !PT ;  /* 0x000000b82c2f7210 */ /* 0x000fe400037fe4ff */
[----:B------:R-:W-:Y:S02]  /*98e0*/  LEA R144, P6, R42, c[0x0][0x1f8], 0x1 ;  /* 0x00007e002a907a11 */ /* 0x000fe400078c08ff */
[----:B------:R-:W-:Y:S02]  /*98f0*/  IADD3 R52, P0, R56, 0x40, RZ ;  /* 0x0000004038347810 */ /* 0x000fe40007f1e0ff */
[----:B------:R-:W-:Y:S02]  /*9900*/  IADD3.X R53, R44, R54, RZ, P2, !PT ;  /* 0x000000362c357210 */ /* 0x000fe400017fe4ff */
[----:B------:R-:W-:Y:S02]  /*9910*/  LEA R58, P2, R43, c[0x0][0x1f8], 0x1 ;  /* 0x00007e002b3a7a11 */ /* 0x000fe400078408ff */
[----:B------:R-:W-:Y:S02]  /*9920*/  LEA R46, P1, R45, R40, 0x5 ;  /* 0x000000282d2e7211 */ /* 0x000fe400078228ff */
[----:B------:R-:W-:Y:S02]  /*9930*/  LEA.HI.X R145, R42, c[0x0][0x1fc], R47, 0x1, P6 ;  /* 0x00007f002a917a11 */ /* 0x000fe400030f0c2f */
[----:B------:R-:W-:Y:S02]  /*9940*/  LEA.HI.X R59, R43, c[0x0][0x1fc], R53, 0x1, P2 ;  /* 0x00007f002b3b7a11 */ /* 0x000fe400010f0c35 */
[----:B------:R-:W-:Y:S02]  /*9950*/  LEA.HI.X R45, R45, R44, R55, 0x5, P1 ;  /* 0x0000002c2d2d7211 */ /* 0x000fe400008f2c37 */
[----:B------:R-:W-:Y:S02]  /*9960*/  IADD3 R53, P6, R40, R52, RZ ;  /* 0x0000003428357210 */ /* 0x000fe40007fde0ff */
[C---:B------:R-:W-:Y:S02]  /*9970*/  IADD3 R55, P1, R46.reuse, R41, RZ ;  /* 0x000000292e377210 */ /* 0x040fe40007f3e0ff */
[C---:B------:R-:W-:Y:S02]  /*9980*/  HMMA.16816.F32 R40, R60.reuse, R48, RZ ;  /* 0x000000303c28723c */ /* 0x040fe400000018ff */
[----:B------:R-:W-:Y:S02]  /*9990*/  IADD3.X R47, RZ, R184, RZ, P0, !PT ;  /* 0x000000b8ff2f7210 */ /* 0x000fe400007fe4ff */
[C---:B------:R-:W-:Y:S02]  /*99a0*/  IADD3 R52, P0, R46.reuse, R52, RZ ;  /* 0x000000342e347210 */ /* 0x040fe40007f1e0ff */
[C---:B------:R-:W-:Y:S02]  /*99b0*/  IADD3.X R147, R45.reuse, R54, RZ, P1, !PT ;  /* 0x000000362d937210 */ /* 0x040fe40000ffe4ff */
[----:B------:R-:W-:Y:S04]  /*99c0*/  IADD3 R48, P2, R46, R56, RZ ;  /* 0x000000382e307210 */ /* 0x000fe80007f5e0ff */
[C---:B------:R-:W-:Y:S02]  /*99d0*/  IADD3.X R54, R45.reuse, R184, RZ, P2, !PT ;  /* 0x000000b82d367210 */ /* 0x040fe400017fe4ff */
[C---:B------:R-:W-:Y:S01]  /*99e0*/  LEA R200, P1, R48.reuse, c[0x0][0x1f8], 0x1 ;  /* 0x00007e0030c87a11 */ /* 0x040fe200078208ff */
[----:B------:R-:W2:Y:S01]  /*99f0*/  LDSM.16.M88.4 R184, [R220] ;  /* 0x00000000dcb8783b */ /* 0x000ea20000000200 */
[-C--:B------:R-:W-:Y:S02]  /*9a00*/  IADD3.X R188, R45, R47.reuse, RZ, P0, !PT ;  /* 0x0000002f2dbc7210 */ /* 0x080fe400007fe4ff */
[----:B------:R-:W-:Y:S02]  /*9a10*/  LEA.HI.X R201, R48, c[0x0][0x1fc], R54, 0x1, P1 ;  /* 0x00007f0030c97a11 */ /* 0x000fe400008f0c36 */
[C---:B------:R-:W-:Y:S02]  /*9a20*/  LEA R196, P1, R52.reuse, c[0x0][0x1f8], 0x1 ;  /* 0x00007e0034c47a11 */ /* 0x040fe400078208ff */
[----:B----4-:R-:W-:Y:S02]  /*9a30*/  SHF.L.U32 R203, R189, 0x1, RZ ;  /* 0x00000001bdcb7819 */ /* 0x010fe400000006ff */
[----:B------:R-:W-:Y:S02]  /*9a40*/  LEA.HI.X R197, R52, c[0x0][0x1fc], R188, 0x1, P1 ;  /* 0x00007f0034c57a11 */ /* 0x000fe400008f0cbc */
[----:B------:R-:W3:Y:S01]  /*9a50*/  LDSM.16.M88.4 R188, [R219] ;  /* 0x00000000dbbc783b */ /* 0x000ee20000000200 */
[----:B------:R-:W-:Y:S02]  /*9a60*/  IADD3.X R49, R44, R47, RZ, P6, !PT ;  /* 0x0000002f2c317210 */ /* 0x000fe400037fe4ff */
[-C--:B------:R-:W-:Y:S01]  /*9a70*/  HMMA.16816.F32 R44, R60, R50.reuse, RZ ;  /* 0x000000323c2c723c */ /* 0x080fe200000018ff */
[----:B------:R-:W-:Y:S02]  /*9a80*/  LEA R56, P6, R53, c[0x0][0x1f8], 0x1 ;  /* 0x00007e0035387a11 */ /* 0x000fe400078c08ff */
[----:B------:R-:W-:Y:S02]  /*9a90*/  LEA R198, P0, R55, c[0x0][0x1f8], 0x1 ;  /* 0x00007e0037c67a11 */ /* 0x000fe400078008ff */
[----:B------:R-:W-:Y:S01]  /*9aa0*/  @!PT LDS RZ, [RZ] ;  /* 0x00000000fffff984 */ /* 0x000fe20000000800 */
[----:B------:R-:W-:Y:S01]  /*9ab0*/  @!PT LDS RZ, [RZ] ;  /* 0x00000000fffff984 */ /* 0x000fe20000000800 */
[----:B------:R-:W-:Y:S01]  /*9ac0*/  @!PT LDS RZ, [RZ] ;  /* 0x00000000fffff984 */ /* 0x000fe20000000800 */
[----:B------:R4:W-:Y:S01]  /*9ad0*/  LDGSTS.E.BYPASS.LTC128B.128 [R203+0x100], [R144.64], !P5 ;  /* 0x0010000090cb7fae */ /* 0x0009e2000e901d46 */
[----:B------:R-:W-:Y:S02]  /*9ae0*/  LEA.HI.X R57, R53, c[0x0][0x1fc], R49, 0x1, P6 ;  /* 0x00007f0035397a11 */ /* 0x000fe400030f0c31 */
[C---:B------:R-:W-:Y:S04]  /*9af0*/  HMMA.16816.F32 R48, R64.reuse, R50, RZ ;  /* 0x000000324030723c */ /* 0x040fe800000018ff */
[----:B------:R-:W-:Y:S01]  /*9b00*/  LEA.HI.X R199, R55, c[0x0][0x1fc], R147, 0x1, P0 ;  /* 0x00007f0037c77a11 */ /* 0x000fe200000f0c93 */
[----:B------:R2:W-:Y:S01]  /*9b10*/  LDGSTS.E.BYPASS.LTC128B.128 [R203+0x1100], [R58.64], !P4 ;  /* 0x011000003acb7fae */ /* 0x0005e2000e101d46 */
[C---:B------:R-:W-:Y:S02]  /*9b20*/  ISETP.GT.AND P0, PT, R202.reuse, RZ, PT ;  /* 0x000000ffca00720c */ /* 0x040fe40003f04270 */
[-C--:B-1----:R-:W-:Y:S01]  /*9b30*/  HMMA.16816.F32 R52, R64, R140.reuse, RZ ;  /* 0x0000008c4034723c */ /* 0x082fe200000018ff */
[----:B------:R-:W-:Y:S04]  /*9b40*/  IADD3 R202, R202, -0x1, RZ ;  /* 0xffffffffcaca7810 */ /* 0x000fe80007ffe0ff */
[----:B------:R2:W-:Y:S08]  /*9b50*/  LDGSTS.E.BYPASS.LTC128B.128 [R203+0x2100], [R56.64], !P3 ;  /* 0x0210000038cb7fae */ /* 0x0005f0000d901d46 */
[----:B------:R1:W-:Y:S08]  /*9b60*/  LDGSTS.E.BYPASS.LTC128B.128 [R203+0x900], [R200.64], !P5 ;  /* 0x00900000c8cb7fae */ /* 0x0003f0000e901d46 */
[----:B------:R1:W-:Y:S08]  /*9b70*/  LDGSTS.E.BYPASS.LTC128B.128 [R203+0x1900], [R198.64], !P4 ;  /* 0x01900000c6cb7fae */ /* 0x0003f0000e101d46 */
[----:B------:R1:W-:Y:S01]  /*9b80*/  LDGSTS.E.BYPASS.LTC128B.128 [R203+0x2900], [R196.64], !P3 ;  /* 0x02900000c4cb7fae */ /* 0x0003e2000d901d46 */
[C---:B--2---:R-:W-:Y:S07]  /*9b90*/  HMMA.16816.F32 R56, R60.reuse, R140, RZ ;  /* 0x0000008c3c38723c */ /* 0x044fee00000018ff */
[----:B------:R-:W0:Y:S01]  /*9ba0*/  LDGDEPBAR ;  /* 0x00000000000079af */ /* 0x000e220000000000 */
[-C--:B------:R-:W-:Y:S08]  /*9bb0*/  HMMA.16816.F32 R60, R60, R142.reuse, RZ ;  /* 0x0000008e3c3c723c */ /* 0x080ff000000018ff */
[----:B------:R-:W-:Y:S01]  /*9bc0*/  HMMA.16816.F32 R64, R64, R142, RZ ;  /* 0x0000008e4040723c */ /* 0x000fe200000018ff */
[----:B------:R-:W-:Y:S07]  /*9bd0*/  LDSM.16.M88.4 R140, [R207+0x2000] ;  /* 0x00200000cf8c783b */ /* 0x000fee0000000200 */
[-C--:B------:R-:W-:Y:S01]  /*9be0*/  HMMA.16816.F32 R4, R148, R176.reuse, R4 ;  /* 0x000000b09404723c */ /* 0x080fe20000001804 */
[----:B-1----:R-:W1:Y:S07]  /*9bf0*/  LDSM.16.M88.4 R196, [R204+0x1000] ;  /* 0x00100000ccc4783b */ /* 0x002e6e0000000200 */
        /* <DEDUP_REMOVED lines=8> */
[----:B------:R-:W1:Y:S07]  /*9c80*/  LDSM.16.M88.4 R184, [R204+0x1400] ;  /* 0x00140000ccb8783b */ /* 0x000e6e0000000200 */
[-C--:B---3--:R-:W-:Y:S08]  /*9c90*/  HMMA.16816.F32 R36, R148, R188.reuse, R36 ;  /* 0x000000bc9424723c */ /* 0x088ff00000001824 */
[C---:B------:R-:W-:Y:S08]  /*9ca0*/  HMMA.16816.F32 R40, R180.reuse, R188, R40 ;  /* 0x000000bcb428723c */ /* 0x040ff00000001828 */
[-C--:B------:R-:W-:Y:S08]  /*9cb0*/  HMMA.16816.F32 R44, R180, R190.reuse, R44 ;  /* 0x000000beb42c723c */ /* 0x080ff0000000182c */
[C---:B------:R-:W-:Y:S01]  /*9cc0*/  HMMA.16816.F32 R48, R148.reuse, R190, R48 ;  /* 0x000000be9430723c */ /* 0x040fe20000001830 */
[----:B------:R-:W-:Y:S07]  /*9cd0*/  LDSM.16.M88.4 R188, [R208+0x2000] ;  /* 0x00200000d0bc783b */ /* 0x000fee0000000200 */
[-C--:B------:R-:W-:Y:S08]  /*9ce0*/  HMMA.16816.F32 R52, R148, R192.reuse, R52 ;  /* 0x000000c09434723c */ /* 0x080ff00000001834 */
[C---:B------:R-:W-:Y:S08]  /*9cf0*/  HMMA.16816.F32 R56, R180.reuse, R192, R56 ;  /* 0x000000c0b438723c */ /* 0x040ff00000001838 */
[-C--:B------:R-:W-:Y:S01]  /*9d00*/  HMMA.16816.F32 R60, R180, R194.reuse, R60 ;  /* 0x000000c2b43c723c */ /* 0x080fe2000000183c */
[----:B------:R-:W-:Y:S07]  /*9d10*/  LDSM.16.M88.4 R180, [R204+0x1c00] ;  /* 0x001c0000ccb4783b */ /* 0x000fee0000000200 */
[----:B------:R-:W-:Y:S01]  /*9d20*/  HMMA.16816.F32 R64, R148, R194, R64 ;  /* 0x000000c29440723c */ /* 0x000fe20000001840 */
[----:B------:R-:W3:Y:S07]  /*9d30*/  LDSM.16.M88.4 R148, [R204+0x1800] ;  /* 0x00180000cc94783b */ /* 0x000eee0000000200 */
[-C--:B-1----:R-:W-:Y:S01]  /*9d40*/  HMMA.16816.F32 R4, R140, R196.reuse, R4 ;  /* 0x000000c48c04723c */ /* 0x082fe20000001804 */
[----:B------:R-:W1:Y:S07]  /*9d50*/  LDSM.16.M88.4 R192, [R217] ;  /* 0x00000000d9c0783b */ /* 0x000e6e0000000200 */
[C---:B--2---:R-:W-:Y:S08]  /*9d60*/  HMMA.16816.F32 R8, R176.reuse, R196, R8 ;  /* 0x000000c4b008723c */ /* 0x044ff00000001808 */
[-C--:B------:R-:W-:Y:S08]  /*9d70*/  HMMA.16816.F32 R12, R176, R198.reuse, R12 ;  /* 0x000000c6b00c723c */ /* 0x080ff0000000180c */
[C---:B------:R-:W-:Y:S01]  /*9d80*/  HMMA.16816.F32 R16, R140.reuse, R198, R16 ;  /* 0x000000c68c10723c */ /* 0x040fe20000001810 */
[----:B------:R-:W2:Y:S07]  /*9d90*/  LDSM.16.M88.4 R196, [R208+0x3000] ;  /* 0x00300000d0c4783b */ /* 0x000eae0000000200 */
[-C--:B------:R-:W-:Y:S08]  /*9da0*/  HMMA.16816.F32 R20, R140, R184.reuse, R20 ;  /* 0x000000b88c14723c */ /* 0x080ff00000001814 */
[C---:B------:R-:W-:Y:S08]  /*9db0*/  HMMA.16816.F32 R24, R176.reuse, R184, R24 ;  /* 0x000000b8b018723c */ /* 0x040ff00000001818 */
[-C--:B------:R-:W-:Y:S08]  /*9dc0*/  HMMA.16816.F32 R28, R176, R186.reuse, R28 ;  /* 0x000000bab01c723c */ /* 0x080ff0000000181c */
[C---:B------:R-:W-:Y:S01]  /*9dd0*/  HMMA.16816.F32 R32, R140.reuse, R186, R32 ;  /* 0x000000ba8c20723c */ /* 0x040fe20000001820 */
[----:B------:R-:W1:Y:S07]  /*9de0*/  LDSM.16.M88.4 R184, [R216] ;  /* 0x00000000d8b8783b */ /* 0x000e6e0000000200 */
[-C--:B---3--:R-:W-:Y:S08]  /*9df0*/  HMMA.16816.F32 R36, R140, R148.reuse, R36 ;  /* 0x000000948c24723c */ /* 0x088ff00000001824 */
[C---:B------:R-:W-:Y:S08]  /*9e00*/  HMMA.16816.F32 R40, R176.reuse, R148, R40 ;  /* 0x00000094b028723c */ /* 0x040ff00000001828 */
[-C--:B------:R-:W-:Y:S08]  /*9e10*/  HMMA.16816.F32 R44, R176, R150.reuse, R44 ;  /* 0x00000096b02c723c */ /* 0x080ff0000000182c */
[C---:B------:R-:W-:Y:S01]  /*9e20*/  HMMA.16816.F32 R48, R140.reuse, R150, R48 ;  /* 0x000000968c30723c */ /* 0x040fe20000001830 */
[----:B------:R-:W-:Y:S07]  /*9e30*/  LDSM.16.M88.4 R148, [R214] ;  /* 0x00000000d694783b */ /* 0x000fee0000000200 */
[-C--:B------:R-:W-:Y:S08]  /*9e40*/  HMMA.16816.F32 R52, R140, R180.reuse, R52 ;  /* 0x000000b48c34723c */ /* 0x080ff00000001834 */
[C---:B------:R-:W-:Y:S08]  /*9e50*/  HMMA.16816.F32 R56, R176.reuse, R180, R56 ;  /* 0x000000b4b038723c */ /* 0x040ff00000001838 */
[-C--:B------:R-:W-:Y:S01]  /*9e60*/  HMMA.16816.F32 R60, R176, R182.reuse, R60 ;  /* 0x000000b6b03c723c */ /* 0x080fe2000000183c */
[----:B------:R-:W-:Y:S07]  /*9e70*/  LDSM.16.M88.4 R176, [R207+0x4000] ;  /* 0x00400000cfb0783b */ /* 0x000fee0000000200 */
[----:B------:R-:W-:Y:S01]  /*9e80*/  HMMA.16816.F32 R64, R140, R182, R64 ;  /* 0x000000b68c40723c */ /* 0x000fe20000001840 */
[----:B------:R-:W3:Y:S07]  /*9e90*/  LDSM.16.M88.4 R140, [R215] ;  /* 0x00000000d78c783b */ /* 0x000eee0000000200 */
[-C--:B-1----:R-:W-:Y:S01]  /*9ea0*/  HMMA.16816.F32 R4, R188, R192.reuse, R4 ;  /* 0x000000c0bc04723c */ /* 0x082fe20000001804 */
[----:B------:R-:W1:Y:S07]  /*9eb0*/  LDSM.16.M88.4 R180, [R204+0x2000] ;  /* 0x00200000ccb4783b */ /* 0x000e6e0000000200 */
        /* <DEDUP_REMOVED lines=13> */
[----:B------:R-:W3:Y:S07]  /*9f90*/  LDSM.16.M88.4 R140, [R204+0x2800] ;  /* 0x00280000cc8c783b */ /* 0x000eee0000000200 */
[-C--:B------:R-:W-:Y:S08]  /*9fa0*/  HMMA.16816.F32 R52, R188, R148.reuse, R52 ;  /* 0x00000094bc34723c */ /* 0x080ff00000001834 */
[C---:B------:R-:W-:Y:S08]  /*9fb0*/  HMMA.16816.F32 R56, R196.reuse, R148, R56 ;  /* 0x00000094c438723c */ /* 0x040ff00000001838 */
[-C--:B------:R-:W-:Y:S01]  /*9fc0*/  HMMA.16816.F32 R60, R196, R150.reuse, R60 ;  /* 0x00000096c43c723c */ /* 0x080fe2000000183c */
[----:B------:R-:W-:Y:S07]  /*9fd0*/  LDSM.16.M88.4 R196, [R212] ;  /* 0x00000000d4c4783b */ /* 0x000fee0000000200 */
[----:B------:R-:W-:Y:S01]  /*9fe0*/  HMMA.16816.F32 R64, R188, R150, R64 ;  /* 0x00000096bc40723c */ /* 0x000fe20000001840 */
[----:B------:R-:W3:Y:S07]  /*9ff0*/  LDSM.16.M88.4 R148, [R204+0x2c00] ;  /* 0x002c0000cc94783b */ /* 0x000eee0000000200 */
[-C--:B-1----:R-:W-:Y:S01]  /*a000*/  HMMA.16816.F32 R4, R176, R180.reuse, R4 ;  /* 0x000000b4b004723c */ /* 0x082fe20000001804 */
[----:B------:R-:W-:Y:S07]  /*a010*/  LDSM.16.M88.4 R188, [R213] ;  /* 0x00000000d5bc783b */ /* 0x000fee0000000200 */
[C---:B--2---:R-:W-:Y:S08]  /*a020*/  HMMA.16816.F32 R8, R192.reuse, R180, R8 ;  /* 0x000000b4c008723c */ /* 0x044ff00000001808 */
[-C--:B------:R-:W-:Y:S08]  /*a030*/  HMMA.16816.F32 R12, R192, R182.reuse, R12 ;  /* 0x000000b6c00c723c */ /* 0x080ff0000000180c */
[C---:B------:R-:W-:Y:S01]  /*a040*/  HMMA.16816.F32 R16, R176.reuse, R182, R16 ;  /* 0x000000b6b010723c */ /* 0x040fe20000001810 */
[----:B------:R-:W1:Y:S07]  /*a050*/  LDSM.16.M88.4 R180, [R208+0x4000] ;  /* 0x00400000d0b4783b */ /* 0x000e6e0000000200 */
[-C--:B------:R-:W-:Y:S08]  /*a060*/  HMMA.16816.F32 R20, R176, R184.reuse, R20 ;  /* 0x000000b8b014723c */ /* 0x080ff00000001814 */
        /* <DEDUP_REMOVED lines=8> */
[----:B------:R-:W3:Y:S07]  /*a0f0*/  LDSM.16.M88.4 R140, [R211] ;  /* 0x00000000d38c783b */ /* 0x000eee0000000200 */
[-C--:B------:R-:W-:Y:S08]  /*a100*/  HMMA.16816.F32 R52, R176, R148.reuse, R52 ;  /* 0x00000094b034723c */ /* 0x080ff00000001834 */
[C---:B------:R-:W-:Y:S08]  /*a110*/  HMMA.16816.F32 R56, R192.reuse, R148, R56 ;  /* 0x00000094c038723c */ /* 0x040ff00000001838 */
[-C--:B------:R-:W-:Y:S01]  /*a120*/  HMMA.16816.F32 R60, R192, R150.reuse, R60 ;  /* 0x00000096c03c723c */ /* 0x080fe2000000183c */
[----:B------:R-:W3:Y:S01]  /*a130*/  LDSM.16.M88.4 R192, [R210] ;  /* 0x00000000d2c0783b */ /* 0x000ee20000000200 */
[----:B------:R-:W-:Y:S06]  /*a140*/  DEPBAR.LE SB0, 0x0 ;  /* 0x000080000000791a */ /* 0x000fec0000000000 */
[----:B------:R-:W-:Y:S01]  /*a150*/  HMMA.16816.F32 R64, R176, R150, R64 ;  /* 0x00000096b040723c */ /* 0x000fe20000001840 */
[----:B------:R-:W-:Y:S06]  /*a160*/  BAR.SYNC.DEFER_BLOCKING 0x0 ;  /* 0x0000000000007b1d */ /* 0x000fec0000010000 */
[----:B------:R-:W-:Y:S01]  /*a170*/  @P0 IADD3 R150, P2, R222, 0x40, RZ ;  /* 0x00000040de960810 */ /* 0x000fe20007f5e0ff */
[-C--:B-1----:R-:W-:Y:S05]  /*a180*/  HMMA.16816.F32 R4, R180, R188.reuse, R4 ;  /* 0x000000bcb404723c */ /* 0x082fea0000001804 */
[----:B------:R-:W-:Y:S03]  /*a190*/  @P0 IADD3.X R151, RZ, R221, RZ, P2, !PT ;  /* 0x000000ddff970210 */ /* 0x000fe600017fe4ff */
        /* <DEDUP_REMOVED lines=8> */
[C---:B------:R-:W-:Y:S07]  /*a220*/  HMMA.16816.F32 R40, R184.reuse, R140, R40 ;  /* 0x0000008cb828723c */ /* 0x040fee0000001828 */
[----:B------:R-:W-:Y:S01]  /*a230*/  FMNMX.FTZ R140, R4, R0, !PT ;  /* 0x00000000048c7209 */ /* 0x000fe20007810000 */
        /* <DEDUP_REMOVED lines=20> */
[----:B----4-:R-:W-:Y:S02]  /*a380*/  FMNMX.FTZ R145, R33, R140, !PT ;  /* 0x0000008c21917209 */ /* 0x010fe40007810000 */
        /* <DEDUP_REMOVED lines=36> */
[----:B------:R-:W-:Y:S03]  /*a5d0*/  FMNMX.FTZ R142, R14, R142, !PT ;  /* 0x0000008e0e8e7209 */ /* 0x000fe60007810000 */
[----:B------:R-:W3:Y:S01]  /*a5e0*/  SHFL.BFLY PT, R147, R141, 0x2, 0x1f ;  /* 0x0c401f008d937f89 */ /* 0x000ee200000e0000 */
[----:B------:R-:W-:Y:S02]  /*a5f0*/  FMNMX.FTZ R142, R15, R142, !PT ;  /* 0x0000008e0f8e7209 */ /* 0x000fe40007810000 */
[----:B-1----:R-:W-:Y:S02]  /*a600*/  FMNMX.FTZ R145, R145, R144, !PT ;  /* 0x0000009091917209 */ /* 0x002fe40007810000 */
[----:B------:R-:W-:Y:S03]  /*a610*/  FMNMX.FTZ R142, R26, R142, !PT ;  /* 0x0000008e1a8e7209 */ /* 0x000fe60007810000 */
[----:B------:R-:W1:Y:S01]  /*a620*/  SHFL.BFLY PT, R148, R145, 0x1, 0x1f ;  /* 0x0c201f0091947f89 */ /* 0x000e6200000e0000 */
[----:B--2---:R-:W-:Y:S07]  /*a630*/  FMNMX.FTZ R140, R140, R143, !PT ;  /* 0x0000008f8c8c7209 */ /* 0x004fee0007810000 */
[----:B------:R-:W2:Y:S01]  /*a640*/  SHFL.BFLY PT, R144, R140, 0x1, 0x1f ;  /* 0x0c201f008c907f89 */ /* 0x000ea200000e0000 */
[----:B---3--:R-:W-:Y:S02]  /*a650*/  FMNMX.FTZ R143, R141, R147, !PT ;  /* 0x000000938d8f7209 */ /* 0x008fe40007810000 */
[----:B------:R-:W-:Y:S05]  /*a660*/  FMNMX.FTZ R141, R27, R142, !PT ;  /* 0x0000008e1b8d7209 */ /* 0x000fea0007810000 */
[----:B------:R-:W3:Y:S01]  /*a670*/  SHFL.BFLY PT, R142, R143, 0x1, 0x1f ;  /* 0x0c201f008f8e7f89 */ /* 0x000ee200000e0000 */
[----:B------:R-:W-:Y:S02]  /*a680*/  FMNMX.FTZ R141, R30, R141, !PT ;  /* 0x0000008d1e8d7209 */ /* 0x000fe40007810000 */
[----:B-1----:R-:W-:Y:S02]  /*a690*/  FMNMX.FTZ R145, R145, R148, !PT ;  /* 0x0000009491917209 */ /* 0x002fe40007810000 */
[----:B------:R-:W-:Y:S02]  /*a6a0*/  FMNMX.FTZ R141, R31, R141, !PT ;  /* 0x0000008d1f8d7209 */ /* 0x000fe40007810000 */
[----:B------:R-:W-:Y:S01]  /*a6b0*/  @P0 IADD3 R148, P1, R222, 0x20, RZ ;  /* 0x00000020de940810 */ /* 0x000fe20007f3e0ff */
[C---:B------:R-:W-:Y:S01]  /*a6c0*/  FADD.FTZ R0, -R145.reuse, R0 ;  /* 0x0000000091007221 */ /* 0x040fe20000010100 */
[----:B------:R-:W-:Y:S01]  /*a6d0*/  FMNMX.FTZ R141, R42, R141, !PT ;  /* 0x0000008d2a8d7209 */ /* 0x000fe20007810000 */
[----:B------:R-:W-:Y:S01]  /*a6e0*/  FMUL.FTZ R184, R145, c[0x0][0x2d0] ;  /* 0x0000b40091b87a20 */ /* 0x000fe20000410000 */
[----:B------:R-:W-:Y:S01]  /*a6f0*/  @P0 IADD3.X R149, RZ, R221, RZ, P1, !PT ;  /* 0x000000ddff950210 */ /* 0x000fe20000ffe4ff */
[----:B------:R-:W-:Y:S01]  /*a700*/  FMUL.FTZ R0, R0, c[0x0][0x2d0] ;  /* 0x0000b40000007a20 */ /* 0x000fe20000410000 */
[----:B------:R-:W-:Y:S01]  /*a710*/  FMNMX.FTZ R141, R43, R141, !PT ;  /* 0x0000008d2b8d7209 */ /* 0x000fe20007810000 */
[--C-:B------:R-:W-:Y:S01]  /*a720*/  FFMA.FTZ R4, R4, c[0x0][0x2d0], -R184.reuse ;  /* 0x0000b40004047a23 */ /* 0x100fe200000108b8 */
[----:B--2---:R-:W-:Y:S01]  /*a730*/  FMNMX.FTZ R144, R140, R144, !PT ;  /* 0x000000908c907209 */ /* 0x004fe20007810000 */
[--C-:B------:R-:W-:Y:S01]  /*a740*/  FFMA.FTZ R5, R5, c[0x0][0x2d0], -R184.reuse ;  /* 0x0000b40005057a23 */ /* 0x100fe200000108b8 */
[----:B------:R-:W-:Y:S01]  /*a750*/  FMNMX.FTZ R140, R46, R141, !PT ;  /* 0x0000008d2e8c7209 */ /* 0x000fe20007810000 */
[----:B------:R1:W-:Y:S01]  /*a760*/  MUFU.EX2 R234, R4 ;  /* 0x0000000400ea7308 */ /* 0x0003e20000000800 */
[--C-:B------:R-:W-:Y:S02]  /*a770*/  FFMA.FTZ R17, R17, c[0x0][0x2d0], -R184.reuse ;  /* 0x0000b40011117a23 */ /* 0x100fe400000108b8 */
[----:B------:R-:W-:Y:S01]  /*a780*/  FMNMX.FTZ R140, R47, R140, !PT ;  /* 0x0000008c2f8c7209 */ /* 0x000fe20007810000 */
[----:B------:R-:W-:Y:S01]  /*a790*/  FMUL.FTZ R185, R144, c[0x0][0x2d0] ;  /* 0x0000b40090b97a20 */ /* 0x000fe20000410000 */
[----:B---3--:R-:W-:Y:S01]  /*a7a0*/  FMNMX.FTZ R143, R143, R142, !PT ;  /* 0x0000008e8f8f7209 */ /* 0x008fe20007810000 */
[--C-:B------:R-:W-:Y:S01]  /*a7b0*/  FFMA.FTZ R16, R16, c[0x0][0x2d0], -R184.reuse ;  /* 0x0000b40010107a23 */ /* 0x100fe200000108b8 */
[----:B------:R-:W-:Y:S01]  /*a7c0*/  FMNMX.FTZ R140, R58, R140, !PT ;  /* 0x0000008c3a8c7209 */ /* 0x000fe20007810000 */
[--C-:B------:R-:W-:Y:S02]  /*a7d0*/  FFMA.FTZ R6, R6, c[0x0][0x2d0], -R185.reuse ;  /* 0x0000b40006067a23 */ /* 0x100fe400000108b9 */
[----:B------:R2:W3:Y:S01]  /*a7e0*/  MUFU.EX2 R141, R0 ;  /* 0x00000000008d7308 */ /* 0x0004e20000000800 */
[--C-:B------:R-:W-:Y:S02]  /*a7f0*/  FFMA.FTZ R7, R7, c[0x0][0x2d0], -R185.reuse ;  /* 0x0000b40007077a23 */ /* 0x100fe400000108b9 */
[--C-:B------:R-:W-:Y:S02]  /*a800*/  FFMA.FTZ R19, R19, c[0x0][0x2d0], -R185.reuse ;  /* 0x0000b40013137a23 */ /* 0x100fe400000108b9 */
[--C-:B------:R-:W-:Y:S02]  /*a810*/  FFMA.FTZ R18, R18, c[0x0][0x2d0], -R185.reuse ;  /* 0x0000b40012127a23 */ /* 0x100fe400000108b9 */
[----:B------:R-:W-:Y:S02]  /*a820*/  FMUL.FTZ R186, R143, c[0x0][0x2d0] ;  /* 0x0000b4008fba7a20 */ /* 0x000fe40000410000 */
[----:B------:R-:W-:Y:S01]  /*a830*/  FFMA.FTZ R32, R32, c[0x0][0x2d0], -R184 ;  /* 0x0000b40020207a23 */ /* 0x000fe200000108b8 */
[----:B------:R4:W-:Y:S01]  /*a840*/  MUFU.EX2 R232, R6 ;  /* 0x0000000600e87308 */ /* 0x0009e20000000800 */
[--C-:B------:R-:W-:Y:S02]  /*a850*/  FFMA.FTZ R8, R8, c[0x0][0x2d0], -R186.reuse ;  /* 0x0000b40008087a23 */ /* 0x100fe400000108ba */
[----:B------:R-:W-:Y:S01]  /*a860*/  FFMA.FTZ R9, R9, c[0x0][0x2d0], -R186 ;  /* 0x0000b40009097a23 */ /* 0x000fe200000108ba */
[----:B-1----:R-:W-:Y:S01]  /*a870*/  @P0 SHF.R.S32.HI R4, RZ, 0x1f, R202 ;  /* 0x0000001fff040819 */ /* 0x002fe200000114ca */
[--C-:B------:R-:W-:Y:S02]  /*a880*/  FFMA.FTZ R12, R12, c[0x0][0x2d0], -R186.reuse ;  /* 0x0000b4000c0c7a23 */ /* 0x100fe400000108ba */
[----:B------:R-:W-:Y:S02]  /*a890*/  FFMA.FTZ R13, R13, c[0x0][0x2d0], -R186 ;  /* 0x0000b4000d0d7a23 */ /* 0x000fe400000108ba */
[--C-:B------:R-:W-:Y:S01]  /*a8a0*/  FFMA.FTZ R36, R36, c[0x0][0x2d0], -R184.reuse ;  /* 0x0000b40024247a23 */ /* 0x100fe200000108b8 */
[----:B------:R1:W-:Y:S01]  /*a8b0*/  MUFU.EX2 R235, R5 ;  /* 0x0000000500eb7308 */ /* 0x0003e20000000800 */
[----:B------:R-:W-:Y:S02]  /*a8c0*/  FFMA.FTZ R37, R37, c[0x0][0x2d0], -R184 ;  /* 0x0000b40025257a23 */ /* 0x000fe400000108b8 */
[--C-:B------:R-:W-:Y:S02]  /*a8d0*/  FFMA.FTZ R38, R38, c[0x0][0x2d0], -R185.reuse ;  /* 0x0000b40026267a23 */ /* 0x100fe400000108b9 */
[----:B--2---:R-:W-:Y:S02]  /*a8e0*/  FADD.FTZ R0, -R144, R2 ;  /* 0x0000000290007221 */ /* 0x004fe40000010100 */
[----:B---3--:R-:W-:Y:S02]  /*a8f0*/  FMUL.FTZ R100, R141, R100 ;  /* 0x000000648d647220 */ /* 0x008fe40000410000 */
[----:B------:R-:W-:Y:S01]  /*a900*/  FMUL.FTZ R2, R0, c[0x0][0x2d0] ;  /* 0x0000b40000027a20 */ /* 0x000fe20000410000 */
[----:B------:R-:W-:Y:S01]  /*a910*/  FMNMX.FTZ R0, R59, R140, !PT ;  /* 0x0000008c3b007209 */ /* 0x000fe20007810000 */
[----:B------:R2:W-:Y:S01]  /*a920*/  MUFU.EX2 R233, R7 ;  /* 0x0000000700e97308 */ /* 0x0005e20000000800 */
[C---:B------:R-:W-:Y:S02]  /*a930*/  FMUL.FTZ R101, R141.reuse, R101 ;  /* 0x000000658d657220 */ /* 0x040fe40000410000 */
[----:B------:R-:W-:Y:S01]  /*a940*/  FMNMX.FTZ R0, R62, R0, !PT ;  /* 0x000000003e007209 */ /* 0x000fe20007810000 */
[----:B----4-:R-:W-:Y:S02]  /*a950*/  @P0 IMAD R6, R4, c[0x0][0x1e0], RZ ;  /* 0x0000780004060a24 */ /* 0x010fe400078e02ff */
[----:B------:R-:W-:Y:S01]  /*a960*/  FMUL.FTZ R112, R141, R112 ;  /* 0x000000708d707220 */ /* 0x000fe20000410000 */
[----:B------:R-:W-:Y:S01]  /*a970*/  FMNMX.FTZ R0, R63, R0, !PT ;  /* 0x000000003f007209 */ /* 0x000fe20007810000 */
[C---:B------:R-:W-:Y:S02]  /*a980*/  @P0 IMAD R6, R202.reuse, c[0x0][0x1e4], R6 ;  /* 0x00007900ca060a24 */ /* 0x040fe400078e0206 */
[----:B------:R3:W4:Y:S01]  /*a990*/  MUFU.EX2 R140, R2 ;  /* 0x00000002008c7308 */ /* 0x0007220000000800 */
[----:B------:R-:W-:Y:S02]  /*a9a0*/  FMUL.FTZ R113, R141, R113 ;  /* 0x000000718d717220 */ /* 0x000fe40000410000 */
[----:B-1----:R-:W-:Y:S04]  /*a9b0*/  @P0 IMAD.WIDE.U32 R4, R202, c[0x0][0x1e0], RZ ;  /* 0x00007800ca040a25 */ /* 0x002fe800078e00ff */
[--C-:B------:R-:W-:Y:S01]  /*a9c0*/  FFMA.FTZ R39, R39, c[0x0][0x2d0], -R185.reuse ;  /* 0x0000b40027277a23 */ /* 0x100fe200000108b9 */
[----:B------:R-:W-:Y:S01]  /*a9d0*/  @P0 IADD3 R6, R5, R6, RZ ;  /* 0x0000000605060210 */ /* 0x000fe20007ffe0ff */
[--C-:B------:R-:W-:Y:S01]  /*a9e0*/  FFMA.FTZ R48, R48, c[0x0][0x2d0], -R184.reuse ;  /* 0x0000b40030307a23 */ /* 0x100fe200000108b8 */
[----:B------:R-:W-:Y:S01]  /*a9f0*/  MUFU.EX2 R236, R19 ;  /* 0x0000001300ec7308 */ /* 0x000fe20000000800 */
[C---:B------:R-:W-:Y:S01]  /*aa00*/  @P0 SHF.L.U32 R5, R4.reuse, 0x6, RZ ;  /* 0x0000000604050819 */ /* 0x040fe200000006ff */
[----:B------:R-:W-:Y:S01]  /*aa10*/  FFMA.FTZ R49, R49, c[0x0][0x2d0], -R184 ;  /* 0x0000b40031317a23 */ /* 0x000fe200000108b8 */
[----:B------:R-:W-:Y:S01]  /*aa20*/  @P0 SHF.L.U64.HI R4, R4, 0x6, R6 ;  /* 0x0000000604040819 */ /* 0x000fe20000010206 */
[--C-:B------:R-:W-:Y:S01]  /*aa30*/  FFMA.FTZ R50, R50, c[0x0][0x2d0], -R185.reuse ;  /* 0x0000b40032327a23 */ /* 0x100fe200000108b9 */
[----:B--2---:R-:W-:Y:S01]  /*aa40*/  @P0 MOV R7, c[0x0][0x1e0] ;  /* 0x0000780000070a02 */ /* 0x004fe20000000f00 */
[----:B------:R-:W-:Y:S02]  /*aa50*/  FFMA.FTZ R51, R51, c[0x0][0x2d0], -R185 ;  /* 0x0000b40033337a23 */ /* 0x000fe400000108b9 */
[--C-:B------:R-:W-:Y:S01]  /*aa60*/  FFMA.FTZ R40, R40, c[0x0][0x2d0], -R186.reuse ;  /* 0x0000b40028287a23 */ /* 0x100fe200000108ba */
[----:B------:R-:W-:Y:S01]  /*aa70*/  @P0 LEA R6, P6, R7, R5, 0x5 ;  /* 0x0000000507060211 */ /* 0x000fe200078c28ff */
[----:B------:R1:W-:Y:S01]  /*aa80*/  MUFU.EX2 R239, R17 ;  /* 0x0000001100ef7308 */ /* 0x0003e20000000800 */
[--C-:B------:R-:W-:Y:S02]  /*aa90*/  FFMA.FTZ R41, R41, c[0x0][0x2d0], -R186.reuse ;  /* 0x0000b40029297a23 */ /* 0x100fe400000108ba */
[--C-:B------:R-:W-:Y:S02]  /*aaa0*/  FFMA.FTZ R44, R44, c[0x0][0x2d0], -R186.reuse ;  /* 0x0000b4002c2c7a23 */ /* 0x100fe400000108ba */
[----:B---3--:R-:W-:Y:S02]  /*aab0*/  FADD.FTZ R2, -R143, R3 ;  /* 0x000000038f027221 */ /* 0x008fe40000010100 */
[----:B----4-:R-:W-:Y:S02]  /*aac0*/  FMUL.FTZ R102, R140, R102 ;  /* 0x000000668c667220 */ /* 0x010fe40000410000 */
[----:B------:R-:W-:Y:S01]  /*aad0*/  FMUL.FTZ R2, R2, c[0x0][0x2d0] ;  /* 0x0000b40002027a20 */ /* 0x000fe20000410000 */
[----:B------:R2:W-:Y:S01]  /*aae0*/  MUFU.EX2 R237, R18 ;  /* 0x0000001200ed7308 */ /* 0x0005e20000000800 */
[C---:B------:R-:W-:Y:S02]  /*aaf0*/  FMUL.FTZ R103, R140.reuse, R103 ;  /* 0x000000678c677220 */ /* 0x040fe40000410000 */
[C---:B------:R-:W-:Y:S02]  /*ab00*/  FMUL.FTZ R114, R140.reuse, R114 ;  /* 0x000000728c727220 */ /* 0x040fe40000410000 */
[C---:B------:R-:W-:Y:S02]  /*ab10*/  FMUL.FTZ R115, R140.reuse, R115 ;  /* 0x000000738c737220 */ /* 0x040fe40000410000 */
[----:B------:R-:W-:Y:S02]  /*ab20*/  FFMA.FTZ R45, R45, c[0x0][0x2d0], -R186 ;  /* 0x0000b4002d2d7a23 */ /* 0x000fe400000108ba */
[C---:B------:R-:W-:Y:S01]  /*ab30*/  FMUL.FTZ R116, R141.reuse, R116 ;  /* 0x000000748d747220 */ /* 0x040fe20000410000 */
[----:B------:R3:W4:Y:S01]  /*ab40*/  MUFU.EX2 R3, R2 ;  /* 0x0000000200037308 */ /* 0x0007220000000800 */
[----:B------:R-:W-:Y:S02]  /*ab50*/  FMUL.FTZ R117, R141, R117 ;  /* 0x000000758d757220 */ /* 0x000fe40000410000 */
[C---:B------:R-:W-:Y:S01]  /*ab60*/  FMUL.FTZ R118, R140.reuse, R118 ;  /* 0x000000768c767220 */ /* 0x040fe20000410000 */
[----:B-1----:R-:W-:Y:S01]  /*ab70*/  @P0 IADD3 R17, P2, R5, R148, RZ ;  /* 0x0000009405110210 */ /* 0x002fe20007f5e0ff */
[----:B------:R-:W-:Y:S02]  /*ab80*/  FMUL.FTZ R119, R140, R119 ;  /* 0x000000778c777220 */ /* 0x000fe40000410000 */
[C---:B------:R-:W-:Y:S01]  /*ab90*/  FMUL.FTZ R128, R141.reuse, R128 ;  /* 0x000000808d807220 */ /* 0x040fe20000410000 */
[----:B------:R-:W-:Y:S01]  /*aba0*/  @P0 IADD3.X R176, R4, R149, RZ, P2, !PT ;  /* 0x0000009504b00210 */ /* 0x000fe200017fe4ff */
[----:B------:R-:W-:Y:S01]  /*abb0*/  FMUL.FTZ R129, R141, R129 ;  /* 0x000000818d817220 */ /* 0x000fe20000410000 */
[----:B------:R-:W1:Y:S01]  /*abc0*/  MUFU.EX2 R238, R16 ;  /* 0x0000001000ee7308 */ /* 0x000e620000000800 */
[C---:B------:R-:W-:Y:S02]  /*abd0*/  FMUL.FTZ R130, R140.reuse, R130 ;  /* 0x000000828c827220 */ /* 0x040fe40000410000 */
[C---:B------:R-:W-:Y:S01]  /*abe0*/  FMUL.FTZ R131, R140.reuse, R131 ;  /* 0x000000838c837220 */ /* 0x040fe20000410000 */
[----:B--2---:R-:W-:Y:S01]  /*abf0*/  @P0 LEA R18, P2, R17, c[0x0][0x1c8], 0x1 ;  /* 0x0000720011120a11 */ /* 0x004fe200078408ff */
[C---:B------:R-:W-:Y:S02]  /*ac00*/  FMUL.FTZ R136, R141.reuse, R136 ;  /* 0x000000888d887220 */ /* 0x040fe40000410000 */
[C---:B------:R-:W-:Y:S02]  /*ac10*/  FMUL.FTZ R137, R141.reuse, R137 ;  /* 0x000000898d897220 */ /* 0x040fe40000410000 */
[C---:B------:R-:W-:Y:S01]  /*ac20*/  FMUL.FTZ R138, R140.reuse, R138 ;  /* 0x0000008a8c8a7220 */ /* 0x040fe20000410000 */
[----:B------:R-:W-:Y:S01]  /*ac30*/  MUFU.EX2 R228, R8 ;  /* 0x0000000800e47308 */ /* 0x000fe20000000800 */
[C---:B------:R-:W-:Y:S02]  /*ac40*/  FMUL.FTZ R139, R140.reuse, R139 ;  /* 0x0000008b8c8b7220 */ /* 0x040fe40000410000 */
[----:B------:R-:W-:Y:S01]  /*ac50*/  FMUL.FTZ R68, R141, R68 ;  /* 0x000000448d447220 */ /* 0x000fe20000410000 */
[----:B---3--:R-:W2:Y:S01]  /*ac60*/  SHFL.BFLY PT, R2, R0, 0x2, 0x1f ;  /* 0x0c401f0000027f89 */ /* 0x008ea200000e0000 */
[C---:B----4-:R-:W-:Y:S02]  /*ac70*/  FMUL.FTZ R104, R3.reuse, R104 ;  /* 0x0000006803687220 */ /* 0x050fe40000410000 */
        /* <DEDUP_REMOVED lines=8> */
[----:B------:R3:W-:Y:S01]  /*ad00*/  MUFU.EX2 R231, R12 ;  /* 0x0000000c00e77308 */ /* 0x0007e20000000800 */
[C---:B------:R-:W-:Y:S02]  /*ad10*/  FMUL.FTZ R132, R3.reuse, R132 ;  /* 0x0000008403847220 */ /* 0x040fe40000410000 */
[----:B------:R-:W-:Y:S02]  /*ad20*/  FMUL.FTZ R133, R3, R133 ;  /* 0x0000008503857220 */ /* 0x000fe40000410000 */
[----:B------:R-:W-:Y:S02]  /*ad30*/  FMUL.FTZ R69, R141, R69 ;  /* 0x000000458d457220 */ /* 0x000fe40000410000 */
[----:B------:R-:W-:Y:S01]  /*ad40*/  FMUL.FTZ R70, R140, R70 ;  /* 0x000000468c467220 */ /* 0x000fe20000410000 */
[----:B--2---:R-:W-:Y:S01]  /*ad50*/  FMNMX.FTZ R0, R0, R2, !PT ;  /* 0x0000000200007209 */ /* 0x004fe20007810000 */
[C---:B------:R-:W-:Y:S01]  /*ad60*/  FMUL.FTZ R71, R140.reuse, R71 ;  /* 0x000000478c477220 */ /* 0x040fe20000410000 */
[----:B------:R2:W-:Y:S01]  /*ad70*/  MUFU.EX2 R230, R13 ;  /* 0x0000000d00e67308 */ /* 0x0005e20000000800 */
[C---:B------:R-:W-:Y:S02]  /*ad80*/  FMUL.FTZ R72, R3.reuse, R72 ;  /* 0x0000004803487220 */ /* 0x040fe40000410000 */
[----:B------:R-:W4:Y:S01]  /*ad90*/  SHFL.BFLY PT, R2, R0, 0x1, 0x1f ;  /* 0x0c201f0000027f89 */ /* 0x000f2200000e0000 */
[C---:B------:R-:W-:Y:S02]  /*ada0*/  FMUL.FTZ R73, R3.reuse, R73 ;  /* 0x0000004903497220 */ /* 0x040fe40000410000 */
[C---:B------:R-:W-:Y:S02]  /*adb0*/  FMUL.FTZ R76, R3.reuse, R76 ;  /* 0x0000004c034c7220 */ /* 0x040fe40000410000 */
[----:B------:R-:W-:Y:S02]  /*adc0*/  FMUL.FTZ R77, R3, R77 ;  /* 0x0000004d034d7220 */ /* 0x000fe40000410000 */
[----:B------:R-:W-:Y:S01]  /*add0*/  MUFU.EX2 R225, R32 ;  /* 0x0000002000e17308 */ /* 0x000fe20000000800 */
[C---:B------:R-:W-:Y:S02]  /*ade0*/  FMUL.FTZ R80, R141.reuse, R80 ;  /* 0x000000508d507220 */ /* 0x040fe40000410000 */
[----:B------:R-:W-:Y:S02]  /*adf0*/  FMUL.FTZ R81, R141, R81 ;  /* 0x000000518d517220 */ /* 0x000fe40000410000 */
[----:B---3--:R-:W-:Y:S02]  /*ae00*/  FMUL.FTZ R12, R3, R160 ;  /* 0x000000a0030c7220 */ /* 0x008fe40000410000 */
[C---:B------:R-:W-:Y:S02]  /*ae10*/  FMUL.FTZ R82, R140.reuse, R82 ;  /* 0x000000528c527220 */ /* 0x040fe40000410000 */
[----:B------:R-:W-:Y:S01]  /*ae20*/  FMUL.FTZ R83, R140, R83 ;  /* 0x000000538c537220 */ /* 0x000fe20000410000 */
[----:B------:R-:W-:Y:S01]  /*ae30*/  MUFU.EX2 R197, R36 ;  /* 0x0000002400c57308 */ /* 0x000fe20000000800 */
[C---:B------:R-:W-:Y:S02]  /*ae40*/  FMUL.FTZ R84, R141.reuse, R84 ;  /* 0x000000548d547220 */ /* 0x040fe40000410000 */
[----:B------:R-:W-:Y:S02]  /*ae50*/  FMUL.FTZ R85, R141, R85 ;  /* 0x000000558d557220 */ /* 0x000fe40000410000 */
[----:B--2---:R-:W-:Y:S01]  /*ae60*/  FMUL.FTZ R13, R3, R161 ;  /* 0x000000a1030d7220 */ /* 0x004fe20000410000 */
[----:B----4-:R-:W-:Y:S01]  /*ae70*/  FMNMX.FTZ R142, R0, R2, !PT ;  /* 0x00000002008e7209 */ /* 0x010fe20007810000 */
[C---:B------:R-:W-:Y:S01]  /*ae80*/  FMUL.FTZ R86, R140.reuse, R86 ;  /* 0x000000568c567220 */ /* 0x040fe20000410000 */
[----:B------:R-:W-:Y:S02]  /*ae90*/  @P0 MOV R2, c[0x0][0x1e4] ;  /* 0x0000790000020a02 */ /* 0x000fe40000000f00 */
[----:B------:R-:W-:Y:S01]  /*aea0*/  MUFU.EX2 R196, R37 ;  /* 0x0000002500c47308 */ /* 0x000fe20000000800 */
[----:B------:R-:W-:Y:S01]  /*aeb0*/  FMUL.FTZ R87, R140, R87 ;  /* 0x000000578c577220 */ /* 0x000fe20000410000 */
[----:B------:R-:W-:Y:S01]  /*aec0*/  @P0 LEA.HI.X R2, R7, R4, R2, 0x5, P6 ;  /* 0x0000000407020211 */ /* 0x000fe200030f2c02 */
[----:B------:R-:W-:Y:S01]  /*aed0*/  FADD.FTZ R0, -R142, R146 ;  /* 0x000000928e007221 */ /* 0x000fe20000010100 */
[----:B------:R-:W-:Y:S01]  /*aee0*/  @P0 IADD3 R7, P6, R5, R222, RZ ;  /* 0x000000de05070210 */ /* 0x000fe20007fde0ff */
[----:B------:R-:W-:Y:S01]  /*aef0*/  FMUL.FTZ R88, R3, R88 ;  /* 0x0000005803587220 */ /* 0x000fe20000410000 */
[----:B------:R-:W-:Y:S01]  /*af00*/  @P0 IADD3 R5, P1, R5, R150, RZ ;  /* 0x0000009605050210 */ /* 0x000fe20007f3e0ff */
[----:B------:R-:W-:Y:S01]  /*af10*/  FMUL.FTZ R0, R0, c[0x0][0x2d0] ;  /* 0x0000b40000007a20 */ /* 0x000fe20000410000 */
[C---:B------:R-:W-:Y:S02]  /*af20*/  @P0 IADD3.X R19, R4.reuse, R221, RZ, P6, !PT ;  /* 0x000000dd04130210 */ /* 0x040fe400037fe4ff */
[----:B------:R-:W-:Y:S01]  /*af30*/  MUFU.EX2 R195, R38 ;  /* 0x0000002600c37308 */ /* 0x000fe20000000800 */
[----:B------:R-:W-:Y:S01]  /*af40*/  @P0 LEA R146, P6, R7, c[0x0][0x1c8], 0x1 ;  /* 0x0000720007920a11 */ /* 0x000fe200078c08ff */
[C---:B------:R-:W-:Y:S01]  /*af50*/  FMUL.FTZ R89, R3.reuse, R89 ;  /* 0x0000005903597220 */ /* 0x040fe20000410000 */
[----:B------:R-:W-:Y:S01]  /*af60*/  @P0 IADD3.X R4, R4, R151, RZ, P1, !PT ;  /* 0x0000009704040210 */ /* 0x000fe20000ffe4ff */
[----:B------:R-:W-:Y:S01]  /*af70*/  FMUL.FTZ R92, R3, R92 ;  /* 0x0000005c035c7220 */ /* 0x000fe20000410000 */
[----:B------:R-:W-:Y:S01]  /*af80*/  @P0 LEA.HI.X R147, R7, c[0x0][0x1cc], R19, 0x1, P6 ;  /* 0x0000730007930a11 */ /* 0x000fe200030f0c13 */
[----:B------:R-:W-:Y:S01]  /*af90*/  FMUL.FTZ R93, R3, R93 ;  /* 0x0000005d035d7220 */ /* 0x000fe20000410000 */
[----:B------:R-:W-:Y:S01]  /*afa0*/  @P0 LEA.HI.X R19, R17, c[0x0][0x1cc], R176, 0x1, P2 ;  /* 0x0000730011130a11 */ /* 0x000fe200010f0cb0 */
[----:B------:R-:W-:Y:S01]  /*afb0*/  FMUL.FTZ R96, R141, R96 ;  /* 0x000000608d607220 */ /* 0x000fe20000410000 */
[C---:B------:R-:W-:Y:S01]  /*afc0*/  @P0 LEA R16, P1, R5.reuse, c[0x0][0x1c8], 0x1 ;  /* 0x0000720005100a11 */ /* 0x040fe200078208ff */
[----:B------:R2:W-:Y:S01]  /*afd0*/  @P0 LDGSTS.E.BYPASS.LTC128B.128 [R203+0x3100], [R146.64], !P5 ;  /* 0x0310000092cb0fae */ /* 0x0005e2000e901d46 */
[C---:B------:R-:W-:Y:S01]  /*afe0*/  @P0 IADD3 R148, P6, R6.reuse, R148, RZ ;  /* 0x0000009406940210 */ /* 0x040fe20007fde0ff */
[----:B------:R-:W3:Y:S01]  /*aff0*/  MUFU.EX2 R0, R0 ;  /* 0x0000000000007308 */ /* 0x000ee20000000800 */
[----:B------:R-:W-:Y:S01]  /*b000*/  @P0 LEA.HI.X R17, R5, c[0x0][0x1cc], R4, 0x1, P1 ;  /* 0x0000730005110a11 */ /* 0x000fe200008f0c04 */
[----:B------:R-:W-:Y:S01]  /*b010*/  FMUL.FTZ R97, R141, R97 ;  /* 0x000000618d617220 */ /* 0x000fe20000410000 */
[----:B------:R-:W-:Y:S01]  /*b020*/  @P0 IADD3 R7, P2, R6, R222, RZ ;  /* 0x000000de06070210 */ /* 0x000fe20007f5e0ff */
[----:B------:R-:W-:Y:S01]  /*b030*/  FMUL.FTZ R98, R140, R98 ;  /* 0x000000628c627220 */ /* 0x000fe20000410000 */
[----:B------:R-:W-:Y:S01]  /*b040*/  @P0 IADD3 R5, P1, R6, R150, RZ ;  /* 0x0000009606050210 */ /* 0x000fe20007f3e0ff */
[----:B------:R4:W-:Y:S01]  /*b050*/  @P0 LDGSTS.E.BYPASS.LTC128B.128 [R203+0x4100], [R18.64], !P4 ;  /* 0x0410000012cb0fae */ /* 0x0009e2000e101d46 */
[----:B------:R-:W-:Y:S01]  /*b060*/  @P0 IADD3.X R149, R2, R149, RZ, P6, !PT ;  /* 0x0000009502950210 */ /* 0x000fe200037fe4ff */
[----:B------:R-:W-:Y:S01]  /*b070*/  FMUL.FTZ R99, R140, R99 ;  /* 0x000000638c637220 */ /* 0x000fe20000410000 */
[----:B------:R-:W-:Y:S01]  /*b080*/  @P0 LEA R8, P6, R7, c[0x0][0x1c8], 0x1 ;  /* 0x0000720007080a11 */ /* 0x000fe200078c08ff */
[----:B------:R-:W-:Y:S01]  /*b090*/  MUFU.EX2 R194, R39 ;  /* 0x0000002700c27308 */ /* 0x000fe20000000800 */
[----:B------:R-:W-:Y:S01]  /*b0a0*/  @P0 IADD3.X R151, R2, R151, RZ, P1, !PT ;  /* 0x0000009702970210 */ /* 0x000fe20000ffe4ff */
[--C-:B------:R-:W-:Y:S01]  /*b0b0*/  FFMA.FTZ R20, R20, c[0x0][0x2d0], -R184.reuse ;  /* 0x0000b40014147a23 */ /* 0x100fe200000108b8 */
[----:B------:R-:W-:Y:S01]  /*b0c0*/  @P0 IADD3.X R2, R2, R221, RZ, P2, !PT ;  /* 0x000000dd02020210 */ /* 0x000fe200017fe4ff */
[----:B------:R2:W-:Y:S01]  /*b0d0*/  @P0 LDGSTS.E.BYPASS.LTC128B.128 [R203+0x5100], [R16.64], !P3 ;  /* 0x0510000010cb0fae */ /* 0x0005e2000d901d46 */
[----:B------:R-:W-:Y:S01]  /*b0e0*/  @P0 LEA R6, P2, R148, c[0x0][0x1c8], 0x1 ;  /* 0x0000720094060a11 */ /* 0x000fe200078408ff */
[----:B------:R-:W-:Y:S01]  /*b0f0*/  FFMA.FTZ R21, R21, c[0x0][0x2d0], -R184 ;  /* 0x0000b40015157a23 */ /* 0x000fe200000108b8 */
[----:B------:R-:W-:Y:S01]  /*b100*/  @P0 LEA.HI.X R9, R7, c[0x0][0x1cc], R2, 0x1, P6 ;  /* 0x0000730007090a11 */ /* 0x000fe200030f0c02 */
[----:B------:R-:W-:Y:S01]  /*b110*/  FMUL.FTZ R2, R142, c[0x0][0x2d0] ;  /* 0x0000b4008e027a20 */ /* 0x000fe20000410000 */
[----:B------:R-:W-:Y:S01]  /*b120*/  @P0 LEA.HI.X R7, R148, c[0x0][0x1cc], R149, 0x1, P2 ;  /* 0x0000730094070a11 */ /* 0x000fe200010f0c95 */
[----:B------:R-:W-:Y:S01]  /*b130*/  MUFU.EX2 R193, R48 ;  /* 0x0000003000c17308 */ /* 0x000fe20000000800 */
[----:B------:R-:W-:Y:S01]  /*b140*/  @P0 LEA R4, P1, R5, c[0x0][0x1c8], 0x1 ;  /* 0x0000720005040a11 */ /* 0x000fe200078208ff */
[----:B------:R5:W-:Y:S01]  /*b150*/  @P0 LDGSTS.E.BYPASS.LTC128B.128 [R203+0x3900], [R8.64], !P5 ;  /* 0x0390000008cb0fae */ /* 0x000be2000e901d46 */
[--C-:B------:R-:W-:Y:S01]  /*b160*/  FFMA.FTZ R10, R10, c[0x0][0x2d0], -R2.reuse ;  /* 0x0000b4000a0a7a23 */ /* 0x100fe20000010802 */
[----:B------:R-:W-:Y:S01]  /*b170*/  F2FP.PACK_AB R148, R235, R234 ;  /* 0x000000eaeb94723e */ /* 0x000fe200000000ff */
[--C-:B------:R-:W-:Y:S01]  /*b180*/  FFMA.FTZ R11, R11, c[0x0][0x2d0], -R2.reuse ;  /* 0x0000b4000b0b7a23 */ /* 0x100fe20000010802 */
[----:B------:R-:W-:Y:S01]  /*b190*/  @P0 LEA.HI.X R5, R5, c[0x0][0x1cc], R151, 0x1, P1 ;  /* 0x0000730005050a11 */ /* 0x000fe200008f0c97 */
[--C-:B------:R-:W-:Y:S01]  /*b1a0*/  FFMA.FTZ R14, R14, c[0x0][0x2d0], -R2.reuse ;  /* 0x0000b4000e0e7a23 */ /* 0x100fe20000010802 */
[----:B-1----:R-:W-:Y:S01]  /*b1b0*/  F2FP.PACK_AB R150, R239, R238 ;  /* 0x000000eeef96723e */ /* 0x002fe200000000ff */
[--C-:B------:R-:W-:Y:S01]  /*b1c0*/  FFMA.FTZ R15, R15, c[0x0][0x2d0], -R2.reuse ;  /* 0x0000b4000f0f7a23 */ /* 0x100fe20000010802 */
[----:B------:R1:W-:Y:S01]  /*b1d0*/  @P0 LDGSTS.E.BYPASS.LTC128B.128 [R203+0x4900], [R6.64], !P4 ;  /* 0x0490000006cb0fae */ /* 0x0003e2000e101d46 */
[----:B------:R1:W-:Y:S01]  /*b1e0*/  MUFU.EX2 R187, R10 ;  /* 0x0000000a00bb7308 */ /* 0x0003e20000000800 */
[----:B------:R-:W-:Y:S01]  /*b1f0*/  F2FP.PACK_AB R149, R233, R232 ;  /* 0x000000e8e995723e */ /* 0x000fe200000000ff */
[----:B----4-:R-:W-:Y:S01]  /*b200*/  FMUL.FTZ R18, R140, R166 ;  /* 0x000000a68c127220 */ /* 0x010fe20000410000 */
[----:B------:R-:W-:Y:S01]  /*b210*/  F2FP.PACK_AB R151, R236, R237 ;  /* 0x000000edec97723e */ /* 0x000fe200000000ff */
[----:B------:R-:W-:Y:S02]  /*b220*/  FMUL.FTZ R19, R140, R167 ;  /* 0x000000a78c137220 */ /* 0x000fe40000410000 */
[C---:B---3--:R-:W-:Y:S01]  /*b230*/  FMUL.FTZ R106, R0.reuse, R106 ;  /* 0x0000006a006a7220 */ /* 0x048fe20000410000 */
[----:B------:R3:W-:Y:S01]  /*b240*/  @P0 LDGSTS.E.BYPASS.LTC128B.128 [R203+0x5900], [R4.64], !P3 ;  /* 0x0590000004cb0fae */ /* 0x0007e2000d901d46 */
[C---:B------:R-:W-:Y:S02]  /*b250*/  FMUL.FTZ R107, R0.reuse, R107 ;  /* 0x0000006b006b7220 */ /* 0x040fe40000410000 */
[----:B------:R-:W4:Y:S01]  /*b260*/  MUFU.EX2 R188, R11 ;  /* 0x0000000b00bc7308 */ /* 0x000f220000000800 */
[C---:B--2---:R-:W-:Y:S02]  /*b270*/  FMUL.FTZ R16, R141.reuse, R164 ;  /* 0x000000a48d107220 */ /* 0x044fe40000410000 */
[----:B------:R-:W-:Y:S02]  /*b280*/  FMUL.FTZ R17, R141, R165 ;  /* 0x000000a58d117220 */ /* 0x000fe40000410000 */
[----:B------:R-:W2:Y:S01]  /*b290*/  LDSM.16.MT88.4 R176, [R205] ;  /* 0x00000000cdb0783b */ /* 0x000ea20000004200 */
[C---:B------:R-:W-:Y:S02]  /*b2a0*/  FMUL.FTZ R110, R0.reuse, R110 ;  /* 0x0000006e006e7220 */ /* 0x040fe40000410000 */
[C---:B-----5:R-:W-:Y:S02]  /*b2b0*/  FMUL.FTZ R8, R3.reuse, R156 ;  /* 0x0000009c03087220 */ /* 0x060fe40000410000 */
[----:B------:R5:W-:Y:S01]  /*b2c0*/  MUFU.EX2 R189, R14 ;  /* 0x0000000e00bd7308 */ /* 0x000be20000000800 */
[----:B------:R-:W-:Y:S02]  /*b2d0*/  FMUL.FTZ R9, R3, R157 ;  /* 0x0000009d03097220 */ /* 0x000fe40000410000 */
[----:B------:R-:W2:Y:S01]  /*b2e0*/  LDSM.16.MT88.4 R180, [R206] ;  /* 0x00000000ceb4783b */ /* 0x000ea20000004200 */
[----:B-1----:R-:W-:Y:S02]  /*b2f0*/  FMUL.FTZ R10, R0, R158 ;  /* 0x0000009e000a7220 */ /* 0x002fe40000410000 */
[----:B------:R-:W-:Y:S01]  /*b300*/  FMUL.FTZ R6, R140, R154 ;  /* 0x0000009a8c067220 */ /* 0x000fe20000410000 */
[----:B------:R-:W-:Y:S01]  /*b310*/  F2FP.PACK_AB R154, R230, R231 ;  /* 0x000000e7e69a723e */ /* 0x000fe200000000ff */
[----:B------:R-:W-:Y:S02]  /*b320*/  FMUL.FTZ R7, R140, R155 ;  /* 0x0000009b8c077220 */ /* 0x000fe40000410000 */
[----:B------:R-:W1:Y:S01]  /*b330*/  MUFU.EX2 R190, R15 ;  /* 0x0000000f00be7308 */ /* 0x000e620000000800 */
[----:B------:R-:W-:Y:S01]  /*b340*/  FMUL.FTZ R111, R0, R111 ;  /* 0x0000006f006f7220 */ /* 0x000fe20000410000 */
[----:B------:R-:W-:Y:S01]  /*b350*/  LDSM.16.MT88.4 R36, [R205+0x2400] ;  /* 0x00240000cd24783b */ /* 0x000fe20000004200 */
[--C-:B------:R-:W-:Y:S02]  /*b360*/  FFMA.FTZ R42, R42, c[0x0][0x2d0], -R2.reuse ;  /* 0x0000b4002a2a7a23 */ /* 0x100fe40000010802 */
[----:B---3--:R-:W-:Y:S01]  /*b370*/  FMUL.FTZ R4, R141, R152 ;  /* 0x000000988d047220 */ /* 0x008fe20000410000 */
[----:B------:R-:W-:Y:S01]  /*b380*/  F2FP.PACK_AB R152, R229, R228 ;  /* 0x000000e4e598723e */ /* 0x000fe200000000ff */
[----:B------:R-:W-:Y:S01]  /*b390*/  FMUL.FTZ R5, R141, R153 ;  /* 0x000000998d057220 */ /* 0x000fe20000410000 */
[----:B----4-:R-:W-:Y:S01]  /*b3a0*/  F2FP.PACK_AB R153, R188, R187 ;  /* 0x000000bbbc99723e */ /* 0x010fe200000000ff */
[C---:B------:R-:W-:Y:S01]  /*b3b0*/  FMUL.FTZ R11, R0.reuse, R159 ;  /* 0x0000009f000b7220 */ /* 0x040fe20000410000 */
[----:B------:R-:W-:Y:S01]  /*b3c0*/  LDSM.16.MT88.4 R164, [R205+0xc00] ;  /* 0x000c0000cda4783b */ /* 0x000fe20000004200 */
[----:B------:R-:W-:Y:S01]  /*b3d0*/  MUFU.EX2 R192, R49 ;  /* 0x0000003100c07308 */ /* 0x000fe20000000800 */
[--C-:B------:R-:W-:Y:S02]  /*b3e0*/  FFMA.FTZ R43, R43, c[0x0][0x2d0], -R2.reuse ;  /* 0x0000b4002b2b7a23 */ /* 0x100fe40000010802 */
[----:B-----5:R-:W-:Y:S02]  /*b3f0*/  FMUL.FTZ R14, R0, R162 ;  /* 0x000000a2000e7220 */ /* 0x020fe40000410000 */
[--C-:B------:R-:W-:Y:S02]  /*b400*/  FFMA.FTZ R46, R46, c[0x0][0x2d0], -R2.reuse ;  /* 0x0000b4002e2e7a23 */ /* 0x100fe40000010802 */
[----:B------:R-:W3:Y:S01]  /*b410*/  LDSM.16.MT88.4 R156, [R205+0x1000] ;  /* 0x00100000cd9c783b */ /* 0x000ee20000004200 */
[----:B------:R-:W-:Y:S02]  /*b420*/  FFMA.FTZ R47, R47, c[0x0][0x2d0], -R2 ;  /* 0x0000b4002f2f7a23 */ /* 0x000fe40000010802 */
[----:B------:R-:W-:Y:S01]  /*b430*/  MUFU.EX2 R191, R51 ;  /* 0x0000003300bf7308 */ /* 0x000fe20000000800 */
[----:B------:R-:W-:Y:S01]  /*b440*/  FMUL.FTZ R122, R0, R122 ;  /* 0x0000007a007a7220 */ /* 0x000fe20000410000 */
[----:B-1----:R-:W-:Y:S01]  /*b450*/  F2FP.PACK_AB R155, R190, R189 ;  /* 0x000000bdbe9b723e */ /* 0x002fe200000000ff */
[-C--:B--2---:R-:W-:Y:S02]  /*b460*/  HMMA.16816.F32 R4, R148, R176.reuse, R4 ;  /* 0x000000b09404723c */ /* 0x084fe40000001804 */
[----:B------:R-:W0:Y:S03]  /*b470*/  LDGDEPBAR ;  /* 0x00000000000079af */ /* 0x000e260000000000 */
[C---:B------:R-:W-:Y:S02]  /*b480*/  FMUL.FTZ R15, R0.reuse, R163 ;  /* 0x000000a3000f7220 */ /* 0x040fe40000410000 */
[----:B------:R-:W-:Y:S01]  /*b490*/  MUFU.EX2 R147, R46 ;  /* 0x0000002e00937308 */ /* 0x000fe20000000800 */
[C---:B------:R-:W-:Y:S01]  /*b4a0*/  FMUL.FTZ R123, R0.reuse, R123 ;  /* 0x0000007b007b7220 */ /* 0x040fe20000410000 */
[C---:B------:R-:W-:Y:S01]  /*b4b0*/  HMMA.16816.F32 R8, R152.reuse, R176, R8 ;  /* 0x000000b09808723c */ /* 0x040fe20000001808 */
[----:B------:R-:W1:Y:S03]  /*b4c0*/  LDSM.16.MT88.4 R160, [R206+0x1000] ;  /* 0x00100000cea0783b */ /* 0x000e660000004200 */
[C---:B------:R-:W-:Y:S02]  /*b4d0*/  FMUL.FTZ R126, R0.reuse, R126 ;  /* 0x0000007e007e7220 */ /* 0x040fe40000410000 */
[C---:B------:R-:W-:Y:S02]  /*b4e0*/  FMUL.FTZ R127, R0.reuse, R127 ;  /* 0x0000007f007f7220 */ /* 0x040fe40000410000 */
[-C--:B------:R-:W-:Y:S01]  /*b4f0*/  HMMA.16816.F32 R12, R152, R178.reuse, R12 ;  /* 0x000000b2980c723c */ /* 0x080fe2000000180c */
[----:B------:R2:W-:Y:S03]  /*b500*/  MUFU.EX2 R227, R20 ;  /* 0x0000001400e37308 */ /* 0x0005e60000000800 */
[C---:B------:R-:W-:Y:S02]  /*b510*/  FMUL.FTZ R134, R0.reuse, R134 ;  /* 0x0000008600867220 */ /* 0x040fe40000410000 */
[C---:B------:R-:W-:Y:S02]  /*b520*/  FMUL.FTZ R135, R0.reuse, R135 ;  /* 0x0000008700877220 */ /* 0x040fe40000410000 */
[C---:B------:R-:W-:Y:S03]  /*b530*/  HMMA.16816.F32 R16, R148.reuse, R178, R16 ;  /* 0x000000b29410723c */ /* 0x040fe60000001810 */
[----:B------:R4:W5:Y:S01]  /*b540*/  MUFU.EX2 R226, R21 ;  /* 0x0000001500e27308 */ /* 0x0009620000000800 */
[--C-:B------:R-:W-:Y:S02]  /*b550*/  FFMA.FTZ R146, R35, c[0x0][0x2d0], -R185.reuse ;  /* 0x0000b40023927a23 */ /* 0x100fe400000108b9 */
[C---:B------:R-:W-:Y:S02]  /*b560*/  FMUL.FTZ R35, R0.reuse, R175 ;  /* 0x000000af00237220 */ /* 0x040fe40000410000 */
[-C--:B------:R-:W-:Y:S04]  /*b570*/  HMMA.16816.F32 R100, R148, R180.reuse, R100 ;  /* 0x000000b49464723c */ /* 0x080fe80000001864 */
[C---:B------:R-:W-:Y:S01]  /*b580*/  FMUL.FTZ R74, R0.reuse, R74 ;  /* 0x0000004a004a7220 */ /* 0x040fe20000410000 */
[----:B------:R-:W-:Y:S01]  /*b590*/  MUFU.EX2 R203, R146 ;  /* 0x0000009200cb7308 */ /* 0x000fe20000000800 */
[C---:B------:R-:W-:Y:S02]  /*b5a0*/  FMUL.FTZ R75, R0.reuse, R75 ;  /* 0x0000004b004b7220 */ /* 0x040fe40000410000 */
[C---:B------:R-:W-:Y:S04]  /*b5b0*/  HMMA.16816.F32 R104, R152.reuse, R180, R104 ;  /* 0x000000b49868723c */ /* 0x040fe80000001868 */
[C---:B--2---:R-:W-:Y:S02]  /*b5c0*/  FMUL.FTZ R20, R141.reuse, R168 ;  /* 0x000000a88d147220 */ /* 0x044fe40000410000 */
[C---:B------:R-:W-:Y:S01]  /*b5d0*/  FMUL.FTZ R78, R0.reuse, R78 ;  /* 0x0000004e004e7220 */ /* 0x040fe20000410000 */
[----:B------:R-:W-:Y:S01]  /*b5e0*/  MUFU.EX2 R181, R40 ;  /* 0x0000002800b57308 */ /* 0x000fe20000000800 */
[-C--:B------:R-:W-:Y:S04]  /*b5f0*/  HMMA.16816.F32 R108, R152, R182.reuse, R108 ;  /* 0x000000b6986c723c */ /* 0x080fe8000000186c */
[----:B----4-:R-:W-:Y:S02]  /*b600*/  FMUL.FTZ R21, R141, R169 ;  /* 0x000000a98d157220 */ /* 0x010fe40000410000 */
[----:B------:R-:W-:Y:S02]  /*b610*/  FMUL.FTZ R79, R0, R79 ;  /* 0x0000004f004f7220 */ /* 0x000fe40000410000 */
[C---:B------:R-:W-:Y:S01]  /*b620*/  HMMA.16816.F32 R112, R148.reuse, R182, R112 ;  /* 0x000000b69470723c */ /* 0x040fe20000001870 */
[----:B------:R2:W-:Y:S03]  /*b630*/  MUFU.EX2 R183, R50 ;  /* 0x0000003200b77308 */ /* 0x0005e60000000800 */
[--C-:B------:R-:W-:Y:S02]  /*b640*/  FFMA.FTZ R22, R22, c[0x0][0x2d0], -R185.reuse ;  /* 0x0000b40016167a23 */ /* 0x100fe400000108b9 */
[C---:B------:R-:W-:Y:S02]  /*b650*/  FMUL.FTZ R90, R0.reuse, R90 ;  /* 0x0000005a005a7220 */ /* 0x040fe40000410000 */
[-C--:B---3--:R-:W-:Y:S03]  /*b660*/  HMMA.16816.F32 R116, R148, R156.reuse, R116 ;  /* 0x0000009c9474723c */ /* 0x088fe60000001874 */
[----:B------:R3:W-:Y:S01]  /*b670*/  MUFU.EX2 R223, R22 ;  /* 0x0000001600df7308 */ /* 0x0007e20000000800 */
[C---:B------:R-:W-:Y:S02]  /*b680*/  FMUL.FTZ R91, R0.reuse, R91 ;  /* 0x0000005b005b7220 */ /* 0x040fe40000410000 */
[----:B------:R-:W-:Y:S02]  /*b690*/  FMUL.FTZ R94, R0, R94 ;  /* 0x0000005e005e7220 */ /* 0x000fe40000410000 */
[C---:B------:R-:W-:Y:S04]  /*b6a0*/  HMMA.16816.F32 R120, R152.reuse, R156, R120 ;  /* 0x0000009c9878723c */ /* 0x040fe80000001878 */
[----:B------:R-:W-:Y:S01]  /*b6b0*/  FFMA.FTZ R33, R33, c[0x0][0x2d0], -R184 ;  /* 0x0000b40021217a23 */ /* 0x000fe200000108b8 */
[----:B------:R-:W-:Y:S01]  /*b6c0*/  MUFU.EX2 R182, R41 ;  /* 0x0000002900b67308 */ /* 0x000fe20000000800 */
[--C-:B------:R-:W-:Y:S02]  /*b6d0*/  FFMA.FTZ R32, R23, c[0x0][0x2d0], -R185.reuse ;  /* 0x0000b40017207a23 */ /* 0x100fe400000108b9 */
[-C--:B------:R-:W-:Y:S01]  /*b6e0*/  HMMA.16816.F32 R124, R152, R158.reuse, R124 ;  /* 0x0000009e987c723c */ /* 0x080fe2000000187c */
[----:B--2---:R-:W-:Y:S03]  /*b6f0*/  LDSM.16.MT88.4 R48, [R206+0x2400] ;  /* 0x00240000ce30783b */ /* 0x004fe60000004200 */
[--C-:B------:R-:W-:Y:S02]  /*b700*/  FFMA.FTZ R34, R34, c[0x0][0x2d0], -R185.reuse ;  /* 0x0000b40022227a23 */ /* 0x100fe400000108b9 */
[C---:B------:R-:W-:Y:S01]  /*b710*/  FMUL.FTZ R23, R140.reuse, R171 ;  /* 0x000000ab8c177220 */ /* 0x040fe20000410000 */
[----:B------:R2:W-:Y:S01]  /*b720*/  MUFU.EX2 R224, R33 ;  /* 0x0000002100e07308 */ /* 0x0005e20000000800 */
[C---:B------:R-:W-:Y:S01]  /*b730*/  HMMA.16816.F32 R128, R148.reuse, R158, R128 ;  /* 0x0000009e9480723c */ /* 0x040fe20000001880 */
[----:B------:R-:W4:Y:S03]  /*b740*/  LDSM.16.MT88.4 R156, [R205+0x2000] ;  /* 0x00200000cd9c783b */ /* 0x000f260000004200 */
[----:B---3--:R-:W-:Y:S02]  /*b750*/  FMUL.FTZ R22, R140, R170 ;  /* 0x000000aa8c167220 */ /* 0x008fe40000410000 */
[----:B------:R-:W-:Y:S02]  /*b760*/  FMUL.FTZ R95, R0, R95 ;  /* 0x0000005f005f7220 */ /* 0x000fe40000410000 */
[--C-:B------:R-:W-:Y:S01]  /*b770*/  FFMA.FTZ R24, R24, c[0x0][0x2d0], -R186.reuse ;  /* 0x0000b40018187a23 */ /* 0x100fe200000108ba */
[----:B------:R3:W3:Y:S02]  /*b780*/  MUFU.EX2 R222, R32 ;  /* 0x0000002000de7308 */ /* 0x0006e40000000800 */
[-C--:B-1----:R-:W-:Y:S03]  /*b790*/  HMMA.16816.F32 R20, R148, R160.reuse, R20 ;  /* 0x000000a09414723c */ /* 0x082fe60000001814 */
[----:B------:R-:W-:Y:S02]  /*b7a0*/  FFMA.FTZ R25, R25, c[0x0][0x2d0], -R186 ;  /* 0x0000b40019197a23 */ /* 0x000fe400000108ba */
[--C-:B------:R-:W-:Y:S02]  /*b7b0*/  FFMA.FTZ R26, R26, c[0x0][0x2d0], -R2.reuse ;  /* 0x0000b4001a1a7a23 */ /* 0x100fe40000010802 */
[----:B------:R-:W-:Y:S01]  /*b7c0*/  FFMA.FTZ R27, R27, c[0x0][0x2d0], -R2 ;  /* 0x0000b4001b1b7a23 */ /* 0x000fe20000010802 */
[C---:B------:R-:W-:Y:S01]  /*b7d0*/  HMMA.16816.F32 R132, R152.reuse, R160, R132 ;  /* 0x000000a09884723c */ /* 0x040fe20000001884 */
[----:B------:R1:W1:Y:S03]  /*b7e0*/  MUFU.EX2 R221, R34 ;  /* 0x0000002200dd7308 */ /* 0x0002660000000800 */
[----:B--2---:R-:W-:Y:S02]  /*b7f0*/  FMUL.FTZ R33, R3, R173 ;  /* 0x000000ad03217220 */ /* 0x004fe40000410000 */
[--C-:B------:R-:W-:Y:S02]  /*b800*/  FFMA.FTZ R28, R28, c[0x0][0x2d0], -R186.reuse ;  /* 0x0000b4001c1c7a23 */ /* 0x100fe400000108ba */
[----:B------:R-:W-:Y:S03]  /*b810*/  FFMA.FTZ R29, R29, c[0x0][0x2d0], -R186 ;  /* 0x0000b4001d1d7a23 */ /* 0x000fe600000108ba */
[----:B------:R5:W-:Y:S01]  /*b820*/  MUFU.EX2 R201, R24 ;  /* 0x0000001800c97308 */ /* 0x000be20000000800 */
[--C-:B------:R-:W-:Y:S02]  /*b830*/  FFMA.FTZ R30, R30, c[0x0][0x2d0], -R2.reuse ;  /* 0x0000b4001e1e7a23 */ /* 0x100fe40000010802 */
[----:B---3--:R-:W-:Y:S02]  /*b840*/  FMUL.FTZ R32, R3, R172 ;  /* 0x000000ac03207220 */ /* 0x008fe40000410000 */
[----:B------:R-:W-:Y:S02]  /*b850*/  FFMA.FTZ R31, R31, c[0x0][0x2d0], -R2 ;  /* 0x0000b4001f1f7a23 */ /* 0x000fe40000010802 */
[--C-:B------:R-:W-:Y:S02]  /*b860*/  FFMA.FTZ R65, R65, c[0x0][0x2d0], -R184.reuse ;  /* 0x0000b40041417a23 */ /* 0x100fe400000108b8 */
[--C-:B------:R-:W-:Y:S01]  /*b870*/  FFMA.FTZ R67, R67, c[0x0][0x2d0], -R185.reuse ;  /* 0x0000b40043437a23 */ /* 0x100fe200000108b9 */
[----:B------:R2:W3:Y:S01]  /*b880*/  MUFU.EX2 R200, R25 ;  /* 0x0000001900c87308 */ /* 0x0004e20000000800 */
[----:B------:R-:W-:Y:S02]  /*b890*/  FFMA.FTZ R52, R52, c[0x0][0x2d0], -R184 ;  /* 0x0000b40034347a23 */ /* 0x000fe400000108b8 */
[----:B------:R-:W-:Y:S02]  /*b8a0*/  FFMA.FTZ R61, R61, c[0x0][0x2d0], -R186 ;  /* 0x0000b4003d3d7a23 */ /* 0x000fe400000108ba */
[----:B-1----:R-:W-:Y:S02]  /*b8b0*/  FMUL.FTZ R34, R0, R174 ;  /* 0x000000ae00227220 */ /* 0x002fe40000410000 */
[--C-:B------:R-:W-:Y:S02]  /*b8c0*/  FFMA.FTZ R53, R53, c[0x0][0x2d0], -R184.reuse ;  /* 0x0000b40035357a23 */ /* 0x100fe400000108b8 */
[----:B------:R-:W-:Y:S01]  /*b8d0*/  FFMA.FTZ R64, R64, c[0x0][0x2d0], -R184 ;  /* 0x0000b40040407a23 */ /* 0x000fe200000108b8 */
[----:B------:R-:W-:Y:S01]  /*b8e0*/  MUFU.EX2 R180, R45 ;  /* 0x0000002d00b47308 */ /* 0x000fe20000000800 */
[--C-:B------:R-:W-:Y:S01]  /*b8f0*/  FFMA.FTZ R54, R54, c[0x0][0x2d0], -R185.reuse ;  /* 0x0000b40036367a23 */ /* 0x100fe200000108b9 */
[-C--:B------:R-:W-:Y:S03]  /*b900*/  HMMA.16816.F32 R32, R152, R162.reuse, R32 ;  /* 0x000000a29820723c */ /* 0x080fe60000001820 */
[----:B-----5:R-:W-:Y:S01]  /*b910*/  F2FP.PACK_AB R24, R226, R227 ;  /* 0x000000e3e218723e */ /* 0x020fe200000000ff */
[--C-:B------:R-:W-:Y:S02]  /*b920*/  FFMA.FTZ R55, R55, c[0x0][0x2d0], -R185.reuse ;  /* 0x0000b40037377a23 */ /* 0x100fe400000108b9 */
[----:B------:R-:W-:Y:S02]  /*b930*/  FFMA.FTZ R66, R66, c[0x0][0x2d0], -R185 ;  /* 0x0000b40042427a23 */ /* 0x000fe400000108b9 */
[C---:B------:R-:W-:Y:S01]  /*b940*/  HMMA.16816.F32 R136, R148.reuse, R162, R136 ;  /* 0x000000a29488723c */ /* 0x040fe20000001888 */
[----:B------:R-:W1:Y:S01]  /*b950*/  LDSM.16.MT88.4 R160, [R206+0x2000] ;  /* 0x00200000cea0783b */ /* 0x000e620000004200 */
[----:B------:R-:W-:Y:S02]  /*b960*/  MUFU.EX2 R146, R47 ;  /* 0x0000002f00927308 */ /* 0x000fe40000000800 */
[----:B--2---:R-:W-:Y:S01]  /*b970*/  F2FP.PACK_AB R25, R222, R223 ;  /* 0x000000dfde19723e */ /* 0x004fe200000000ff */
[----:B------:R-:W-:Y:S02]  /*b980*/  FFMA.FTZ R57, R57, c[0x0][0x2d0], -R186 ;  /* 0x0000b40039397a23 */ /* 0x000fe400000108ba */
[--C-:B------:R-:W-:Y:S01]  /*b990*/  FFMA.FTZ R58, R58, c[0x0][0x2d0], -R2.reuse ;  /* 0x0000b4003a3a7a23 */ /* 0x100fe20000010802 */
[-C--:B----4-:R-:W-:Y:S04]  /*b9a0*/  HMMA.16816.F32 R68, R148, R156.reuse, R68 ;  /* 0x0000009c9444723c */ /* 0x090fe80000001844 */
[----:B------:R-:W-:Y:S01]  /*b9b0*/  MUFU.EX2 R65, R65 ;  /* 0x0000004100417308 */ /* 0x000fe20000000800 */
[----:B------:R-:W-:Y:S02]  /*b9c0*/  FFMA.FTZ R59, R59, c[0x0][0x2d0], -R2 ;  /* 0x0000b4003b3b7a23 */ /* 0x000fe40000010802 */
[----:B------:R-:W-:Y:S01]  /*b9d0*/  FFMA.FTZ R60, R60, c[0x0][0x2d0], -R186 ;  /* 0x0000b4003c3c7a23 */ /* 0x000fe200000108ba */
[C---:B------:R-:W-:Y:S04]  /*b9e0*/  HMMA.16816.F32 R72, R152.reuse, R156, R72 ;  /* 0x0000009c9848723c */ /* 0x040fe80000001848 */
[--C-:B------:R-:W-:Y:S02]  /*b9f0*/  FFMA.FTZ R62, R62, c[0x0][0x2d0], -R2.reuse ;  /* 0x0000b4003e3e7a23 */ /* 0x100fe40000010802 */
[----:B------:R-:W-:Y:S01]  /*ba00*/  MUFU.EX2 R67, R67 ;  /* 0x0000004300437308 */ /* 0x000fe20000000800 */
[----:B------:R-:W-:Y:S01]  /*ba10*/  FFMA.FTZ R2, R63, c[0x0][0x2d0], -R2 ;  /* 0x0000b4003f027a23 */ /* 0x000fe20000010802 */
[-C--:B------:R-:W-:Y:S04]  /*ba20*/  HMMA.16816.F32 R76, R152, R158.reuse, R76 ;  /* 0x0000009e984c723c */ /* 0x080fe8000000184c */
[----:B------:R-:W-:Y:S02]  /*ba30*/  FFMA.FTZ R56, R56, c[0x0][0x2d0], -R186 ;  /* 0x0000b40038387a23 */ /* 0x000fe400000108ba */
[----:B------:R-:W-:Y:S02]  /*ba40*/  FFMA.FTZ R3, R3, R241, R228 ;  /* 0x000000f103037223 */ /* 0x000fe400000100e4 */
[C---:B------:R-:W-:Y:S01]  /*ba50*/  HMMA.16816.F32 R80, R148.reuse, R158, R80 ;  /* 0x0000009e9450723c */ /* 0x040fe20000001850 */
[----:B------:R-:W2:Y:S01]  /*ba60*/  LDSM.16.MT88.4 R156, [R205+0x400] ;  /* 0x00040000cd9c783b */ /* 0x000ea20000004200 */
[----:B------:R-:W-:Y:S02]  /*ba70*/  MUFU.EX2 R61, R61 ;  /* 0x0000003d003d7308 */ /* 0x000fe40000000800 */
[----:B------:R-:W-:Y:S02]  /*ba80*/  FADD.FTZ R3, R229, R3 ;  /* 0x00000003e5037221 */ /* 0x000fe40000010000 */
[----:B------:R-:W-:Y:S02]  /*ba90*/  FFMA.FTZ R0, R0, R240, R187 ;  /* 0x000000f000007223 */ /* 0x000fe400000100bb */
[----:B------:R-:W-:Y:S01]  /*baa0*/  FADD.FTZ R3, R231, R3 ;  /* 0x00000003e7037221 */ /* 0x000fe20000010000 */
[-C--:B-1----:R-:W-:Y:S03]  /*bab0*/  HMMA.16816.F32 R84, R148, R160.reuse, R84 ;  /* 0x000000a09454723c */ /* 0x082fe60000001854 */
[----:B------:R1:W-:Y:S01]  /*bac0*/  MUFU.EX2 R179, R26 ;  /* 0x0000001a00b37308 */ /* 0x0003e20000000800 */
[----:B------:R-:W-:Y:S02]  /*bad0*/  FFMA.FTZ R141, R141, R243, R234 ;  /* 0x000000f38d8d7223 */ /* 0x000fe400000100ea */
[----:B------:R-:W-:Y:S02]  /*bae0*/  FFMA.FTZ R140, R140, R242, R232 ;  /* 0x000000f28c8c7223 */ /* 0x000fe400000100e8 */
[C---:B------:R-:W-:Y:S04]  /*baf0*/  HMMA.16816.F32 R88, R152.reuse, R160, R88 ;  /* 0x000000a09858723c */ /* 0x040fe80000001858 */
[----:B------:R-:W-:Y:S01]  /*bb00*/  FADD.FTZ R141, R235, R141 ;  /* 0x0000008deb8d7221 */ /* 0x000fe20000010000 */
[----:B------:R4:W5:Y:S01]  /*bb10*/  MUFU.EX2 R178, R27 ;  /* 0x0000001b00b27308 */ /* 0x0009620000000800 */
[----:B------:R-:W-:Y:S02]  /*bb20*/  FADD.FTZ R140, R233, R140 ;  /* 0x0000008ce98c7221 */ /* 0x000fe40000010000 */
[-C--:B------:R-:W-:Y:S01]  /*bb30*/  HMMA.16816.F32 R92, R152, R162.reuse, R92 ;  /* 0x000000a2985c723c */ /* 0x080fe2000000185c */
[----:B------:R-:W5:Y:S06]  /*bb40*/  LDSM.16.MT88.4 R152, [R206+0x400] ;  /* 0x00040000ce98783b */ /* 0x000f6c0000004200 */
[----:B------:R3:W-:Y:S01]  /*bb50*/  MUFU.EX2 R199, R28 ;  /* 0x0000001c00c77308 */ /* 0x0007e20000000800 */
[----:B------:R-:W-:Y:S01]  /*bb60*/  HMMA.16816.F32 R96, R148, R162, R96 ;  /* 0x000000a29460723c */ /* 0x000fe20000001860 */
[----:B------:R-:W5:Y:S03]  /*bb70*/  LDSM.16.MT88.4 R148, [R205+0x1400] ;  /* 0x00140000cd94783b */ /* 0x000f660000004200 */
[----:B-1----:R-:W-:Y:S05]  /*bb80*/  F2FP.PACK_AB R26, R224, R225 ;  /* 0x000000e1e01a723e */ /* 0x002fea00000000ff */
[----:B------:R5:W1:Y:S03]  /*bb90*/  MUFU.EX2 R198, R29 ;  /* 0x0000001d00c67308 */ /* 0x000a660000000800 */
[----:B----4-:R-:W-:Y:S07]  /*bba0*/  F2FP.PACK_AB R27, R203, R221 ;  /* 0x000000ddcb1b723e */ /* 0x010fee00000000ff */
[----:B------:R1:W-:Y:S01]  /*bbb0*/  MUFU.EX2 R176, R30 ;  /* 0x0000001e00b07308 */ /* 0x0003e20000000800 */
[-C--:B--2---:R-:W-:Y:S05]  /*bbc0*/  HMMA.16816.F32 R4, R24, R156.reuse, R4 ;  /* 0x0000009c1804723c */ /* 0x084fea0000001804 */
[----:B---3--:R-:W-:Y:S04]  /*bbd0*/  F2FP.PACK_AB R28, R200, R201 ;  /* 0x000000c9c81c723e */ /* 0x008fe800000000ff */
[----:B------:R-:W2:Y:S03]  /*bbe0*/  MUFU.EX2 R177, R31 ;  /* 0x0000001f00b17308 */ /* 0x000ea60000000800 */
[----:B-----5:R-:W-:Y:S07]  /*bbf0*/  F2FP.PACK_AB R29, R178, R179 ;  /* 0x000000b3b21d723e */ /* 0x020fee00000000ff */
[----:B------:R-:W-:Y:S01]  /*bc00*/  MUFU.EX2 R53, R53 ;  /* 0x0000003500357308 */ /* 0x000fe20000000800 */
[----:B-1----:R-:W-:Y:S09]  /*bc10*/  F2FP.PACK_AB R30, R198, R199 ;  /* 0x000000c7c61e723e */ /* 0x002ff200000000ff */
[----:B------:R-:W-:Y:S01]  /*bc20*/  MUFU.EX2 R54, R54 ;  /* 0x0000003600367308 */ /* 0x000fe20000000800 */
[----:B--2---:R-:W-:Y:S09]  /*bc30*/  F2FP.PACK_AB R31, R177, R176 ;  /* 0x000000b0b11f723e */ /* 0x004ff200000000ff */
[----:B------:R-:W-:Y:S01]  /*bc40*/  MUFU.EX2 R55, R55 ;  /* 0x0000003700377308 */ /* 0x000fe20000000800 */
[C---:B------:R-:W-:Y:S08]  /*bc50*/  HMMA.16816.F32 R8, R28.reuse, R156, R8 ;  /* 0x0000009c1c08723c */ /* 0x040ff00000001808 */
[-C--:B------:R-:W-:Y:S01]  /*bc60*/  HMMA.16816.F32 R12, R28, R158.reuse, R12 ;  /* 0x0000009e1c0c723c */ /* 0x080fe2000000180c */
[----:B------:R-:W-:Y:S07]  /*bc70*/  MUFU.EX2 R64, R64 ;  /* 0x0000004000407308 */ /* 0x000fee0000000800 */
[C---:B------:R-:W-:Y:S01]  /*bc80*/  HMMA.16816.F32 R16, R24.reuse, R158, R16 ;  /* 0x0000009e1810723c */ /* 0x040fe20000001810 */
[----:B------:R-:W1:Y:S02]  /*bc90*/  LDSM.16.MT88.4 R156, [R206+0x1400] ;  /* 0x00140000ce9c783b */ /* 0x000e640000004200 */
[----:B------:R-:W-:Y:S05]  /*bca0*/  MUFU.EX2 R66, R66 ;  /* 0x0000004200427308 */ /* 0x000fea0000000800 */
[-C--:B------:R-:W-:Y:S05]  /*bcb0*/  HMMA.16816.F32 R100, R24, R152.reuse, R100 ;  /* 0x000000981864723c */ /* 0x080fea0000001864 */
[----:B------:R-:W-:Y:S03]  /*bcc0*/  MUFU.EX2 R57, R57 ;  /* 0x0000003900397308 */ /* 0x000fe60000000800 */
[C---:B------:R-:W-:Y:S07]  /*bcd0*/  HMMA.16816.F32 R104, R28.reuse, R152, R104 ;  /* 0x000000981c68723c */ /* 0x040fee0000001868 */
[----:B------:R-:W-:Y:S01]  /*bce0*/  MUFU.EX2 R60, R60 ;  /* 0x0000003c003c7308 */ /* 0x000fe20000000800 */
[-C--:B------:R-:W-:Y:S08]  /*bcf0*/  HMMA.16816.F32 R108, R28, R154.reuse, R108 ;  /* 0x0000009a1c6c723c */ /* 0x080ff0000000186c */
[C---:B------:R-:W-:Y:S01]  /*bd00*/  HMMA.16816.F32 R112, R24.reuse, R154, R112 ;  /* 0x0000009a1870723c */ /* 0x040fe20000001870 */
[----:B------:R-:W-:Y:S07]  /*bd10*/  MUFU.EX2 R62, R62 ;  /* 0x0000003e003e7308 */ /* 0x000fee0000000800 */
[-C--:B------:R-:W-:Y:S03]  /*bd20*/  HMMA.16816.F32 R116, R24, R148.reuse, R116 ;  /* 0x000000941874723c */ /* 0x080fe60000001874 */
[----:B------:R-:W-:Y:S05]  /*bd30*/  MUFU.EX2 R56, R56 ;  /* 0x0000003800387308 */ /* 0x000fea0000000800 */
[C---:B------:R-:W-:Y:S05]  /*bd40*/  HMMA.16816.F32 R120, R28.reuse, R148, R120 ;  /* 0x000000941c78723c */ /* 0x040fea0000001878 */
[----:B------:R-:W-:Y:S03]  /*bd50*/  MUFU.EX2 R148, R42 ;  /* 0x0000002a00947308 */ /* 0x000fe60000000800 */
[-C--:B------:R-:W-:Y:S07]  /*bd60*/  HMMA.16816.F32 R124, R28, R150.reuse, R124 ;  /* 0x000000961c7c723c */ /* 0x080fee000000187c */
[----:B------:R2:W3:Y:S01]  /*bd70*/  MUFU.EX2 R149, R43 ;  /* 0x0000002b00957308 */ /* 0x0004e20000000800 */
[C---:B------:R-:W-:Y:S08]  /*bd80*/  HMMA.16816.F32 R128, R24.reuse, R150, R128 ;  /* 0x000000961880723c */ /* 0x040ff00000001880 */
[-C--:B-1----:R-:W-:Y:S01]  /*bd90*/  HMMA.16816.F32 R20, R24, R156.reuse, R20 ;  /* 0x0000009c1814723c */ /* 0x082fe20000001814 */
[----:B------:R1:W4:Y:S07]  /*bda0*/  MUFU.EX2 R151, R44 ;  /* 0x0000002c00977308 */ /* 0x00032e0000000800 */
[C---:B------:R-:W-:Y:S03]  /*bdb0*/  HMMA.16816.F32 R132, R28.reuse, R156, R132 ;  /* 0x0000009c1c84723c */ /* 0x040fe60000001884 */
[----:B------:R-:W-:Y:S01]  /*bdc0*/  MUFU.EX2 R150, R52 ;  /* 0x0000003400967308 */ /* 0x000fe20000000800 */
[----:B--2---:R-:W2:Y:S04]  /*bdd0*/  LDSM.16.MT88.4 R40, [R205+0x800] ;  /* 0x00080000cd28783b */ /* 0x004ea80000004200 */
[-C--:B------:R-:W-:Y:S05]  /*bde0*/  HMMA.16816.F32 R32, R28, R158.reuse, R32 ;  /* 0x0000009e1c20723c */ /* 0x080fea0000001820 */
[----:B------:R5:W-:Y:S03]  /*bdf0*/  MUFU.EX2 R52, R2 ;  /* 0x0000000200347308 */ /* 0x000be60000000800 */
[C---:B------:R-:W-:Y:S01]  /*be00*/  HMMA.16816.F32 R136, R24.reuse, R158, R136 ;  /* 0x0000009e1888723c */ /* 0x040fe20000001888 */
[----:B-1----:R-:W-:Y:S06]  /*be10*/  LDSM.16.MT88.4 R44, [R205+0x1800] ;  /* 0x00180000cd2c783b */ /* 0x002fec0000004200 */
[----:B------:R-:W-:Y:S01]  /*be20*/  MUFU.EX2 R58, R58 ;  /* 0x0000003a003a7308 */ /* 0x000fe20000000800 */
[-C--:B------:R-:W-:Y:S08]  /*be30*/  HMMA.16816.F32 R68, R24, R36.reuse, R68 ;  /* 0x000000241844723c */ /* 0x080ff00000001844 */
[C---:B------:R-:W-:Y:S01]  /*be40*/  HMMA.16816.F32 R72, R28.reuse, R36, R72 ;  /* 0x000000241c48723c */ /* 0x040fe20000001848 */
[----:B------:R-:W1:Y:S03]  /*be50*/  MUFU.EX2 R59, R59 ;  /* 0x0000003b003b7308 */ /* 0x000e660000000800 */
[----:B-----5:R-:W-:Y:S02]  /*be60*/  FADD.FTZ R2, R188, R0 ;  /* 0x00000000bc027221 */ /* 0x020fe40000010000 */
[----:B------:R-:W-:Y:S02]  /*be70*/  FADD.FTZ R0, R238, R141 ;  /* 0x0000008dee007221 */ /* 0x000fe40000010000 */
[-C--:B------:R-:W-:Y:S04]  /*be80*/  HMMA.16816.F32 R76, R28, R38.reuse, R76 ;  /* 0x000000261c4c723c */ /* 0x080fe8000000184c */
[----:B------:R-:W-:Y:S02]  /*be90*/  FADD.FTZ R0, R239, R0 ;  /* 0x00000000ef007221 */ /* 0x000fe40000010000 */
[----:B------:R-:W-:Y:S02]  /*bea0*/  FADD.FTZ R2, R189, R2 ;  /* 0x00000002bd027221 */ /* 0x000fe40000010000 */
[C---:B------:R-:W-:Y:S01]  /*beb0*/  HMMA.16816.F32 R80, R24.reuse, R38, R80 ;  /* 0x000000261850723c */ /* 0x040fe20000001850 */
[----:B------:R-:W5:Y:S07]  /*bec0*/  LDSM.16.MT88.4 R36, [R206+0x800] ;  /* 0x00080000ce24783b */ /* 0x000f6e0000004200 */
[-C--:B------:R-:W-:Y:S08]  /*bed0*/  HMMA.16816.F32 R84, R24, R48.reuse, R84 ;  /* 0x000000301854723c */ /* 0x080ff00000001854 */
[C---:B------:R-:W-:Y:S08]  /*bee0*/  HMMA.16816.F32 R88, R28.reuse, R48, R88 ;  /* 0x000000301c58723c */ /* 0x040ff00000001858 */
[-C--:B------:R-:W-:Y:S07]  /*bef0*/  HMMA.16816.F32 R92, R28, R50.reuse, R92 ;  /* 0x000000321c5c723c */ /* 0x080fee000000185c */
[----:B------:R-:W-:Y:S01]  /*bf00*/  F2FP.PACK_AB R28, R182, R181 ;  /* 0x000000b5b61c723e */ /* 0x000fe200000000ff */
[----:B------:R-:W-:Y:S01]  /*bf10*/  HMMA.16816.F32 R96, R24, R50, R96 ;  /* 0x000000321860723c */ /* 0x000fe20000001860 */
[----:B------:R-:W-:Y:S03]  /*bf20*/  LDSM.16.MT88.4 R48, [R205+0x2800] ;  /* 0x00280000cd30783b */ /* 0x000fe60000004200 */
[----:B---3--:R-:W-:Y:S02]  /*bf30*/  F2FP.PACK_AB R29, R149, R148 ;  /* 0x00000094951d723e */ /* 0x008fe400000000ff */
[----:B----4-:R-:W-:Y:S02]  /*bf40*/  F2FP.PACK_AB R30, R180, R151 ;  /* 0x00000097b41e723e */ /* 0x010fe400000000ff */
[----:B------:R-:W-:Y:S04]  /*bf50*/  F2FP.PACK_AB R24, R196, R197 ;  /* 0x000000c5c418723e */ /* 0x000fe800000000ff */
[----:B------:R-:W-:Y:S02]  /*bf60*/  F2FP.PACK_AB R25, R194, R195 ;  /* 0x000000c3c219723e */ /* 0x000fe400000000ff */
[----:B------:R-:W-:Y:S02]  /*bf70*/  F2FP.PACK_AB R26, R192, R193 ;  /* 0x000000c1c01a723e */ /* 0x000fe400000000ff */
[----:B------:R-:W-:Y:S02]  /*bf80*/  F2FP.PACK_AB R27, R191, R183 ;  /* 0x000000b7bf1b723e */ /* 0x000fe400000000ff */
[----:B------:R-:W-:Y:S05]  /*bf90*/  F2FP.PACK_AB R31, R146, R147 ;  /* 0x00000093921f723e */ /* 0x000fea00000000ff */
[-C--:B--2---:R-:W-:Y:S08]  /*bfa0*/  HMMA.16816.F32 R4, R24, R40.reuse, R4 ;  /* 0x000000281804723c */ /* 0x084ff00000001804 */
[C---:B------:R-:W-:Y:S08]  /*bfb0*/  HMMA.16816.F32 R8, R28.reuse, R40, R8 ;  /* 0x000000281c08723c */ /* 0x040ff00000001808 */
[-C--:B------:R-:W-:Y:S08]  /*bfc0*/  HMMA.16816.F32 R12, R28, R42.reuse, R12 ;  /* 0x0000002a1c0c723c */ /* 0x080ff0000000180c */
[C---:B------:R-:W-:Y:S01]  /*bfd0*/  HMMA.16816.F32 R16, R24.reuse, R42, R16 ;  /* 0x0000002a1810723c */ /* 0x040fe20000001810 */
[----:B------:R-:W2:Y:S07]  /*bfe0*/  LDSM.16.MT88.4 R40, [R206+0x1800] ;  /* 0x00180000ce28783b */ /* 0x000eae0000004200 */
[-C--:B-----5:R-:W-:Y:S08]  /*bff0*/  HMMA.16816.F32 R100, R24, R36.reuse, R100 ;  /* 0x000000241864723c */ /* 0x0a0ff00000001864 */
[C---:B------:R-:W-:Y:S08]  /*c000*/  HMMA.16816.F32 R104, R28.reuse, R36, R104 ;  /* 0x000000241c68723c */ /* 0x040ff00000001868 */
[-C--:B------:R-:W-:Y:S08]  /*c010*/  HMMA.16816.F32 R108, R28, R38.reuse, R108 ;  /* 0x000000261c6c723c */ /* 0x080ff0000000186c */
[C---:B------:R-:W-:Y:S01]  /*c020*/  HMMA.16816.F32 R112, R24.reuse, R38, R112 ;  /* 0x000000261870723c */ /* 0x040fe20000001870 */
[----:B------:R-:W3:Y:S07]  /*c030*/  LDSM.16.MT88.4 R36, [R206+0x2800] ;  /* 0x00280000ce24783b */ /* 0x000eee0000004200 */
[-C--:B------:R-:W-:Y:S08]  /*c040*/  HMMA.16816.F32 R116, R24, R44.reuse, R116 ;  /* 0x0000002c1874723c */ /* 0x080ff00000001874 */
        /* <DEDUP_REMOVED lines=13> */
[----:B------:R-:W4:Y:S07]  /*c120*/  LDSM.16.MT88.4 R48, [R206+0x1c00] ;  /* 0x001c0000ce30783b */ /* 0x000f2e0000004200 */
[-C--:B---3--:R-:W-:Y:S08]  /*c130*/  HMMA.16816.F32 R84, R24, R36.reuse, R84 ;  /* 0x000000241854723c */ /* 0x088ff00000001854 */
[C---:B------:R-:W-:Y:S08]  /*c140*/  HMMA.16816.F32 R88, R28.reuse, R36, R88 ;  /* 0x000000241c58723c */ /* 0x040ff00000001858 */
[-C--:B------:R-:W-:Y:S07]  /*c150*/  HMMA.16816.F32 R92, R28, R38.reuse, R92 ;  /* 0x000000261c5c723c */ /* 0x080fee000000185c */
[----:B------:R-:W-:Y:S01]  /*c160*/  F2FP.PACK_AB R28, R57, R56 ;  /* 0x00000038391c723e */ /* 0x000fe200000000ff */
[----:B------:R-:W-:Y:S01]  /*c170*/  HMMA.16816.F32 R96, R24, R38, R96 ;  /* 0x000000261860723c */ /* 0x000fe20000001860 */
[----:B------:R-:W3:Y:S03]  /*c180*/  LDSM.16.MT88.4 R36, [R205+0x2c00] ;  /* 0x002c0000cd24783b */ /* 0x000ee60000004200 */
[----:B-1----:R-:W-:Y:S02]  /*c190*/  F2FP.PACK_AB R29, R59, R58 ;  /* 0x0000003a3b1d723e */ /* 0x002fe400000000ff */
[----:B------:R-:W-:Y:S02]  /*c1a0*/  F2FP.PACK_AB R30, R61, R60 ;  /* 0x0000003c3d1e723e */ /* 0x000fe400000000ff */
[----:B------:R-:W-:Y:S04]  /*c1b0*/  F2FP.PACK_AB R24, R53, R150 ;  /* 0x000000963518723e */ /* 0x000fe800000000ff */
[----:B------:R-:W-:Y:S02]  /*c1c0*/  F2FP.PACK_AB R25, R55, R54 ;  /* 0x000000363719723e */ /* 0x000fe400000000ff */
[----:B------:R-:W-:Y:S02]  /*c1d0*/  F2FP.PACK_AB R26, R65, R64 ;  /* 0x00000040411a723e */ /* 0x000fe400000000ff */
[----:B------:R-:W-:Y:S02]  /*c1e0*/  F2FP.PACK_AB R27, R67, R66 ;  /* 0x00000042431b723e */ /* 0x000fe400000000ff */
[----:B------:R-:W-:Y:S05]  /*c1f0*/  F2FP.PACK_AB R31, R52, R62 ;  /* 0x0000003e341f723e */ /* 0x000fea00000000ff */
[-C--:B------:R-:W-:Y:S01]  /*c200*/  HMMA.16816.F32 R152, R24, R164.reuse, R4 ;  /* 0x000000a41898723c */ /* 0x080fe20000001804 */
[----:B------:R-:W1:Y:S07]  /*c210*/  LDSM.16.MT88.4 R4, [R206+0x2c00] ;  /* 0x002c0000ce04783b */ /* 0x000e6e0000004200 */
[C---:B------:R-:W-:Y:S07]  /*c220*/  HMMA.16816.F32 R156, R28.reuse, R164, R8 ;  /* 0x000000a41c9c723c */ /* 0x040fee0000001808 */
[----:B------:R-:W-:Y:S01]  /*c230*/  FADD.FTZ R10, R230, R3 ;  /* 0x00000003e60a7221 */ /* 0x000fe20000010000 */
[-C--:B------:R-:W-:Y:S04]  /*c240*/  HMMA.16816.F32 R160, R28, R166.reuse, R12 ;  /* 0x000000a61ca0723c */ /* 0x080fe8000000180c */
[----:B------:R-:W-:Y:S02]  /*c250*/  FADD.FTZ R9, R190, R2 ;  /* 0x00000002be097221 */ /* 0x000fe40000010000 */
[----:B------:R-:W-:Y:S02]  /*c260*/  FADD.FTZ R2, R201, R10 ;  /* 0x0000000ac9027221 */ /* 0x000fe40000010000 */
[C---:B------:R-:W-:Y:S04]  /*c270*/  HMMA.16816.F32 R164, R24.reuse, R166, R16 ;  /* 0x000000a618a4723c */ /* 0x040fe80000001810 */
[----:B------:R-:W-:Y:S04]  /*c280*/  FADD.FTZ R8, R237, R140 ;  /* 0x0000008ced087221 */ /* 0x000fe80000010000 */
[-C--:B--2---:R-:W-:Y:S04]  /*c290*/  HMMA.16816.F32 R100, R24, R40.reuse, R100 ;  /* 0x000000281864723c */ /* 0x084fe80000001864 */
        /* <DEDUP_REMOVED lines=23> */
[-C--:B----4-:R-:W-:Y:S04]  /*c410*/  HMMA.16816.F32 R168, R24, R48.reuse, R20 ;  /* 0x0000003018a8723c */ /* 0x090fe80000001814 */
        /* <DEDUP_REMOVED lines=15> */
[----:B------:R-:W-:Y:S04]  /*c510*/  FADD.FTZ R8, R192, R0 ;  /* 0x00000000c0087221 */ /* 0x000fe80000010000 */
[-C--:B------:R-:W-:Y:S04]  /*c520*/  HMMA.16816.F32 R76, R28, R38.reuse, R76 ;  /* 0x000000261c4c723c */ /* 0x080fe8000000184c */
[----:B------:R-:W-:Y:S04]  /*c530*/  FADD.FTZ R8, R150, R8 ;  /* 0x0000000896087221 */ /* 0x000fe80000010000 */
[C---:B------:R-:W-:Y:S08]  /*c540*/  HMMA.16816.F32 R80, R24.reuse, R38, R80 ;  /* 0x000000261850723c */ /* 0x040ff00000001850 */
        /* <DEDUP_REMOVED lines=21> */
[----:B------:R-:W-:Y:S01]  /*c6a0*/  STL [R1+0x18], R4 ;  /* 0x0000180401007387 */ /* 0x000fe20000100800 */
[----:B------:R-:W-:Y:S02]  /*c6b0*/  FADD.FTZ R2, R61, R2 ;  /* 0x000000023d027221 */ /* 0x000fe40000010000 */
[----:B------:R-:W-:Y:S02]  /*c6c0*/  FADD.FTZ R3, R67, R3 ;  /* 0x0000000343037221 */ /* 0x000fe40000010000 */
[----:B------:R-:W-:Y:S03]  /*c6d0*/  FADD.FTZ R0, R62, R6 ;  /* 0x000000063e007221 */ /* 0x000fe60000010000 */
[----:B------:R1:W-:Y:S01]  /*c6e0*/  STL [R1+0x1c], R3 ;  /* 0x00001c0301007387 */ /* 0x0003e20000100800 */
[----:B------:R-:W-:Y:S03]  /*c6f0*/  FADD.FTZ R0, R52, R0 ;  /* 0x0000000034007221 */ /* 0x000fe60000010000 */
[----:B------:R2:W-:Y:S04]  /*c700*/  STL [R1+0x20], R2 ;  /* 0x0000200201007387 */ /* 0x0005e80000100800 */
[----:B------:R3:W-:Y:S01]  /*c710*/  STL [R1+0x24], R0 ;  /* 0x0000240001007387 */ /* 0x0007e20000100800 */
[----:B-1----:R-:W-:Y:S02]  /*c720*/  MOV R3, R143 ;  /* 0x0000008f00037202 */ /* 0x002fe40000000f00 */
[----:B--2---:R-:W-:Y:S02]  /*c730*/  MOV R2, R144 ;  /* 0x0000009000027202 */ /* 0x004fe40000000f00 */
[----:B---3--:R-:W-:Y:S01]  /*c740*/  MOV R0, R145 ;  /* 0x0000009100007202 */ /* 0x008fe20000000f00 */
[----:B------:R-:W-:-:S05]  /*c750*/  @P0 BRA `(.L_x_555) ;  /* 0xffffceb000000947 */ /* 0x000fca000383ffff */
.L_x_554:
[----:B------:R-:W-:Y:S02]  /*c760*/  MOV R10, 0x1f ;  /* 0x0000001f000a7802 */ /* 0x000fe40000000f00 */
[----:B------:R-:W-:Y:S01]  /*c770*/  MOV R9, 0xffffffff ;  /* 0xffffffff00097802 */ /* 0x000fe20000000f00 */
[----:B------:R-:W-:Y:S05]  /*c780*/  BRA.DIV ~URZ, `(.L_x_556) ;  /* 0x00002d727f007947 */ /* 0x000fea000b800000 */
[----:B------:R-:W2:Y:S04]  /*c790*/  LDL R0, [R1+0x18] ;  /* 0x0000180001007983 */ /* 0x000ea80000100800 */
[----:B--2---:R1:W2:Y:S02]  /*c7a0*/  SHFL.BFLY PT, R4, R0, 0x2, 0x1f ;  /* 0x0c401f0000047f89 */ /* 0x0042a400000e0000 */
.L_x_594:
[----:B-1----:R-:W3:Y:S02]  /*c7b0*/  LDL.LU R0, [R1+0x18] ;  /* 0x0000180001007983 */ /* 0x002ee40000300800 */
[----:B--23--:R-:W-:Y:S01]  /*c7c0*/  FADD.FTZ R4, R4, R0 ;  /* 0x0000000004047221 */ /* 0x00cfe20000010000 */
[----:B------:R-:W-:Y:S05]  /*c7d0*/  BRA.DIV ~URZ, `(.L_x_557) ;  /* 0x00002d827f007947 */ /* 0x000fea000b800000 */
[----:B------:R-:W2:Y:S04]  /*c7e0*/  LDL.LU R2, [R1+0x1c] ;  /* 0x00001c0001027983 */ /* 0x000ea80000300800 */
[----:B------:R-:W3:Y:S04]  /*c7f0*/  LDL.LU R0, [R1+0x20] ;  /* 0x0000200001007983 */ /* 0x000ee80000300800 */
[----:B------:R-:W4:Y:S04]  /*c800*/  LDL.LU R9, [R1+0x24] ;  /* 0x0000240001097983 */ /* 0x000f280000300800 */
[----:B--2---:R-:W1:Y:S04]  /*c810*/  SHFL.BFLY PT, R5, R2, 0x2, 0x1f ;  /* 0x0c401f0002057f89 */ /* 0x004e6800000e0000 */
[----:B---3--:R-:W2:Y:S04]  /*c820*/  SHFL.BFLY PT, R6, R0, 0x2, 0x1f ;  /* 0x0c401f0000067f89 */ /* 0x008ea800000e0000 */
[----:B----4-:R-:W3:Y:S01]  /*c830*/  SHFL.BFLY PT, R7, R9, 0x2, 0x1f ;  /* 0x0c401f0009077f89 */ /* 0x010ee200000e0000 */
[----:B-1----:R-:W-:-:S02]  /*c840*/  FADD.FTZ R5, R5, R2 ;  /* 0x0000000205057221 */ /* 0x002fc40000010000 */
[----:B--2---:R-:W-:-:S03]  /*c850*/  FADD.FTZ R6, R6, R0 ;  /* 0x0000000006067221 */ /* 0x004fc60000010000 */
[----:B------:R-:W1:Y:S01]  /*c860*/  SHFL.BFLY PT, R2, R5, 0x1, 0x1f ;  /* 0x0c201f0005027f89 */ /* 0x000e6200000e0000 */
[----:B---3--:R-:W-:-:S03]  /*c870*/  FADD.FTZ R7, R7, R9 ;  /* 0x0000000907077221 */ /* 0x008fc60000010000 */
[----:B------:R-:W2:Y:S04]  /*c880*/  SHFL.BFLY PT, R0, R4, 0x1, 0x1f ;  /* 0x0c201f0004007f89 */ /* 0x000ea800000e0000 */
[----:B------:R-:W3:Y:S04]  /*c890*/  SHFL.BFLY PT, R3, R6, 0x1, 0x1f ;  /* 0x0c201f0006037f89 */ /* 0x000ee800000e0000 */
[----:B------:R4:W4:Y:S01]  /*c8a0*/  SHFL.BFLY PT, R8, R7, 0x1, 0x1f ;  /* 0x0c201f0007087f89 */ /* 0x00092200000e0000 */
[----:B-1----:R-:W-:Y:S02]  /*c8b0*/  FADD.FTZ R5, R5, R2 ;  /* 0x0000000205057221 */ /* 0x002fe40000010000 */
[----:B--2---:R-:W-:-:S02]  /*c8c0*/  FADD.FTZ R4, R4, R0 ;  /* 0x0000000004047221 */ /* 0x004fc40000010000 */
[----:B---3--:R-:W-:-:S03]  /*c8d0*/  FADD.FTZ R6, R6, R3 ;  /* 0x0000000306067221 */ /* 0x008fc60000010000 */
.L_x_595:
[----:B------:R-:W-:Y:S01]  /*c8e0*/  FSETP.NE.FTZ.AND P3, PT, R4, RZ, PT ;  /* 0x000000ff0400720b */ /* 0x000fe20003f75000 */
[----:B------:R-:W-:Y:S01]  /*c8f0*/  CS2R R2, SRZ ;  /* 0x0000000000027805 */ /* 0x000fe2000001ff00 */
[----:B------:R-:W-:Y:S01]  /*c900*/  FSETP.NE.FTZ.AND P2, PT, R5, RZ, PT ;  /* 0x000000ff0500720b */ /* 0x000fe20003f55000 */
[----:B----4-:R-:W-:Y:S01]  /*c910*/  FADD.FTZ R7, R8, R7 ;  /* 0x0000000708077221 */ /* 0x010fe20000010000 */
[----:B------:R-:W-:Y:S02]  /*c920*/  FSETP.NE.FTZ.AND P1, PT, R6, RZ, PT ;  /* 0x000000ff0600720b */ /* 0x000fe40003f35000 */
[----:B------:R-:W-:Y:S02]  /*c930*/  MOV R0, RZ ;  /* 0x000000ff00007202 */ /* 0x000fe40000000f00 */
[----:B------:R-:W-:Y:S02]  /*c940*/  FSETP.NE.FTZ.AND P0, PT, R7, RZ, PT ;  /* 0x000000ff0700720b */ /* 0x000fe40003f15000 */
[----:B------:R-:W-:-:S02]  /*c950*/  MOV R47, 0xff800000 ;  /* 0xff800000002f7802 */ /* 0x000fc40000000f00 */
[----:B------:R-:W-:Y:S01]  /*c960*/  MOV R46, 0xff800000 ;  /* 0xff800000002e7802 */ /* 0x000fe20000000f00 */
[----:B------:R-:W1:Y:S01]  /*c970*/  @P3 MUFU.RCP R0, R4 ;  /* 0x0000000400003308 */ /* 0x000e620000001000 */
[----:B------:R-:W-:Y:S02]  /*c980*/  MOV R45, 0xff800000 ;  /* 0xff800000002d7802 */ /* 0x000fe40000000f00 */
[----:B------:R-:W-:Y:S02]  /*c990*/  MOV R44, 0xff800000 ;  /* 0xff800000002c7802 */ /* 0x000fe40000000f00 */
[----:B------:R-:W-:-:S03]  /*c9a0*/  @P1 MOV R13, 0x3f317218 ;  /* 0x3f317218000d1802 */ /* 0x000fc60000000f00 */
[----:B------:R-:W2:Y:S08]  /*c9b0*/  @P2 MUFU.RCP R3, R5 ;  /* 0x0000000500032308 */ /* 0x000eb00000001000 */
[----:B------:R-:W3:Y:S01]  /*c9c0*/  @P1 MUFU.RCP R2, R6 ;  /* 0x0000000600021308 */ /* 0x000ee20000001000 */
[C---:B-1----:R-:W-:Y:S02]  /*c9d0*/  FMUL.FTZ R152, R0.reuse, R152 ;  /* 0x0000009800987220 */ /* 0x042fe40000410000 */
        /* <DEDUP_REMOVED lines=8> */
[----:B------:R4:W5:Y:S01]  /*ca60*/  @P2 MUFU.LG2 R4, R5 ;  /* 0x0000000500042308 */ /* 0x0009620000000c00 */
        /* <DEDUP_REMOVED lines=9> */
[----:B----4-:R-:W-:Y:S01]  /*cb00*/  @P3 MOV R5, 0x3f317218 ;  /* 0x3f31721800053802 */ /* 0x010fe20000000f00 */
[C---:B------:R-:W-:Y:S02]  /*cb10*/  FMUL.FTZ R68, R0.reuse, R68 ;  /* 0x0000004400447220 */ /* 0x040fe40000410000 */
[C---:B------:R-:W-:Y:S02]  /*cb20*/  FMUL.FTZ R16, R0.reuse, R69 ;  /* 0x0000004500107220 */ /* 0x040fe40000410000 */
[C---:B------:R-:W-:Y:S02]  /*cb30*/  FMUL.FTZ R80, R0.reuse, R80 ;  /* 0x0000005000507220 */ /* 0x040fe40000410000 */
[C---:B------:R-:W-:Y:S02]  /*cb40*/  FMUL.FTZ R12, R0.reuse, R81 ;  /* 0x00000051000c7220 */ /* 0x040fe40000410000 */
[----:B------:R-:W-:-:S02]  /*cb50*/  FMUL.FTZ R84, R0, R84 ;  /* 0x0000005400547220 */ /* 0x000fc40000410000 */
[C---:B------:R-:W-:Y:S02]  /*cb60*/  FMUL.FTZ R85, R0.reuse, R85 ;  /* 0x0000005500557220 */ /* 0x040fe40000410000 */
[C---:B------:R-:W-:Y:S02]  /*cb70*/  FMUL.FTZ R96, R0.reuse, R96 ;  /* 0x0000006000607220 */ /* 0x040fe40000410000 */
[----:B------:R-:W-:Y:S01]  /*cb80*/  FMUL.FTZ R97, R0, R97 ;  /* 0x0000006100617220 */ /* 0x000fe20000410000 */
[----:B------:R-:W-:Y:S01]  /*cb90*/  MOV R0, RZ ;  /* 0x000000ff00007202 */ /* 0x000fe20000000f00 */
[C---:B--2---:R-:W-:Y:S02]  /*cba0*/  FMUL.FTZ R154, R3.reuse, R154 ;  /* 0x0000009a039a7220 */ /* 0x044fe40000410000 */
[C---:B------:R-:W-:Y:S02]  /*cbb0*/  FMUL.FTZ R42, R3.reuse, R155 ;  /* 0x0000009b032a7220 */ /* 0x040fe40000410000 */
[C---:B------:R-:W-:Y:S01]  /*cbc0*/  FMUL.FTZ R166, R3.reuse, R166 ;  /* 0x000000a603a67220 */ /* 0x040fe20000410000 */
[----:B------:R-:W-:Y:S01]  /*cbd0*/  @P0 MUFU.RCP R0, R7 ;  /* 0x0000000700000308 */ /* 0x000fe20000001000 */
        /* <DEDUP_REMOVED lines=20> */
[----:B------:R-:W-:Y:S01]  /*cd20*/  FMUL.FTZ R99, R3, R99 ;  /* 0x0000006303637220 */ /* 0x000fe20000410000 */
[----:B------:R-:W-:Y:S01]  /*cd30*/  @P2 MOV R3, 0x3f317218 ;  /* 0x3f31721800032802 */ /* 0x000fe20000000f00 */
[C---:B---3--:R-:W-:Y:S02]  /*cd40*/  FMUL.FTZ R156, R2.reuse, R156 ;  /* 0x0000009c029c7220 */ /* 0x048fe40000410000 */
        /* <DEDUP_REMOVED lines=23> */
[----:B------:R-:W2:Y:S01]  /*cec0*/  @P0 MUFU.LG2 R2, R7 ;  /* 0x0000000700020308 */ /* 0x000ea20000000c00 */
[----:B-1----:R-:W-:Y:S02]  /*ced0*/  @P3 FMUL.FTZ R9, R8, 0.69314718246459960938 ;  /* 0x3f31721808093820 */ /* 0x002fe40000410000 */
[----:B-----5:R-:W-:Y:S02]  /*cee0*/  @P2 FMUL.FTZ R8, R4, 0.69314718246459960938 ;  /* 0x3f31721804082820 */ /* 0x020fe40000410000 */
[----:B------:R-:W-:Y:S02]  /*cef0*/  @P2 FMUL.FTZ R4, R3, c[0x0][0x2d0] ;  /* 0x0000b40003042a20 */ /* 0x000fe40000410000 */
[----:B------:R-:W-:-:S02]  /*cf00*/  @P1 FMUL.FTZ R6, R6, 0.69314718246459960938 ;  /* 0x3f31721806061820 */ /* 0x000fc40000410000 */
[----:B------:R-:W-:Y:S02]  /*cf10*/  @P1 FMUL.FTZ R3, R13, c[0x0][0x2d0] ;  /* 0x0000b4000d031a20 */ /* 0x000fe40000410000 */
[----:B------:R-:W-:Y:S02]  /*cf20*/  @P3 FMUL.FTZ R5, R5, c[0x0][0x2d0] ;  /* 0x0000b40005053a20 */ /* 0x000fe40000410000 */
[----:B------:R-:W-:Y:S01]  /*cf30*/  @P1 FFMA.FTZ R47, R3, R143, R6 ;  /* 0x0000008f032f1223 */ /* 0x000fe20000010006 */
[----:B------:R-:W-:Y:S01]  /*cf40*/  @P0 MOV R3, 0x3f317218 ;  /* 0x3f31721800030802 */ /* 0x000fe20000000f00 */
[----:B------:R-:W-:Y:S01]  /*cf50*/  @P2 FFMA.FTZ R46, R4, R144, R8 ;  /* 0x00000090042e2223 */ /* 0x000fe20000010008 */
[----:B------:R-:W-:Y:S01]  /*cf60*/  MOV R4, 0x1 ;  /* 0x0000000100047802 */ /* 0x000fe20000000f00 */
[----:B--2---:R-:W-:Y:S02]  /*cf70*/  @P0 FMUL.FTZ R2, R2, 0.69314718246459960938 ;  /* 0x3f31721802020820 */ /* 0x004fe40000410000 */
[----:B------:R-:W-:-:S02]  /*cf80*/  @P0 FMUL.FTZ R3, R3, c[0x0][0x2d0] ;  /* 0x0000b40003030a20 */ /* 0x000fc40000410000 */
[----:B------:R-:W-:Y:S02]  /*cf90*/  @P3 FFMA.FTZ R45, R5, R145, R9 ;  /* 0x00000091052d3223 */ /* 0x000fe40000010009 */
        /* <DEDUP_REMOVED lines=23> */
[----:B------:R-:W-:Y:S01]  /*d110*/  FMUL.FTZ R95, R0, R95 ;  /* 0x0000005f005f7220 */ /* 0x000fe20000410000 */
[----:B------:R-:W-:Y:S01]  /*d120*/  PRMT R0, R4, 0x7610, R0 ;  /* 0x0000761004007816 */ /* 0x000fe20000000000 */
[----:B------:R-:W-:Y:S02]  /*d130*/  @P0 FFMA.FTZ R44, R3, R142, R2 ;  /* 0x0000008e032c0223 */ /* 0x000fe40000010002 */
.L_x_537:
[----:B-1----:R1:W5:Y:S01]  /*d140*/  LDL R8, [R1+0x6c] ;  /* 0x00006c0001087983 */ /* 0x0023620000100800 */
[----:B------:R-:W-:Y:S03]  /*d150*/  BSSY B0, `(.L_x_558) ;  /* 0x0000012000007945 */ /* 0x000fe60003800000 */
[----:B------:R-:W2:Y:S02]  /*d160*/  S2R R48, SR_TID.X ;  /* 0x0000000000307919 */ /* 0x000ea40000002100 */
[----:B--2---:R-:W-:-:S13]  /*d170*/  LOP3.LUT P6, RZ, R48, 0x7f, RZ, 0xc0, !PT ;  /* 0x0000007f30ff7812 */ /* 0x004fda00078cc0ff */
[----:B------:R-:W-:Y:S05]  /*d180*/  @P6 BRA `(.L_x_559) ;  /* 0x000000e000006947 */ /* 0x000fea0003800000 */
[----:B-1----:R-:W1:Y:S01]  /*d190*/  S2R R4, SR_LANEID ;  /* 0x0000000000047919 */ /* 0x002e620000000000 */
[----:B------:R-:W-:Y:S01]  /*d1a0*/  VOTEU.ANY UR4, UPT, PT ;  /* 0x0000000000047886 */ /* 0x000fe200038e0100 */
[----:B------:R-:W-:Y:S01]  /*d1b0*/  IMAD.MOV.U32 R6, RZ, RZ, c[0x0][0x580] ;  /* 0x00016000ff067624 */ /* 0x000fe200078e00ff */
[----:B------:R-:W1:Y:S01]  /*d1c0*/  FLO.U32 R3, UR4 ;  /* 0x0000000400037d00 */ /* 0x000e6200080e0000 */
[----:B------:R-:W-:-:S07]  /*d1d0*/  IMAD.MOV.U32 R7, RZ, RZ, c[0x0][0x584] ;  /* 0x00016100ff077624 */ /* 0x000fce00078e00ff */
[----:B------:R-:W2:Y:S01]  /*d1e0*/  POPC R2, UR4 ;  /* 0x0000000400027d09 */ /* 0x000ea20008000000 */
[----:B-1----:R-:W-:-:S13]  /*d1f0*/  ISETP.EQ.U32.AND P0, PT, R3, R4, PT ;  /* 0x000000040300720c */ /* 0x002fda0003f02070 */
[----:B--2---:R-:W2:Y:S04]  /*d200*/  @P0 ATOMG.E.ADD.STRONG.GPU PT, R2, [R6.64], R2 ;  /* 0x00000002060209a8 */ /* 0x004ea800081ee1c6 */
[----:B------:R-:W1:Y:S04]  /*d210*/  S2R R4, SR_LTMASK ;  /* 0x0000000000047919 */ /* 0x000e680000003900 */
[----:B--2---:R1:W2:Y:S02]  /*d220*/  SHFL.IDX PT, R3, R2, R3, 0x1f ;  /* 0x00001f0302037589 */ /* 0x0042a400000e0000 */
[----:B-1----:R-:W-:-:S06]  /*d230*/  LOP3.LUT R2, R4, UR4, RZ, 0xc0, !PT ;  /* 0x0000000404027c12 */ /* 0x002fcc000f8ec0ff */
[----:B------:R-:W2:Y:S02]  /*d240*/  POPC R2, R2 ;  /* 0x0000000200027309 */ /* 0x000ea40000000000 */
[----:B--2--5:R-:W-:-:S05]  /*d250*/  IADD3 R8, R3, c[0x0][0xc], R2 ;  /* 0x0000030003087a10 */ /* 0x024fca0007ffe002 */
[----:B------:R1:W-:Y:S02]  /*d260*/  STL [R1+0x6c], R8 ;  /* 0x00006c0801007387 */ /* 0x0003e40000100800 */
.L_x_559:
[----:B-1----:R-:W-:Y:S05]  /*d270*/  BSYNC B0 ;  /* 0x0000000000007941 */ /* 0x002fea0003800000 */
.L_x_558:
[----:B------:R-:W-:Y:S01]  /*d280*/  PRMT R0, R0, 0x9910, RZ ;  /* 0x0000991000007816 */ /* 0x000fe200000000ff */
[----:B------:R-:W-:Y:S01]  /*d290*/  BSSY B1, `(.L_x_560) ;  /* 0x00001e0000017945 */ /* 0x000fe20003800000 */
[----:B-----5:R-:W-:Y:S02]  /*d2a0*/  IMAD.MOV.U32 R60, RZ, RZ, R8 ;  /* 0x000000ffff3c7224 */ /* 0x020fe400078e0008 */
[----:B------:R-:W-:-:S13]  /*d2b0*/  ISETP.NE.AND P0, PT, R0, RZ, PT ;  /* 0x000000ff0000720c */ /* 0x000fda0003f05270 */
[----:B------:R-:W-:Y:S05]  /*d2c0*/  @!P0 BRA `(.L_x_561) ;  /* 0x000012d000008947 */ /* 0x000fea0003800000 */
[----:B------:R-:W2:Y:S04]  /*d2d0*/  LDL R52, [R1+0x54] ;  /* 0x0000540001347983 */ /* 0x000ea80000100800 */
[----:B------:R-:W3:Y:S04]  /*d2e0*/  LDL R51, [R1+0x58] ;  /* 0x0000580001337983 */ /* 0x000ee80000100800 */
[----:B------:R-:W4:Y:S04]  /*d2f0*/  LDL R50, [R1+0x60] ;  /* 0x0000600001327983 */ /* 0x000f280000100800 */
[----:B------:R-:W5:Y:S01]  /*d300*/  LDL R49, [R1+0x5c] ;  /* 0x00005c0001317983 */ /* 0x000f620000100800 */
[----:B------:R-:W-:Y:S01]  /*d310*/  WARPSYNC 0xffffffff ;  /* 0xffffffff00007948 */ /* 0x000fe20003800000 */
[----:B------:R-:W-:-:S02]  /*d320*/  F2FP.PACK_AB R43, R43, R152 ;  /* 0x000000982b2b723e */ /* 0x000fc400000000ff */
[----:B------:R-:W-:Y:S01]  /*d330*/  BAR.SYNC.DEFER_BLOCKING 0x1, 0x80 ;  /* 0x0042000000007b1d */ /* 0x000fe20000010000 */
        /* <DEDUP_REMOVED lines=46> */
[----:B------:R-:W-:Y:S01]  /*d620*/  F2FP.PACK_AB R0, R95, R94 ;  /* 0x0000005e5f00723e */ /* 0x000fe200000000ff */
[----:B--2---:R1:W-:Y:S04]  /*d630*/  STS [R52+0x80], R43 ;  /* 0x0000802b34007388 */ /* 0x0043e80000000800 */
[----:B------:R1:W-:Y:S04]  /*d640*/  STS [R52+0x280], R42 ;  /* 0x0002802a34007388 */ /* 0x0003e80000000800 */
[----:B---3--:R1:W-:Y:S04]  /*d650*/  STS [R51], R40 ;  /* 0x0000002833007388 */ /* 0x0083e80000000800 */
[----:B------:R1:W-:Y:S04]  /*d660*/  STS [R51+0x200], R39 ;  /* 0x0002002733007388 */ /* 0x0003e80000000800 */
[----:B------:R1:W-:Y:S04]  /*d670*/  STS [R52+0x1080], R41 ;  /* 0x0010802934007388 */ /* 0x0003e80000000800 */
[----:B------:R1:W-:Y:S04]  /*d680*/  STS [R52+0x1280], R158 ;  /* 0x0012809e34007388 */ /* 0x0003e80000000800 */
[----:B------:R1:W-:Y:S04]  /*d690*/  STS [R51+0x1000], R38 ;  /* 0x0010002633007388 */ /* 0x0003e80000000800 */
[----:B------:R1:W-:Y:S04]  /*d6a0*/  STS [R51+0x1200], R162 ;  /* 0x001200a233007388 */ /* 0x0003e80000000800 */
[----:B----4-:R1:W-:Y:S04]  /*d6b0*/  STS [R50+0x80], R37 ;  /* 0x0000802532007388 */ /* 0x0103e80000000800 */
[----:B------:R1:W-:Y:S04]  /*d6c0*/  STS [R50+0x280], R36 ;  /* 0x0002802432007388 */ /* 0x0003e80000000800 */
[----:B-----5:R1:W-:Y:S04]  /*d6d0*/  STS [R49], R34 ;  /* 0x0000002231007388 */ /* 0x0203e80000000800 */
        /* <DEDUP_REMOVED lines=37> */
[----:B------:R-:W-:Y:S06]  /*d930*/  BAR.SYNC.DEFER_BLOCKING 0x1, 0x80 ;  /* 0x0042000000007b1d */ /* 0x000fec0000010000 */
[----:B------:R-:W-:Y:S05]  /*d940*/  BRA.CONV ~URZ, `(.L_x_562) ;  /* 0x000000737f007947 */ /* 0x000fea000b800000 */
[----:B-1----:R-:W-:Y:S01]  /*d950*/  SHF.R.S32.HI R7, RZ, 0x1f, R48 ;  /* 0x0000001fff077819 */ /* 0x002fe20000011430 */
[----:B------:R-:W-:Y:S01]  /*d960*/  IMAD.MOV.U32 R4, RZ, RZ, RZ ;  /* 0x000000ffff047224 */ /* 0x000fe200078e00ff */
[----:B------:R-:W-:Y:S01]  /*d970*/  MOV R5, 0xd9c0 ;  /* 0x0000d9c000057802 */ /* 0x000fe20000000f00 */
[----:B------:R-:W-:Y:S01]  /*d980*/  IMAD.MOV.U32 R0, RZ, RZ, 0x1f ;  /* 0x0000001fff007424 */ /* 0x000fe200078e00ff */
[----:B------:R-:W-:-:S04]  /*d990*/  LEA.HI R7, R7, R48, RZ, 0x7 ;  /* 0x0000003007077211 */ /* 0x000fc800078f38ff */
[----:B------:R-:W-:Y:S02]  /*d9a0*/  SHF.R.S32.HI R7, RZ, 0x7, R7 ;  /* 0x00000007ff077819 */ /* 0x000fe40000011407 */
[----:B------:R-:W-:Y:S05]  /*d9b0*/  CALL.REL.NOINC `($__internal_1_$__cuda_sm70_shflsync_idx_p) ;  /* 0x000021c000007944 */ /* 0x000fea0003c00000 */
.L_x_562:
[----:B-1----:R-:W2:Y:S04]  /*d9c0*/  LDL R2, [R1+0x50] ;  /* 0x0000500001027983 */ /* 0x002ea80000100800 */
[----:B------:R-:W3:Y:S04]  /*d9d0*/  LDL.LU R8, [R1+0x44] ;  /* 0x0000440001087983 */ /* 0x000ee80000300800 */
[----:B------:R-:W4:Y:S04]  /*d9e0*/  LDL.LU R15, [R1+0x48] ;  /* 0x00004800010f7983 */ /* 0x000f280000300800 */
[----:B------:R-:W2:Y:S04]  /*d9f0*/  LDL R14, [R1+0x70] ;  /* 0x00007000010e7983 */ /* 0x000ea80000100800 */
[----:B------:R-:W2:Y:S01]  /*da00*/  LDL.LU R18, [R1+0x40] ;  /* 0x0000400001127983 */ /* 0x000ea20000300800 */
[----:B------:R-:W-:-:S03]  /*da10*/  IMAD.MOV.U32 R0, RZ, RZ, 0x1 ;  /* 0x00000001ff007424 */ /* 0x000fc600078e00ff */
[----:B------:R-:W4:Y:S02]  /*da20*/  LDL R13, [R1+0x78] ;  /* 0x00007800010d7983 */ /* 0x000f240000100800 */
[----:B------:R-:W-:Y:S02]  /*da30*/  ISETP.NE.AND P1, PT, R0, c[0x0][0x4e8], PT ;  /* 0x00013a0000007a0c */ /* 0x000fe40003f25270 */
[----:B------:R-:W4:Y:S04]  /*da40*/  LDL R17, [R1+0x28] ;  /* 0x0000280001117983 */ /* 0x000f280000100800 */
[----:B------:R1:W5:Y:S04]  /*da50*/  LDL.64 R66, [R1+0x30] ;  /* 0x0000300001427983 */ /* 0x0003680000100a00 */
[----:B------:R1:W5:Y:S04]  /*da60*/  LDL R63, [R1+0x38] ;  /* 0x00003800013f7983 */ /* 0x0003680000100800 */
[----:B------:R1:W5:Y:S04]  /*da70*/  LDL R61, [R1+0x3c] ;  /* 0x00003c00013d7983 */ /* 0x0003680000100800 */
[----:B------:R1:W5:Y:S04]  /*da80*/  LDL R64, [R1+0x68] ;  /* 0x0000680001407983 */ /* 0x0003680000100800 */
[----:B------:R1:W5:Y:S04]  /*da90*/  LDL R62, [R1+0x64] ;  /* 0x00006400013e7983 */ /* 0x0003680000100800 */
[----:B------:R-:W1:Y:S01]  /*daa0*/  S2R R16, SR_TID.X ;  /* 0x0000000000107919 */ /* 0x000e620000002100 */
[----:B------:R-:W-:-:S02]  /*dab0*/  ULDC UR5, c[0x0][0x4e8] ;  /* 0x00013a0000057ab9 */ /* 0x000fc40000000800 */
[----:B------:R-:W-:Y:S02]  /*dac0*/  ULDC UR4, c[0x0][0x388] ;  /* 0x0000e20000047ab9 */ /* 0x000fe40000000800 */
[----:B------:R-:W-:Y:S01]  /*dad0*/  UIMAD UR4, UR5, UR4, URZ ;  /* 0x00000004050472a4 */ /* 0x000fe2000f8e023f */
[----:B------:R-:W1:Y:S01]  /*dae0*/  S2R R19, SR_TID.X ;  /* 0x0000000000137919 */ /* 0x000e620000002100 */
[----:B------:R-:W-:Y:S01]  /*daf0*/  BSSY B0, `(.L_x_563) ;  /* 0x0000071000007945 */ /* 0x000fe20003800000 */
[----:B---3--:R-:W-:-:S05]  /*db00*/  SHF.R.S32.HI R5, RZ, 0x1f, R8 ;  /* 0x0000001fff057819 */ /* 0x008fca0000011408 */
[----:B------:R-:W-:Y:S02]  /*db10*/  IMAD R6, R5, c[0x0][0x490], RZ ;  /* 0x0001240005067a24 */ /* 0x000fe400078e02ff */
[----:B--2---:R-:W-:-:S04]  /*db20*/  IMAD.IADD R4, R2, 0x1, R18 ;  /* 0x0000000102047824 */ /* 0x004fc800078e0212 */
[----:B------:R-:W-:Y:S01]  /*db30*/  @P1 IMAD.HI.U32 R7, R4, c[0x0][0x4ec], RZ ;  /* 0x00013b0004071a27 */ /* 0x000fe200078e00ff */
[----:B------:R-:W-:-:S03]  /*db40*/  MOV R0, R4 ;  /* 0x0000000400007202 */ /* 0x000fc60000000f00 */
[----:B------:R-:W-:Y:S01]  /*db50*/  IMAD.WIDE.U32 R2, R8, c[0x0][0x490], RZ ;  /* 0x0001240008027a25 */ /* 0x000fe200078e00ff */
[----:B------:R-:W-:-:S03]  /*db60*/  @P1 SHF.R.U32.HI R0, RZ, c[0x0][0x4f0], R7 ;  /* 0x00013c00ff001a19 */ /* 0x000fc60000011607 */
[C---:B------:R-:W-:Y:S02]  /*db70*/  IMAD R6, R8.reuse, c[0x0][0x494], R6 ;  /* 0x0001250008067a24 */ /* 0x040fe400078e0206 */
[----:B------:R-:W-:Y:S02]  /*db80*/  IMAD.MOV R7, RZ, RZ, -R0 ;  /* 0x000000ffff077224 */ /* 0x000fe400078e0a00 */
[----:B------:R-:W-:Y:S02]  /*db90*/  IMAD.IADD R3, R3, 0x1, R6 ;  /* 0x0000000103037824 */ /* 0x000fe400078e0206 */
[----:B------:R-:W-:Y:S01]  /*dba0*/  IMAD R6, R5, c[0x0][0x3e8], RZ ;  /* 0x0000fa0005067a24 */ /* 0x000fe200078e02ff */
[----:B----4-:R-:W-:Y:S01]  /*dbb0*/  SHF.R.S32.HI R5, RZ, 0x1f, R15 ;  /* 0x0000001fff057819 */ /* 0x010fe2000001140f */
[----:B------:R-:W-:Y:S02]  /*dbc0*/  IMAD R4, R7, c[0x0][0x4e8], R4 ;  /* 0x00013a0007047a24 */ /* 0x000fe400078e0204 */
[----:B------:R-:W-:-:S02]  /*dbd0*/  IMAD R10, R8, c[0x0][0x3ec], R6 ;  /* 0x0000fb00080a7a24 */ /* 0x000fc400078e0206 */
[----:B------:R-:W-:-:S04]  /*dbe0*/  IMAD.WIDE.U32 R6, R15, c[0x0][0x498], R2 ;  /* 0x000126000f067a25 */ /* 0x000fc800078e0002 */
[----:B------:R-:W-:-:S04]  /*dbf0*/  IMAD.WIDE.U32 R8, R8, c[0x0][0x3e8], RZ ;  /* 0x0000fa0008087a25 */ /* 0x000fc800078e00ff */
[C---:B------:R-:W-:Y:S01]  /*dc00*/  IMAD R11, R5.reuse, c[0x0][0x498], RZ ;  /* 0x00012600050b7a24 */ /* 0x040fe200078e02ff */
[----:B------:R-:W-:Y:S01]  /*dc10*/  IADD3 R6, P0, R0, R6, RZ ;  /* 0x0000000600067210 */ /* 0x000fe20007f1e0ff */
[----:B------:R-:W-:Y:S01]  /*dc20*/  IMAD R12, R5, c[0x0][0x3f0], RZ ;  /* 0x0000fc00050c7a24 */ /* 0x000fe200078e02ff */
[----:B------:R-:W-:Y:S01]  /*dc30*/  SHF.R.S32.HI R5, RZ, 0x1f, R0 ;  /* 0x0000001fff057819 */ /* 0x000fe20000011400 */
[----:B------:R-:W-:Y:S01]  /*dc40*/  IMAD R11, R15, c[0x0][0x49c], R11 ;  /* 0x000127000f0b7a24 */ /* 0x000fe200078e020b */
[----:B------:R-:W-:Y:S01]  /*dc50*/  IADD3 R3, R9, R10, RZ ;  /* 0x0000000a09037210 */ /* 0x000fe20007ffe0ff */
[----:B------:R-:W-:Y:S01]  /*dc60*/  IMAD.MOV.U32 R2, RZ, RZ, R8 ;  /* 0x000000ffff027224 */ /* 0x000fe200078e0008 */
[----:B------:R-:W-:Y:S02]  /*dc70*/  SHF.R.S32.HI R0, RZ, 0x1f, R4 ;  /* 0x0000001fff007819 */ /* 0x000fe40000011404 */
[----:B------:R-:W-:Y:S01]  /*dc80*/  IADD3.X R7, R5, R7, R11, P0, !PT ;  /* 0x0000000705077210 */ /* 0x000fe200007fe40b */
[----:B------:R-:W-:Y:S01]  /*dc90*/  IMAD R11, R15, c[0x0][0x3f4], R12 ;  /* 0x0000fd000f0b7a24 */ /* 0x000fe200078e020c */
[----:B------:R-:W-:Y:S01]  /*dca0*/  IADD3 R14, R14, R18, RZ ;  /* 0x000000120e0e7210 */ /* 0x000fe20007ffe0ff */
[----:B------:R-:W-:-:S02]  /*dcb0*/  IMAD R0, R0, c[0x0][0x488], RZ ;  /* 0x0001220000007a24 */ /* 0x000fc400078e02ff */
[----:B------:R-:W-:Y:S01]  /*dcc0*/  IMAD.WIDE.U32 R8, R15, c[0x0][0x3f0], R2 ;  /* 0x0000fc000f087a25 */ /* 0x000fe200078e0002 */
[----:B-1----:R-:W-:-:S03]  /*dcd0*/  SHF.R.S32.HI R15, RZ, 0x1f, R16 ;  /* 0x0000001fff0f7819 */ /* 0x002fc60000011410 */
[C---:B------:R-:W-:Y:S01]  /*dce0*/  IMAD R10, R4.reuse, c[0x0][0x48c], R0 ;  /* 0x00012300040a7a24 */ /* 0x040fe200078e0200 */
[----:B------:R-:W-:Y:S01]  /*dcf0*/  LEA.HI R15, R15, R16, RZ, 0x5 ;  /* 0x000000100f0f7211 */ /* 0x000fe200078f28ff */
[----:B------:R-:W-:-:S04]  /*dd00*/  IMAD.WIDE.U32 R2, R4, c[0x0][0x488], R6 ;  /* 0x0001220004027a25 */ /* 0x000fc800078e0006 */
[----:B------:R-:W-:Y:S01]  /*dd10*/  @P1 IMAD.HI.U32 R5, R14, c[0x0][0x4ec], RZ ;  /* 0x00013b000e051a27 */ /* 0x000fe200078e00ff */
[----:B------:R-:W-:Y:S02]  /*dd20*/  LEA R4, P0, R2, c[0x0][0x450], 0x2 ;  /* 0x0001140002047a11 */ /* 0x000fe400078010ff */
[----:B------:R-:W-:Y:S01]  /*dd30*/  LOP3.LUT R15, R15, 0xffffffe0, RZ, 0xc0, !PT ;  /* 0xffffffe00f0f7812 */ /* 0x000fe200078ec0ff */
[----:B------:R-:W-:Y:S02]  /*dd40*/  IMAD.IADD R3, R3, 0x1, R10 ;  /* 0x0000000103037824 */ /* 0x000fe400078e020a */
[----:B------:R-:W-:Y:S01]  /*dd50*/  IMAD.MOV.U32 R0, RZ, RZ, R14 ;  /* 0x000000ffff007224 */ /* 0x000fe200078e000e */
[----:B------:R-:W-:Y:S01]  /*dd60*/  @P1 SHF.R.U32.HI R0, RZ, c[0x0][0x4f0], R5 ;  /* 0x00013c00ff001a19 */ /* 0x000fe20000011605 */
[----:B------:R-:W-:Y:S01]  /*dd70*/  IMAD.IADD R15, R16, 0x1, -R15 ;  /* 0x00000001100f7824 */ /* 0x000fe200078e0a0f */
[----:B------:R-:W-:Y:S02]  /*dd80*/  LEA.HI.X R3, R2, c[0x0][0x454], R3, 0x2, P0 ;  /* 0x0001150002037a11 */ /* 0x000fe400000f1403 */
[----:B------:R-:W-:Y:S01]  /*dd90*/  SHF.R.S32.HI R5, RZ, 0x1f, R0 ;  /* 0x0000001fff057819 */ /* 0x000fe20000011400 */
[----:B------:R-:W-:Y:S01]  /*dda0*/  SHFL.IDX PT, R12, R4, RZ, 0x1c1f ;  /* 0x001c1fff040c7589 */ /* 0x000fe200000e0000 */
[----:B------:R-:W-:-:S02]  /*ddb0*/  IADD3 R2, R13, R18, RZ ;  /* 0x000000120d027210 */ /* 0x000fc40007ffe0ff */
[----:B------:R-:W-:Y:S01]  /*ddc0*/  IADD3 R7, R9, R11, RZ ;  /* 0x0000000b09077210 */ /* 0x000fe20007ffe0ff */
[----:B------:R-:W1:Y:S01]  /*ddd0*/  SHFL.IDX PT, R13, R3, RZ, 0x1c1f ;  /* 0x001c1fff030d7589 */ /* 0x000e6200000e0000 */
[----:B------:R-:W-:Y:S02]  /*dde0*/  MOV R6, R8 ;  /* 0x0000000800067202 */ /* 0x000fe40000000f00 */
[----:B------:R-:W-:Y:S01]  /*ddf0*/  LOP3.LUT P0, RZ, R15, 0x3, RZ, 0xc0, !PT ;  /* 0x000000030fff7812 */ /* 0x000fe2000780c0ff */
[----:B------:R-:W-:Y:S01]  /*de00*/  SHFL.IDX PT, R10, R4, 0x1, 0x1c1f ;  /* 0x003c1f00040a7f89 */ /* 0x000fe200000e0000 */
[----:B------:R-:W-:-:S03]  /*de10*/  IMAD R15, R5, c[0x0][0x3e0], RZ ;  /* 0x0000f800050f7a24 */ /* 0x000fc600078e02ff */
[----:B------:R-:W2:Y:S04]  /*de20*/  SHFL.IDX PT, R11, R3, 0x1, 0x1c1f ;  /* 0x003c1f00030b7f89 */ /* 0x000ea800000e0000 */
[----:B------:R-:W-:Y:S04]  /*de30*/  SHFL.IDX PT, R8, R4, 0x2, 0x1c1f ;  /* 0x005c1f0004087f89 */ /* 0x000fe800000e0000 */
[----:B------:R-:W3:Y:S04]  /*de40*/  SHFL.IDX PT, R9, R3, 0x2, 0x1c1f ;  /* 0x005c1f0003097f89 */ /* 0x000ee800000e0000 */
[----:B------:R-:W-:Y:S04]  /*de50*/  SHFL.IDX PT, R4, R4, 0x3, 0x1c1f ;  /* 0x007c1f0004047f89 */ /* 0x000fe800000e0000 */
[----:B------:R4:W1:Y:S01]  /*de60*/  SHFL.IDX PT, R5, R3, 0x3, 0x1c1f ;  /* 0x007c1f0003057f89 */ /* 0x00086200000e0000 */
[----:B------:R-:W-:-:S02]  /*de70*/  IADD3 R16, R2, 0x8, RZ ;  /* 0x0000000802107810 */ /* 0x000fc40007ffe0ff */
[----:B------:R-:W-:Y:S02]  /*de80*/  ISETP.GE.OR P3, PT, R2, UR4, P0 ;  /* 0x0000000402007c0c */ /* 0x000fe40008766670 */
[----:B------:R-:W-:Y:S01]  /*de90*/  ISETP.GE.OR P2, PT, R16, UR4, P0 ;  /* 0x0000000410007c0c */ /* 0x000fe20008746670 */
[C---:B------:R-:W-:Y:S02]  /*dea0*/  IMAD R15, R0.reuse, c[0x0][0x3e4], R15 ;  /* 0x0000f900000f7a24 */ /* 0x040fe400078e020f */
[----:B------:R-:W-:Y:S01]  /*deb0*/  IMAD.WIDE.U32 R6, R0, c[0x0][0x3e0], R6 ;  /* 0x0000f80000067a25 */ /* 0x000fe200078e0006 */
[C---:B----4-:R-:W-:Y:S02]  /*dec0*/  IADD3 R3, R2.reuse, 0x40, RZ ;  /* 0x0000004002037810 */ /* 0x050fe40007ffe0ff */
[----:B------:R-:W-:Y:S02]  /*ded0*/  IADD3 R2, R2, 0x48, RZ ;  /* 0x0000004802027810 */ /* 0x000fe40007ffe0ff */
[----:B------:R-:W-:-:S02]  /*dee0*/  ISETP.GE.OR P1, PT, R3, UR4, P0 ;  /* 0x0000000403007c0c */ /* 0x000fc40008726670 */
[----:B------:R-:W-:Y:S01]  /*def0*/  ISETP.GE.OR P0, PT, R2, UR4, P0 ;  /* 0x0000000402007c0c */ /* 0x000fe20008706670 */
[----:B------:R-:W-:Y:S01]  /*df00*/  IMAD.MOV R0, RZ, RZ, -R0 ;  /* 0x000000ffff007224 */ /* 0x000fe200078e0a00 */
[----:B------:R-:W-:Y:S01]  /*df10*/  IADD3 R3, R7, R15, RZ ;  /* 0x0000000f07037210 */ /* 0x000fe20007ffe0ff */
[----:B-1----:R-:W-:Y:S01]  /*df20*/  @!P3 ST.E [R12.64], R45 ;  /* 0x0000002d0c00b985 */ /* 0x002fe2000c101906 */
[----:B------:R-:W-:Y:S01]  /*df30*/  SHF.L.U32 R7, R17, 0x1, RZ ;  /* 0x0000000111077819 */ /* 0x000fe200000006ff */
[----:B------:R-:W-:Y:S02]  /*df40*/  IMAD R0, R0, c[0x0][0x4e8], R14 ;  /* 0x00013a0000007a24 */ /* 0x000fe400078e020e */
[----:B--2---:R-:W-:Y:S01]  /*df50*/  @!P2 ST.E [R10.64], R46 ;  /* 0x0000002e0a00a985 */ /* 0x004fe2000c101906 */
[----:B------:R-:W-:-:S03]  /*df60*/  IMAD.MOV.U32 R2, RZ, RZ, R6 ;  /* 0x000000ffff027224 */ /* 0x000fc600078e0006 */
[----:B---3--:R-:W-:Y:S01]  /*df70*/  @!P1 ST.E [R8.64], R47 ;  /* 0x0000002f08009985 */ /* 0x008fe2000c101906 */
[----:B------:R-:W-:-:S03]  /*df80*/  SHF.R.S32.HI R6, RZ, 0x1f, R0 ;  /* 0x0000001fff067819 */ /* 0x000fc60000011400 */
[----:B------:R1:W-:Y:S04]  /*df90*/  @!P0 ST.E [R4.64], R44 ;  /* 0x0000002c04008985 */ /* 0x0003e8000c101906 */
[----:B------:R2:W3:Y:S04]  /*dfa0*/  LDS.128 R32, [R7+0x880] ;  /* 0x0008800007207984 */ /* 0x0004e80000000c00 */
[----:B------:R2:W4:Y:S04]  /*dfb0*/  LDS.128 R44, [R7+0x1080] ;  /* 0x00108000072c7984 */ /* 0x0005280000000c00 */
[----:B------:R2:W2:Y:S04]  /*dfc0*/  LDS.128 R52, [R7+0x1880] ;  /* 0x0018800007347984 */ /* 0x0004a80000000c00 */
[----:B------:R1:W2:Y:S04]  /*dfd0*/  LDS.128 R28, [R7+0x2880] ;  /* 0x00288000071c7984 */ /* 0x0002a80000000c00 */
[----:B------:R2:W2:Y:S04]  /*dfe0*/  LDS.128 R40, [R7+0x3080] ;  /* 0x0030800007287984 */ /* 0x0004a80000000c00 */
[----:B------:R2:W2:Y:S04]  /*dff0*/  LDS.128 R48, [R7+0x3880] ;  /* 0x0038800007307984 */ /* 0x0004a80000000c00 */
[----:B------:R2:W2:Y:S04]  /*e000*/  LDS.128 R24, [R7+0x4880] ;  /* 0x0048800007187984 */ /* 0x0004a80000000c00 */
[----:B------:R2:W2:Y:S04]  /*e010*/  LDS.128 R36, [R7+0x5080] ;  /* 0x0050800007247984 */ /* 0x0004a80000000c00 */
[----:B------:R2:W2:Y:S01]  /*e020*/  LDS.128 R56, [R7+0x5880] ;  /* 0x0058800007387984 */ /* 0x0004a20000000c00 */
[----:B------:R-:W-:Y:S01]  /*e030*/  SHF.R.S32.HI R17, RZ, 0x1f, R19 ;  /* 0x0000001fff117819 */ /* 0x000fe20000011413 */
[----:B------:R-:W-:-:S03]  /*e040*/  IMAD R6, R6, c[0x0][0x3d8], RZ ;  /* 0x0000f60006067a24 */ /* 0x000fc600078e02ff */
[----:B------:R-:W-:Y:S01]  /*e050*/  LEA.HI R17, R17, R19, RZ, 0x2 ;  /* 0x0000001311117211 */ /* 0x000fe200078f10ff */
[C---:B-1----:R-:W-:Y:S02]  /*e060*/  IMAD R4, R0.reuse, c[0x0][0x3dc], R6 ;  /* 0x0000f70000047a24 */ /* 0x042fe400078e0206 */
[----:B------:R-:W-:Y:S01]  /*e070*/  IMAD.WIDE.U32 R2, R0, c[0x0][0x3d8], R2 ;  /* 0x0000f60000027a25 */ /* 0x000fe200078e0002 */
[----:B------:R-:W-:-:S03]  /*e080*/  SHF.R.S32.HI R17, RZ, 0x2, R17 ;  /* 0x00000002ff117819 */ /* 0x000fc60000011411 */
[----:B------:R-:W-:Y:S01]  /*e090*/  IMAD.IADD R3, R3, 0x1, R4 ;  /* 0x0000000103037824 */ /* 0x000fe200078e0204 */
[C---:B------:R-:W-:Y:S02]  /*e0a0*/  LEA R11, P0, R2.reuse, c[0x0][0x380], 0x1 ;  /* 0x0000e000020b7a11 */ /* 0x040fe400078008ff */
[----:B------:R-:W-:Y:S02]  /*e0b0*/  IADD3 R10, R17, R18, RZ ;  /* 0x00000012110a7210 */ /* 0x000fe40007ffe0ff */
[----:B------:R-:W-:Y:S02]  /*e0c0*/  LEA.HI.X R3, R2, c[0x0][0x384], R3, 0x1, P0 ;  /* 0x0000e10002037a11 */ /* 0x000fe400000f0c03 */
[----:B------:R-:W-:Y:S01]  /*e0d0*/  ISETP.GE.AND P0, PT, R10, UR4, PT ;  /* 0x000000040a007c0c */ /* 0x000fe2000bf06270 */
[----:B------:R1:W1:Y:S04]  /*e0e0*/  SHFL.IDX PT, R0, R11, RZ, 0x1c1f ;  /* 0x001c1fff0b007589 */ /* 0x00026800000e0000 */
[----:B------:R1:W1:Y:S08]  /*e0f0*/  SHFL.IDX PT, R2, R3, RZ, 0x1c1f ;  /* 0x001c1fff03027589 */ /* 0x00027000000e0000 */
[----:B------:R-:W-:Y:S05]  /*e100*/  @P0 BRA `(.L_x_564) ;  /* 0x000000f000000947 */ /* 0x000fea0003800000 */
[----:B---34-:R-:W3:Y:S01]  /*e110*/  LDS.128 R20, [R7+0x80] ;  /* 0x0000800007147984 */ /* 0x018ee20000000c00 */
[----:B-----5:R-:W-:-:S02]  /*e120*/  ISETP.GE.AND P5, PT, R66, c[0x0][0x3c8], PT ;  /* 0x0000f20042007a0c */ /* 0x020fc40003fa6270 */
[----:B------:R-:W-:Y:S01]  /*e130*/  ISETP.GE.AND P4, PT, R63, c[0x0][0x3c8], PT ;  /* 0x0000f2003f007a0c */ /* 0x000fe20003f86270 */
[----:B------:R-:W4:Y:S01]  /*e140*/  LDS.128 R16, [R7+0x2080] ;  /* 0x0020800007107984 */ /* 0x000f220000000c00 */
[----:B------:R-:W-:-:S03]  /*e150*/  ISETP.GE.AND P3, PT, R61, c[0x0][0x3c8], PT ;  /* 0x0000f2003d007a0c */ /* 0x000fc60003f66270 */
[----:B------:R2:W1:Y:S06]  /*e160*/  LDS.128 R12, [R7+0x4080] ;  /* 0x00408000070c7984 */ /* 0x00046c0000000c00 */
[-C--:B-1----:R-:W-:Y:S02]  /*e170*/  @!P5 LEA R8, P2, R66, R0.reuse, 0x1 ;  /* 0x000000004208d211 */ /* 0x082fe400078408ff */
[-C--:B------:R-:W-:Y:S02]  /*e180*/  @!P4 LEA R6, P1, R63, R0.reuse, 0x1 ;  /* 0x000000003f06c211 */ /* 0x080fe400078208ff */
[----:B------:R-:W-:-:S02]  /*e190*/  @!P3 LEA R4, P0, R61, R0, 0x1 ;  /* 0x000000003d04b211 */ /* 0x000fc400078008ff */
[-C--:B------:R-:W-:Y:S02]  /*e1a0*/  @!P5 LEA.HI.X R9, R66, R2.reuse, R67, 0x1, P2 ;  /* 0x000000024209d211 */ /* 0x080fe400010f0c43 */
[-C--:B------:R-:W-:Y:S02]  /*e1b0*/  @!P3 LEA.HI.X R5, R61, R2.reuse, R62, 0x1, P0 ;  /* 0x000000023d05b211 */ /* 0x080fe400000f0c3e */
[----:B--2---:R-:W-:Y:S01]  /*e1c0*/  @!P4 LEA.HI.X R7, R63, R2, R64, 0x1, P1 ;  /* 0x000000023f07c211 */ /* 0x004fe200008f0c40 */
[----:B---3--:R1:W-:Y:S04]  /*e1d0*/  @!P5 ST.E.128 [R8.64], R20 ;  /* 0x000000140800d985 */ /* 0x0083e8000c101d06 */
[----:B----4-:R1:W-:Y:S04]  /*e1e0*/  @!P4 ST.E.128 [R6.64], R16 ;  /* 0x000000100600c985 */ /* 0x0103e8000c101d06 */
[----:B------:R1:W-:Y:S02]  /*e1f0*/  @!P3 ST.E.128 [R4.64], R12 ;  /* 0x0000000c0400b985 */ /* 0x0003e4000c101d06 */
.L_x_564:
[----:B---34-:R-:W-:Y:S05]  /*e200*/  BSYNC B0 ;  /* 0x0000000000007941 */ /* 0x018fea0003800000 */
.L_x_563:
[----:B-1----:R-:W-:Y:S01]  /*e210*/  IADD3 R4, R10, 0x20, RZ ;  /* 0x000000200a047810 */ /* 0x002fe20007ffe0ff */
[----:B------:R1:W3:Y:S01]  /*e220*/  SHFL.IDX PT, R2, R3, 0x1, 0x1c1f ;  /* 0x003c1f0003027f89 */ /* 0x0002e200000e0000 */
[----:B------:R-:W-:Y:S02]  /*e230*/  BSSY B0, `(.L_x_565) ;  /* 0x0000010000007945 */ /* 0x000fe40003800000 */
[----:B------:R-:W-:Y:S01]  /*e240*/  ISETP.GE.AND P0, PT, R4, UR4, PT ;  /* 0x0000000404007c0c */ /* 0x000fe2000bf06270 */
[----:B------:R1:W4:-:S12]  /*e250*/  SHFL.IDX PT, R0, R11, 0x1, 0x1c1f ;  /* 0x003c1f000b007f89 */ /* 0x00031800000e0000 */
[----:B------:R-:W-:Y:S05]  /*e260*/  @P0 BRA `(.L_x_566) ;  /* 0x000000c000000947 */ /* 0x000fea0003800000 */
[----:B-----5:R-:W-:Y:S02]  /*e270*/  ISETP.GE.AND P2, PT, R66, c[0x0][0x3c8], PT ;  /* 0x0000f20042007a0c */ /* 0x020fe40003f46270 */
[----:B------:R-:W-:Y:S02]  /*e280*/  ISETP.GE.AND P1, PT, R63, c[0x0][0x3c8], PT ;  /* 0x0000f2003f007a0c */ /* 0x000fe40003f26270 */
[----:B------:R-:W-:-:S09]  /*e290*/  ISETP.GE.AND P0, PT, R61, c[0x0][0x3c8], PT ;  /* 0x0000f2003d007a0c */ /* 0x000fd20003f06270 */
[CC--:B----4-:R-:W-:Y:S02]  /*e2a0*/  @!P2 LEA R8, P5, R66.reuse, R0.reuse, 0x1 ;  /* 0x000000004208a211 */ /* 0x0d0fe400078a08ff */
[-C--:B------:R-:W-:Y:S02]  /*e2b0*/  @!P1 LEA R6, P4, R63, R0.reuse, 0x1 ;  /* 0x000000003f069211 */ /* 0x080fe400078808ff */
[----:B------:R-:W-:Y:S02]  /*e2c0*/  @!P0 LEA R4, P3, R61, R0, 0x1 ;  /* 0x000000003d048211 */ /* 0x000fe400078608ff */
[-C--:B---3--:R-:W-:Y:S02]  /*e2d0*/  @!P2 LEA.HI.X R9, R66, R2.reuse, R67, 0x1, P5 ;  /* 0x000000024209a211 */ /* 0x088fe400028f0c43 */
[-C--:B--2---:R-:W-:Y:S02]  /*e2e0*/  @!P1 LEA.HI.X R7, R63, R2.reuse, R64, 0x1, P4 ;  /* 0x000000023f079211 */ /* 0x084fe400020f0c40 */
[----:B------:R-:W-:Y:S01]  /*e2f0*/  @!P0 LEA.HI.X R5, R61, R2, R62, 0x1, P3 ;  /* 0x000000023d058211 */ /* 0x000fe200018f0c3e */
[----:B------:R2:W-:Y:S04]  /*e300*/  @!P2 ST.E.128 [R8.64], R32 ;  /* 0x000000200800a985 */ /* 0x0005e8000c101d06 */
[----:B------:R2:W-:Y:S04]  /*e310*/  @!P1 ST.E.128 [R6.64], R28 ;  /* 0x0000001c06009985 */ /* 0x0005e8000c101d06 */
[----:B------:R2:W-:Y:S02]  /*e320*/  @!P0 ST.E.128 [R4.64], R24 ;  /* 0x0000001804008985 */ /* 0x0005e4000c101d06 */
.L_x_566:
[----:B------:R-:W-:Y:S05]  /*e330*/  BSYNC B0 ;  /* 0x0000000000007941 */ /* 0x000fea0003800000 */
.L_x_565:
[----:B--2---:R-:W-:Y:S01]  /*e340*/  IADD3 R4, R10, 0x40, RZ ;  /* 0x000000400a047810 */ /* 0x004fe20007ffe0ff */
[----:B---3--:R2:W3:Y:S01]  /*e350*/  SHFL.IDX PT, R2, R3, 0x2, 0x1c1f ;  /* 0x005c1f0003027f89 */ /* 0x0084e200000e0000 */
[----:B------:R-:W-:Y:S02]  /*e360*/  BSSY B0, `(.L_x_567) ;  /* 0x0000010000007945 */ /* 0x000fe40003800000 */
[----:B------:R-:W-:Y:S01]  /*e370*/  ISETP.GE.AND P0, PT, R4, UR4, PT ;  /* 0x0000000404007c0c */ /* 0x000fe2000bf06270 */
[----:B----4-:R2:W4:-:S12]  /*e380*/  SHFL.IDX PT, R0, R11, 0x2, 0x1c1f ;  /* 0x005c1f000b007f89 */ /* 0x01051800000e0000 */
        /* <DEDUP_REMOVED lines=8> */
[-C--:B------:R-:W-:Y:S02]  /*e410*/  @!P1 LEA.HI.X R7, R63, R2.reuse, R64, 0x1, P4 ;  /* 0x000000023f079211 */ /* 0x080fe400020f0c40 */
[----:B------:R-:W-:Y:S01]  /*e420*/  @!P0 LEA.HI.X R5, R61, R2, R62, 0x1, P3 ;  /* 0x000000023d058211 */ /* 0x000fe200018f0c3e */
[----:B------:R3:W-:Y:S04]  /*e430*/  @!P2 ST.E.128 [R8.64], R44 ;  /* 0x0000002c0800a985 */ /* 0x0007e8000c101d06 */
[----:B------:R3:W-:Y:S04]  /*e440*/  @!P1 ST.E.128 [R6.64], R40 ;  /* 0x0000002806009985 */ /* 0x0007e8000c101d06 */
[----:B------:R3:W-:Y:S02]  /*e450*/  @!P0 ST.E.128 [R4.64], R36 ;  /* 0x0000002404008985 */ /* 0x0007e4000c101d06 */
.L_x_568:
[----:B------:R-:W-:Y:S05]  /*e460*/  BSYNC B0 ;  /* 0x0000000000007941 */ /* 0x000fea0003800000 */
.L_x_567:
[----:B---3--:R3:W1:Y:S04]  /*e470*/  SHFL.IDX PT, R2, R3, 0x3, 0x1c1f ;  /* 0x007c1f0003027f89 */ /* 0x00866800000e0000 */
[----:B----4-:R4:W2:Y:S02]  /*e480*/  SHFL.IDX PT, R0, R11, 0x3, 0x1c1f ;  /* 0x007c1f000b007f89 */ /* 0x0108a400000e0000 */
[----:B-123--:R-:W-:-:S04]  /*e490*/  IADD3 R3, R10, 0x60, RZ ;  /* 0x000000600a037810 */ /* 0x00efc80007ffe0ff */
[----:B------:R-:W-:-:S13]  /*e4a0*/  ISETP.GE.AND P0, PT, R3, UR4, PT ;  /* 0x0000000403007c0c */ /* 0x000fda000bf06270 */
[----:B------:R-:W-:Y:S05]  /*e4b0*/  @P0 BRA `(.L_x_569) ;  /* 0x00000bd000000947 */ /* 0x000fea0003800000 */
[----:B----45:R-:W-:Y:S02]  /*e4c0*/  ISETP.GE.AND P1, PT, R66, c[0x0][0x3c8], PT ;  /* 0x0000f20042007a0c */ /* 0x030fe40003f26270 */
[----:B------:R-:W-:-:S11]  /*e4d0*/  ISETP.GE.AND P0, PT, R63, c[0x0][0x3c8], PT ;  /* 0x0000f2003f007a0c */ /* 0x000fd60003f06270 */
[CC--:B------:R-:W-:Y:S02]  /*e4e0*/  @!P1 LEA R6, P3, R66.reuse, R0.reuse, 0x1 ;  /* 0x0000000042069211 */ /* 0x0c0fe400078608ff */
[C---:B------:R-:W-:Y:S02]  /*e4f0*/  @!P0 LEA R4, P2, R63.reuse, R0, 0x1 ;  /* 0x000000003f048211 */ /* 0x040fe400078408ff */
[-C--:B------:R-:W-:Y:S02]  /*e500*/  @!P1 LEA.HI.X R7, R66, R2.reuse, R67, 0x1, P3 ;  /* 0x0000000242079211 */ /* 0x080fe400018f0c43 */
[----:B------:R-:W-:-:S03]  /*e510*/  @!P0 LEA.HI.X R5, R63, R2, R64, 0x1, P2 ;  /* 0x000000023f058211 */ /* 0x000fc600010f0c40 */
[----:B------:R1:W-:Y:S04]  /*e520*/  @!P1 ST.E.128 [R6.64], R52 ;  /* 0x0000003406009985 */ /* 0x0003e8000c101d06 */
[----:B------:R1:W-:Y:S01]  /*e530*/  @!P0 ST.E.128 [R4.64], R48 ;  /* 0x0000003004008985 */ /* 0x0003e2000c101d06 */
[----:B------:R-:W-:-:S13]  /*e540*/  ISETP.GE.AND P0, PT, R61, c[0x0][0x3c8], PT ;  /* 0x0000f2003d007a0c */ /* 0x000fda0003f06270 */
[----:B------:R-:W-:Y:S05]  /*e550*/  @P0 BRA `(.L_x_569) ;  /* 0x00000b3000000947 */ /* 0x000fea0003800000 */
[----:B-1----:R-:W-:-:S04]  /*e560*/  LEA R4, P0, R61, R0, 0x1 ;  /* 0x000000003d047211 */ /* 0x002fc800078008ff */
[----:B------:R-:W-:-:S05]  /*e570*/  LEA.HI.X R5, R61, R2, R62, 0x1, P0 ;  /* 0x000000023d057211 */ /* 0x000fca00000f0c3e */
[----:B------:R1:W-:Y:S01]  /*e580*/  ST.E.128 [R4.64], R56 ;  /* 0x0000003804007985 */ /* 0x0003e2000c101d06 */
[----:B------:R-:W-:Y:S05]  /*e590*/  BRA `(.L_x_569) ;  /* 0x00000af000007947 */ /* 0x000fea0003800000 */
.L_x_561:
[----:B------:R-:W2:Y:S04]  /*e5a0*/  LDL R0, [R1+0x40] ;  /* 0x0000400001007983 */ /* 0x000ea80000100800 */
[----:B------:R-:W3:Y:S04]  /*e5b0*/  LDL R14, [R1+0x44] ;  /* 0x00004400010e7983 */ /* 0x000ee80000100800 */
[----:B------:R-:W4:Y:S01]  /*e5c0*/  LDL R13, [R1+0x48] ;  /* 0x00004800010d7983 */ /* 0x000f220000100800 */
[----:B------:R-:W-:Y:S03]  /*e5d0*/  BSSY B0, `(.L_x_570) ;  /* 0x0000025000007945 */ /* 0x000fe60003800000 */
[----:B------:R-:W1:Y:S02]  /*e5e0*/  S2R R11, SR_TID.X ;  /* 0x00000000000b7919 */ /* 0x000e640000002100 */
[----:B-1----:R-:W-:Y:S01]  /*e5f0*/  ISETP.GE.AND P0, PT, R11, 0x80, PT ;  /* 0x000000800b00780c */ /* 0x002fe20003f06270 */
[----:B--2---:R-:W-:Y:S01]  /*e600*/  IMAD.MOV.U32 R12, RZ, RZ, R0 ;  /* 0x000000ffff0c7224 */ /* 0x004fe200078e0000 */
[----:B---3--:R-:W-:-:S02]  /*e610*/  SHF.R.S32.HI R8, RZ, 0x1f, R14 ;  /* 0x0000001fff087819 */ /* 0x008fc4000001140e */
[----:B----4-:R-:W-:-:S09]  /*e620*/  SHF.R.S32.HI R10, RZ, 0x1f, R13 ;  /* 0x0000001fff0a7819 */ /* 0x010fd2000001140d */
[----:B------:R-:W-:Y:S05]  /*e630*/  @P0 BRA `(.L_x_571) ;  /* 0x000001e000000947 */ /* 0x000fea0003800000 */
[----:B------:R-:W-:Y:S02]  /*e640*/  MOV R2, c[0x0][0x4e8] ;  /* 0x00013a0000027a02 */ /* 0x000fe40000000f00 */
[----:B------:R-:W-:-:S03]  /*e650*/  IADD3 R6, R12, R11, RZ ;  /* 0x0000000b0c067210 */ /* 0x000fc60007ffe0ff */
[----:B------:R-:W-:-:S05]  /*e660*/  IMAD R0, R2, c[0x0][0x388], RZ ;  /* 0x0000e20002007a24 */ /* 0x000fca00078e02ff */
[----:B------:R-:W-:-:S13]  /*e670*/  ISETP.GE.AND P0, PT, R6, R0, PT ;  /* 0x000000000600720c */ /* 0x000fda0003f06270 */
[----:B------:R-:W-:Y:S05]  /*e680*/  @P0 BRA `(.L_x_571) ;  /* 0x0000019000000947 */ /* 0x000fea0003800000 */
[----:B------:R-:W-:Y:S01]  /*e690*/  ISETP.NE.AND P0, PT, R2, 0x1, PT ;  /* 0x000000010200780c */ /* 0x000fe20003f05270 */
[----:B------:R-:W-:Y:S01]  /*e6a0*/  IMAD R4, R8, c[0x0][0x490], RZ ;  /* 0x0001240008047a24 */ /* 0x000fe200078e02ff */
[----:B------:R-:W-:Y:S01]  /*e6b0*/  MOV R0, R6 ;  /* 0x0000000600007202 */ /* 0x000fe20000000f00 */
[----:B------:R-:W-:-:S04]  /*e6c0*/  IMAD.WIDE.U32 R2, R14, c[0x0][0x490], RZ ;  /* 0x000124000e027a25 */ /* 0x000fc800078e00ff */
[----:B------:R-:W-:Y:S02]  /*e6d0*/  IMAD R4, R14, c[0x0][0x494], R4 ;  /* 0x000125000e047a24 */ /* 0x000fe400078e0204 */
[----:B------:R-:W-:-:S03]  /*e6e0*/  IMAD R9, R10, c[0x0][0x498], RZ ;  /* 0x000126000a097a24 */ /* 0x000fc600078e02ff */
[----:B------:R-:W-:Y:S01]  /*e6f0*/  IADD3 R3, R3, R4, RZ ;  /* 0x0000000403037210 */ /* 0x000fe20007ffe0ff */
[----:B------:R-:W-:-:S05]  /*e700*/  @P0 IMAD.HI.U32 R5, R6, c[0x0][0x4ec], RZ ;  /* 0x00013b0006050a27 */ /* 0x000fca00078e00ff */
[----:B------:R-:W-:Y:S01]  /*e710*/  @P0 SHF.R.U32.HI R0, RZ, c[0x0][0x4f0], R5 ;  /* 0x00013c00ff000a19 */ /* 0x000fe20000011605 */
[----:B------:R-:W-:-:S03]  /*e720*/  IMAD.WIDE.U32 R4, R13, c[0x0][0x498], R2 ;  /* 0x000126000d047a25 */ /* 0x000fc600078e0002 */
[C---:B------:R-:W-:Y:S01]  /*e730*/  IADD3 R7, -R0.reuse, RZ, RZ ;  /* 0x000000ff00077210 */ /* 0x040fe20007ffe1ff */
[----:B------:R-:W-:Y:S01]  /*e740*/  IMAD R3, R13, c[0x0][0x49c], R9 ;  /* 0x000127000d037a24 */ /* 0x000fe200078e0209 */
[----:B------:R-:W-:-:S03]  /*e750*/  IADD3 R4, P0, R0, R4, RZ ;  /* 0x0000000400047210 */ /* 0x000fc60007f1e0ff */
[----:B------:R-:W-:Y:S01]  /*e760*/  IMAD R2, R7, c[0x0][0x4e8], R6 ;  /* 0x00013a0007027a24 */ /* 0x000fe200078e0206 */
[----:B------:R-:W-:-:S04]  /*e770*/  SHF.R.S32.HI R6, RZ, 0x1f, R0 ;  /* 0x0000001fff067819 */ /* 0x000fc80000011400 */
[----:B------:R-:W-:Y:S02]  /*e780*/  SHF.R.S32.HI R0, RZ, 0x1f, R2 ;  /* 0x0000001fff007819 */ /* 0x000fe40000011402 */
[----:B------:R-:W-:-:S03]  /*e790*/  IADD3.X R5, R6, R5, R3, P0, !PT ;  /* 0x0000000506057210 */ /* 0x000fc600007fe403 */
[----:B------:R-:W-:-:S04]  /*e7a0*/  IMAD R0, R0, c[0x0][0x488], RZ ;  /* 0x0001220000007a24 */ /* 0x000fc800078e02ff */
[C---:B------:R-:W-:Y:S02]  /*e7b0*/  IMAD R0, R2.reuse, c[0x0][0x48c], R0 ;  /* 0x0001230002007a24 */ /* 0x040fe400078e0200 */
[----:B------:R-:W-:-:S05]  /*e7c0*/  IMAD.WIDE.U32 R2, R2, c[0x0][0x488], R4 ;  /* 0x0001220002027a25 */ /* 0x000fca00078e0004 */
[----:B------:R-:W-:Y:S02]  /*e7d0*/  IADD3 R0, R3, R0, RZ ;  /* 0x0000000003007210 */ /* 0x000fe40007ffe0ff */
[----:B------:R-:W-:-:S04]  /*e7e0*/  LEA R4, P0, R2, c[0x0][0x450], 0x2 ;  /* 0x0001140002047a11 */ /* 0x000fc800078010ff */
[----:B------:R-:W-:Y:S02]  /*e7f0*/  LEA.HI.X R5, R2, c[0x0][0x454], R0, 0x2, P0 ;  /* 0x0001150002057a11 */ /* 0x000fe400000f1400 */
[----:B------:R-:W-:-:S05]  /*e800*/  MOV R0, 0xff800000 ;  /* 0xff80000000007802 */ /* 0x000fca0000000f00 */
[----:B------:R1:W-:Y:S02]  /*e810*/  STG.E [R4.64], R0 ;  /* 0x0000000004007986 */ /* 0x0003e4000c101906 */
.L_x_571:
[----:B------:R-:W-:Y:S05]  /*e820*/  BSYNC B0 ;  /* 0x0000000000007941 */ /* 0x000fea0003800000 */
.L_x_570:
[----:B------:R-:W2:Y:S01]  /*e830*/  LDL R2, [R1+0x70] ;  /* 0x0000700001027983 */ /* 0x000ea20000100800 */
[----:B-1----:R-:W-:Y:S01]  /*e840*/  MOV R0, c[0x0][0x4e8] ;  /* 0x00013a0000007a02 */ /* 0x002fe20000000f00 */
[----:B------:R-:W-:Y:S01]  /*e850*/  IMAD R6, R10, c[0x0][0x3f0], RZ ;  /* 0x0000fc000a067a24 */ /* 0x000fe200078e02ff */
[----:B------:R-:W-:Y:S02]  /*e860*/  SHF.R.S32.HI R9, RZ, 0x1f, R11 ;  /* 0x0000001fff097819 */ /* 0x000fe4000001140b */
[----:B------:R-:W-:Y:S01]  /*e870*/  ISETP.NE.AND P0, PT, R0, 0x1, PT ;  /* 0x000000010000780c */ /* 0x000fe20003f05270 */
[----:B------:R-:W-:Y:S01]  /*e880*/  IMAD R0, R8, c[0x0][0x3e8], RZ ;  /* 0x0000fa0008007a24 */ /* 0x000fe200078e02ff */
[----:B------:R-:W-:Y:S01]  /*e890*/  LEA.HI R9, R9, R11, RZ, 0x2 ;  /* 0x0000000b09097211 */ /* 0x000fe200078f10ff */
[----:B------:R-:W-:Y:S02]  /*e8a0*/  IMAD R8, R13, c[0x0][0x3f4], R6 ;  /* 0x0000fd000d087a24 */ /* 0x000fe400078e0206 */
[----:B------:R-:W-:Y:S01]  /*e8b0*/  IMAD R5, R14, c[0x0][0x3ec], R0 ;  /* 0x0000fb000e057a24 */ /* 0x000fe200078e0200 */
[----:B------:R-:W-:-:S04]  /*e8c0*/  SHF.R.S32.HI R9, RZ, 0x2, R9 ;  /* 0x00000002ff097819 */ /* 0x000fc80000011409 */
[-C--:B------:R-:W-:Y:S02]  /*e8d0*/  IADD3 R10, R9, R12.reuse, RZ ;  /* 0x0000000c090a7210 */ /* 0x080fe40007ffe0ff */
[----:B--2---:R-:W-:Y:S01]  /*e8e0*/  IADD3 R4, R2, R12, RZ ;  /* 0x0000000c02047210 */ /* 0x004fe20007ffe0ff */
[----:B------:R-:W-:-:S03]  /*e8f0*/  IMAD.WIDE.U32 R2, R14, c[0x0][0x3e8], RZ ;  /* 0x0000fa000e027a25 */ /* 0x000fc600078e00ff */
[----:B------:R-:W-:Y:S01]  /*e900*/  MOV R0, R4 ;  /* 0x0000000400007202 */ /* 0x000fe20000000f00 */
[----:B------:R-:W-:-:S04]  /*e910*/  @P0 IMAD.HI.U32 R7, R4, c[0x0][0x4ec], RZ ;  /* 0x00013b0004070a27 */ /* 0x000fc800078e00ff */
[----:B------:R-:W-:Y:S01]  /*e920*/  IMAD.IADD R3, R3, 0x1, R5 ;  /* 0x0000000103037824 */ /* 0x000fe200078e0205 */
[----:B------:R-:W-:-:S03]  /*e930*/  @P0 SHF.R.U32.HI R0, RZ, c[0x0][0x4f0], R7 ;  /* 0x00013c00ff000a19 */ /* 0x000fc60000011607 */
[----:B------:R-:W-:Y:S01]  /*e940*/  IMAD.WIDE.U32 R2, R13, c[0x0][0x3f0], R2 ;  /* 0x0000fc000d027a25 */ /* 0x000fe200078e0002 */
[----:B------:R-:W-:Y:S02]  /*e950*/  SHF.R.S32.HI R6, RZ, 0x1f, R0 ;  /* 0x0000001fff067819 */ /* 0x000fe40000011400 */
[----:B------:R-:W-:Y:S02]  /*e960*/  IADD3 R5, -R0, RZ, RZ ;  /* 0x000000ff00057210 */ /* 0x000fe40007ffe1ff */
[----:B------:R-:W-:Y:S01]  /*e970*/  IADD3 R3, R3, R8, RZ ;  /* 0x0000000803037210 */ /* 0x000fe20007ffe0ff */
[----:B------:R-:W-:Y:S02]  /*e980*/  IMAD R6, R6, c[0x0][0x3e0], RZ ;  /* 0x0000f80006067a24 */ /* 0x000fe400078e02ff */
[----:B------:R-:W-:Y:S02]  /*e990*/  IMAD R4, R5, c[0x0][0x4e8], R4 ;  /* 0x00013a0005047a24 */ /* 0x000fe400078e0204 */
[----:B------:R-:W-:-:S02]  /*e9a0*/  IMAD R5, R0, c[0x0][0x3e4], R6 ;  /* 0x0000f90000057a24 */ /* 0x000fc400078e0206 */
[----:B------:R-:W-:Y:S01]  /*e9b0*/  IMAD.WIDE.U32 R2, R0, c[0x0][0x3e0], R2 ;  /* 0x0000f80000027a25 */ /* 0x000fe200078e0002 */
[----:B------:R-:W-:-:S03]  /*e9c0*/  SHF.R.S32.HI R0, RZ, 0x1f, R4 ;  /* 0x0000001fff007819 */ /* 0x000fc60000011404 */
[----:B------:R-:W-:Y:S02]  /*e9d0*/  IMAD.IADD R3, R3, 0x1, R5 ;  /* 0x0000000103037824 */ /* 0x000fe400078e0205 */
[----:B------:R-:W-:Y:S02]  /*e9e0*/  IMAD R0, R0, c[0x0][0x3d8], RZ ;  /* 0x0000f60000007a24 */ /* 0x000fe400078e02ff */
[----:B------:R-:W-:-:S04]  /*e9f0*/  IMAD.WIDE.U32 R2, R4, c[0x0][0x3d8], R2 ;  /* 0x0000f60004027a25 */ /* 0x000fc800078e0002 */
[----:B------:R-:W-:Y:S01]  /*ea00*/  IMAD R4, R4, c[0x0][0x3dc], R0 ;  /* 0x0000f70004047a24 */ /* 0x000fe200078e0200 */
[----:B------:R-:W-:-:S04]  /*ea10*/  LEA R11, P0, R2, c[0x0][0x380], 0x1 ;  /* 0x0000e000020b7a11 */ /* 0x000fc800078008ff */
[----:B------:R-:W-:-:S04]  /*ea20*/  IADD3 R3, R3, R4, RZ ;  /* 0x0000000403037210 */ /* 0x000fc80007ffe0ff */
[----:B------:R-:W-:Y:S01]  /*ea30*/  LEA.HI.X R3, R2, c[0x0][0x384], R3, 0x1, P0 ;  /* 0x0000e10002037a11 */ /* 0x000fe200000f0c03 */
[----:B------:R-:W-:Y:S05]  /*ea40*/  BRA.DIV ~URZ, `(.L_x_572) ;  /* 0x00000d727f007947 */ /* 0x000fea000b800000 */
[----:B------:R1:W2:Y:S02]  /*ea50*/  SHFL.IDX PT, R2, R3, RZ, 0x1c1f ;  /* 0x001c1fff03027589 */ /* 0x0002a400000e0000 */
.L_x_596:
[----:B------:R-:W-:Y:S05]  /*ea60*/  BRA.DIV ~URZ, `(.L_x_573) ;  /* 0x00000dc27f007947 */ /* 0x000fea000b800000 */
[----:B------:R3:W4:Y:S02]  /*ea70*/  SHFL.IDX PT, R0, R11, RZ, 0x1c1f ;  /* 0x001c1fff0b007589 */ /* 0x00072400000e0000 */
.L_x_597:
[----:B------:R-:W-:Y:S01]  /*ea80*/  MOV R12, c[0x0][0x4e8] ;  /* 0x00013a00000c7a02 */ /* 0x000fe20000000f00 */
[----:B------:R-:W-:Y:S04]  /*ea90*/  BSSY B0, `(.L_x_574) ;  /* 0x0000015000007945 */ /* 0x000fe80003800000 */
[----:B------:R-:W-:-:S05]  /*eaa0*/  IMAD R12, R12, c[0x0][0x388], RZ ;  /* 0x0000e2000c0c7a24 */ /* 0x000fca00078e02ff */
[----:B------:R-:W-:-:S13]  /*eab0*/  ISETP.GE.AND P0, PT, R10, R12, PT ;  /* 0x0000000c0a00720c */ /* 0x000fda0003f06270 */
[----:B------:R-:W-:Y:S05]  /*eac0*/  @P0 BRA `(.L_x_575) ;  /* 0x0000011000000947 */ /* 0x000fea0003800000 */
[----:B------:R-:W5:Y:S04]  /*ead0*/  LDL.64 R18, [R1+0x30] ;  /* 0x0000300001127983 */ /* 0x000f680000100a00 */
[----:B---3--:R-:W3:Y:S04]  /*eae0*/  LDL R15, [R1+0x38] ;  /* 0x00003800010f7983 */ /* 0x008ee80000100800 */
[----:B----4-:R-:W4:Y:S04]  /*eaf0*/  LDL R13, [R1+0x3c] ;  /* 0x00003c00010d7983 */ /* 0x010f280000100800 */
[----:B--2---:R-:W2:Y:S04]  /*eb00*/  LDL R16, [R1+0x68] ;  /* 0x0000680001107983 */ /* 0x004ea80000100800 */
[----:B------:R-:W2:Y:S01]  /*eb10*/  LDL R14, [R1+0x64] ;  /* 0x00006400010e7983 */ /* 0x000ea20000100800 */
[----:B-----5:R-:W-:-:S02]  /*eb20*/  ISETP.GE.AND P2, PT, R18, c[0x0][0x3c8], PT ;  /* 0x0000f20012007a0c */ /* 0x020fc40003f46270 */
[----:B---3--:R-:W-:Y:S02]  /*eb30*/  ISETP.GE.AND P1, PT, R15, c[0x0][0x3c8], PT ;  /* 0x0000f2000f007a0c */ /* 0x008fe40003f26270 */
[----:B----4-:R-:W-:-:S09]  /*eb40*/  ISETP.GE.AND P0, PT, R13, c[0x0][0x3c8], PT ;  /* 0x0000f2000d007a0c */ /* 0x010fd20003f06270 */
[CC--:B------:R-:W-:Y:S02]  /*eb50*/  @!P2 LEA R8, P5, R18.reuse, R0.reuse, 0x1 ;  /* 0x000000001208a211 */ /* 0x0c0fe400078a08ff */
[----:B------:R-:W-:Y:S02]  /*eb60*/  @!P1 LEA R6, P4, R15, R0, 0x1 ;  /* 0x000000000f069211 */ /* 0x000fe400078808ff */
[----:B------:R-:W-:Y:S02]  /*eb70*/  @!P2 LEA.HI.X R9, R18, R2, R19, 0x1, P5 ;  /* 0x000000021209a211 */ /* 0x000fe400028f0c13 */
[----:B------:R-:W-:Y:S02]  /*eb80*/  @!P0 LEA R4, P3, R13, R0, 0x1 ;  /* 0x000000000d048211 */ /* 0x000fe400078608ff */
[-C--:B--2---:R-:W-:Y:S02]  /*eb90*/  @!P1 LEA.HI.X R7, R15, R2.reuse, R16, 0x1, P4 ;  /* 0x000000020f079211 */ /* 0x084fe400020f0c10 */
[----:B------:R-:W-:Y:S01]  /*eba0*/  @!P0 LEA.HI.X R5, R13, R2, R14, 0x1, P3 ;  /* 0x000000020d058211 */ /* 0x000fe200018f0c0e */
[----:B------:R2:W-:Y:S04]  /*ebb0*/  @!P2 ST.E.128 [R8.64], RZ ;  /* 0x000000ff0800a985 */ /* 0x0005e8000c101d06 */
[----:B------:R2:W-:Y:S04]  /*ebc0*/  @!P1 ST.E.128 [R6.64], RZ ;  /* 0x000000ff06009985 */ /* 0x0005e8000c101d06 */
[----:B------:R2:W-:Y:S02]  /*ebd0*/  @!P0 ST.E.128 [R4.64], RZ ;  /* 0x000000ff04008985 */ /* 0x0005e4000c101d06 */
.L_x_575:
[----:B------:R-:W-:Y:S05]  /*ebe0*/  BSYNC B0 ;  /* 0x0000000000007941 */ /* 0x000fea0003800000 */
.L_x_574:
[----:B------:R-:W-:Y:S05]  /*ebf0*/  BRA.DIV ~URZ, `(.L_x_576) ;  /* 0x00000c927f007947 */ /* 0x000fea000b800000 */
[----:B--2---:R2:W1:Y:S04]  /*ec00*/  SHFL.IDX PT, R2, R3, 0x1, 0x1c1f ;  /* 0x003c1f0003027f89 */ /* 0x00446800000e0000 */
[----:B----4-:R2:W4:Y:S02]  /*ec10*/  SHFL.IDX PT, R0, R11, 0x1, 0x1c1f ;  /* 0x003c1f000b007f89 */ /* 0x01052400000e0000 */
.L_x_598:
        /* <DEDUP_REMOVED lines=8> */
[----:B------:R-:W4:Y:S01]  /*eca0*/  LDL R14, [R1+0x64] ;  /* 0x00006400010e7983 */ /* 0x000f220000100800 */
[----:B-----5:R-:W-:-:S02]  /*ecb0*/  ISETP.GE.AND P2, PT, R18, c[0x0][0x3c8], PT ;  /* 0x0000f20012007a0c */ /* 0x020fc40003f46270 */
[----:B--2---:R-:W-:Y:S02]  /*ecc0*/  ISETP.GE.AND P1, PT, R15, c[0x0][0x3c8], PT ;  /* 0x0000f2000f007a0c */ /* 0x004fe40003f26270 */
[----:B---3--:R-:W-:-:S09]  /*ecd0*/  ISETP.GE.AND P0, PT, R13, c[0x0][0x3c8], PT ;  /* 0x0000f2000d007a0c */ /* 0x008fd20003f06270 */
[CC--:B------:R-:W-:Y:S02]  /*ece0*/  @!P2 LEA R8, P5, R18.reuse, R0.reuse, 0x1 ;  /* 0x000000001208a211 */ /* 0x0c0fe400078a08ff */
[----:B------:R-:W-:Y:S02]  /*ecf0*/  @!P1 LEA R6, P4, R15, R0, 0x1 ;  /* 0x000000000f069211 */ /* 0x000fe400078808ff */
[----:B-1----:R-:W-:Y:S02]  /*ed00*/  @!P2 LEA.HI.X R9, R18, R2, R19, 0x1, P5 ;  /* 0x000000021209a211 */ /* 0x002fe400028f0c13 */
[----:B------:R-:W-:Y:S02]  /*ed10*/  @!P0 LEA R4, P3, R13, R0, 0x1 ;  /* 0x000000000d048211 */ /* 0x000fe400078608ff */
[-C--:B----4-:R-:W-:Y:S02]  /*ed20*/  @!P1 LEA.HI.X R7, R15, R2.reuse, R16, 0x1, P4 ;  /* 0x000000020f079211 */ /* 0x090fe400020f0c10 */
[----:B------:R-:W-:Y:S01]  /*ed30*/  @!P0 LEA.HI.X R5, R13, R2, R14, 0x1, P3 ;  /* 0x000000020d058211 */ /* 0x000fe200018f0c0e */
[----:B------:R1:W-:Y:S04]  /*ed40*/  @!P2 ST.E.128 [R8.64], RZ ;  /* 0x000000ff0800a985 */ /* 0x0003e8000c101d06 */
[----:B------:R1:W-:Y:S04]  /*ed50*/  @!P1 ST.E.128 [R6.64], RZ ;  /* 0x000000ff06009985 */ /* 0x0003e8000c101d06 */
[----:B------:R1:W-:Y:S02]  /*ed60*/  @!P0 ST.E.128 [R4.64], RZ ;  /* 0x000000ff04008985 */ /* 0x0003e4000c101d06 */
.L_x_578:
[----:B------:R-:W-:Y:S05]  /*ed70*/  BSYNC B0 ;  /* 0x0000000000007941 */ /* 0x000fea0003800000 */
.L_x_577:
[----:B------:R-:W-:Y:S05]  /*ed80*/  BRA.DIV ~URZ, `(.L_x_579) ;  /* 0x00000bc27f007947 */ /* 0x000fea000b800000 */
[----:B-1----:R1:W2:Y:S02]  /*ed90*/  SHFL.IDX PT, R2, R3, 0x2, 0x1c1f ;  /* 0x005c1f0003027f89 */ /* 0x0022a400000e0000 */
.L_x_599:
[----:B------:R-:W-:Y:S05]  /*eda0*/  BRA.DIV ~URZ, `(.L_x_580) ;  /* 0x00000c127f007947 */ /* 0x000fea000b800000 */
[----:B----4-:R4:W1:Y:S02]  /*edb0*/  SHFL.IDX PT, R0, R11, 0x2, 0x1c1f ;  /* 0x005c1f000b007f89 */ /* 0x01086400000e0000 */
.L_x_600:
[----:B------:R-:W-:Y:S01]  /*edc0*/  IADD3 R4, R10, 0x40, RZ ;  /* 0x000000400a047810 */ /* 0x000fe20007ffe0ff */
[----:B------:R-:W-:Y:S03]  /*edd0*/  BSSY B0, `(.L_x_581) ;  /* 0x0000014000007945 */ /* 0x000fe60003800000 */
        /* <DEDUP_REMOVED lines=10> */
[CC--:B-1----:R-:W-:Y:S02]  /*ee80*/  @!P2 LEA R8, P5, R18.reuse, R0.reuse, 0x1 ;  /* 0x000000001208a211 */ /* 0x0c2fe400078a08ff */
        /* <DEDUP_REMOVED lines=8> */
.L_x_582:
[----:B------:R-:W-:Y:S05]  /*ef10*/  BSYNC B0 ;  /* 0x0000000000007941 */ /* 0x000fea0003800000 */
.L_x_581:
[----:B------:R-:W-:Y:S05]  /*ef20*/  BRA.DIV ~URZ, `(.L_x_583) ;  /* 0x00000af27f007947 */ /* 0x000fea000b800000 */
[----:B--2---:R2:W3:Y:S04]  /*ef30*/  SHFL.IDX PT, R2, R3, 0x3, 0x1c1f ;  /* 0x007c1f0003027f89 */ /* 0x0044e800000e0000 */
[----:B-1----:R2:W1:Y:S02]  /*ef40*/  SHFL.IDX PT, R0, R11, 0x3, 0x1c1f ;  /* 0x007c1f000b007f89 */ /* 0x00246400000e0000 */
.L_x_601:
[----:B------:R-:W-:-:S04]  /*ef50*/  IADD3 R10, R10, 0x60, RZ ;  /* 0x000000600a0a7810 */ /* 0x000fc80007ffe0ff */
[----:B------:R-:W-:-:S13]  /*ef60*/  ISETP.GE.AND P0, PT, R10, R12, PT ;  /* 0x0000000c0a00720c */ /* 0x000fda0003f06270 */
[----:B------:R-:W-:Y:S05]  /*ef70*/  @P0 BRA `(.L_x_569) ;  /* 0x0000011000000947 */ /* 0x000fea0003800000 */
[----:B------:R-:W5:Y:S04]  /*ef80*/  LDL.64 R16, [R1+0x30] ;  /* 0x0000300001107983 */ /* 0x000f680000100a00 */
[----:B--2---:R-:W2:Y:S04]  /*ef90*/  LDL R13, [R1+0x38] ;  /* 0x00003800010d7983 */ /* 0x004ea80000100800 */
[----:B----4-:R-:W4:Y:S04]  /*efa0*/  LDL R3, [R1+0x3c] ;  /* 0x00003c0001037983 */ /* 0x010f280000100800 */
[----:B---3--:R-:W3:Y:S04]  /*efb0*/  LDL R14, [R1+0x68] ;  /* 0x00006800010e7983 */ /* 0x008ee80000100800 */
[----:B------:R-:W3:Y:S01]  /*efc0*/  LDL R11, [R1+0x64] ;  /* 0x00006400010b7983 */ /* 0x000ee20000100800 */
[----:B-----5:R-:W-:-:S02]  /*efd0*/  ISETP.GE.AND P2, PT, R16, c[0x0][0x3c8], PT ;  /* 0x0000f20010007a0c */ /* 0x020fc40003f46270 */
[----:B--2---:R-:W-:Y:S02]  /*efe0*/  ISETP.GE.AND P1, PT, R13, c[0x0][0x3c8], PT ;  /* 0x0000f2000d007a0c */ /* 0x004fe40003f26270 */
[----:B----4-:R-:W-:-:S09]  /*eff0*/  ISETP.GE.AND P0, PT, R3, c[0x0][0x3c8], PT ;  /* 0x0000f20003007a0c */ /* 0x010fd20003f06270 */
[CC--:B-1----:R-:W-:Y:S02]  /*f000*/  @!P2 LEA R8, P5, R16.reuse, R0.reuse, 0x1 ;  /* 0x000000001008a211 */ /* 0x0c2fe400078a08ff */
[----:B------:R-:W-:Y:S02]  /*f010*/  @!P1 LEA R6, P4, R13, R0, 0x1 ;  /* 0x000000000d069211 */ /* 0x000fe400078808ff */
[----:B------:R-:W-:Y:S02]  /*f020*/  @!P2 LEA.HI.X R9, R16, R2, R17, 0x1, P5 ;  /* 0x000000021009a211 */ /* 0x000fe400028f0c11 */
[----:B------:R-:W-:Y:S02]  /*f030*/  @!P0 LEA R4, P3, R3, R0, 0x1 ;  /* 0x0000000003048211 */ /* 0x000fe400078608ff */
[-C--:B---3--:R-:W-:Y:S02]  /*f040*/  @!P1 LEA.HI.X R7, R13, R2.reuse, R14, 0x1, P4 ;  /* 0x000000020d079211 */ /* 0x088fe400020f0c0e */
[----:B------:R-:W-:Y:S01]  /*f050*/  @!P0 LEA.HI.X R5, R3, R2, R11, 0x1, P3 ;  /* 0x0000000203058211 */ /* 0x000fe200018f0c0b */
[----:B------:R1:W-:Y:S04]  /*f060*/  @!P2 ST.E.128 [R8.64], RZ ;  /* 0x000000ff0800a985 */ /* 0x0003e8000c101d06 */
[----:B------:R1:W-:Y:S04]  /*f070*/  @!P1 ST.E.128 [R6.64], RZ ;  /* 0x000000ff06009985 */ /* 0x0003e8000c101d06 */
[----:B------:R1:W-:Y:S02]  /*f080*/  @!P0 ST.E.128 [R4.64], RZ ;  /* 0x000000ff04008985 */ /* 0x0003e4000c101d06 */
.L_x_569:
[----:B----4-:R-:W-:Y:S05]  /*f090*/  BSYNC B1 ;  /* 0x0000000000017941 */ /* 0x010fea0003800000 */
.L_x_560:
[----:B-1----:R-:W4:Y:S02]  /*f0a0*/  LDL R0, [R1+0x74] ;  /* 0x0000740001007983 */ /* 0x002f240000100800 */
[----:B----4-:R-:W-:-:S13]  /*f0b0*/  ISETP.NE.AND P0, PT, R0, RZ, PT ;  /* 0x000000ff0000720c */ /* 0x010fda0003f05270 */
[----:B------:R-:W-:Y:S01]  /*f0c0*/  @P0 WARPSYNC 0xffffffff ;  /* 0xffffffff00000948 */ /* 0x000fe20003800000 */
[----:B------:R-:W-:Y:S06]  /*f0d0*/  @P0 BAR.SYNC.DEFER_BLOCKING 0x5, 0x80 ;  /* 0x0142000000000b1d */ /* 0x000fec0000010000 */
[----:B------:R-:W1:Y:S04]  /*f0e0*/  @P0 LDS R0, [0xc100] ;  /* 0x00c10000ff000984 */ /* 0x000e680000000800 */
[----:B-1----:R1:W-:Y:S04]  /*f0f0*/  @P0 STL [R1+0x6c], R0 ;  /* 0x00006c0001000387 */ /* 0x0023e80000100800 */
[----:B------:R-:W-:Y:S06]  /*f100*/  @P0 BAR.ARV 0x4, 0x80 ;  /* 0x0102000000000b1d */ /* 0x000fec0000002000 */
[----:B------:R-:W-:Y:S05]  /*f110*/  @P0 BRA `(.L_x_584) ;  /* 0x0000007000000947 */ /* 0x000fea0003800000 */
[----:B------:R-:W-:Y:S05]  /*f120*/  BRA.DIV ~URZ, `(.L_x_585) ;  /* 0x000009b27f007947 */ /* 0x000fea000b800000 */
[----:B-1----:R1:W4:Y:S02]  /*f130*/  SHFL.IDX PT, R0, R60, RZ, 0x1f ;  /* 0x00001fff3c007589 */ /* 0x00232400000e0000 */
.L_x_602:
[----:B------:R-:W-:Y:S01]  /*f140*/  WARPSYNC 0xffffffff ;  /* 0xffffffff00007948 */ /* 0x000fe20003800000 */
[----:B------:R-:W-:Y:S06]  /*f150*/  BAR.SYNC.DEFER_BLOCKING 0x4, 0x80 ;  /* 0x0102000000007b1d */ /* 0x000fec0000010000 */
[----:B----4-:R4:W-:Y:S04]  /*f160*/  STL [R1+0x6c], R0 ;  /* 0x00006c0001007387 */ /* 0x0109e80000100800 */
[----:B------:R4:W-:Y:S04]  /*f170*/  @!P6 STS [0xc100], R60 ;  /* 0x00c1003cff00e388 */ /* 0x0009e80000000800 */
[----:B------:R-:W-:Y:S06]  /*f180*/  BAR.ARV 0x5, 0x80 ;  /* 0x0142000000007b1d */ /* 0x000fec0000002000 */
.L_x_584:
[----:B-1--4-:R-:W4:Y:S02]  /*f190*/  LDL R0, [R1+0x6c] ;  /* 0x00006c0001007983 */ /* 0x012f240000100800 */
[----:B----4-:R-:W-:-:S13]  /*f1a0*/  ISETP.GE.AND P0, PT, R0, c[0x0][0x538], PT ;  /* 0x00014e0000007a0c */ /* 0x010fda0003f06270 */
[----:B--23-5:R-:W-:Y:S01]  /*f1b0*/  @P0 CALL.REL.NOINC `(.L_x_586) ;  /* 0x0000001000000944 */ /* 0x02cfe20003c00000 */
[----:B------:R-:W-:Y:S05]  /*f1c0*/  BRA `(.L_x_587) ;  /* 0xffff186000007947 */ /* 0x000fea000383ffff */
.L_x_586:
[----:B------:R-:W-:Y:S05]  /*f1d0*/  EXIT ;  /* 0x000000000000794d */ /* 0x000fea0003800000 */
.L_x_538:
[----:B------:R-:W-:Y:S01]  /*f1e0*/  IMAD.MOV.U32 R7, RZ, RZ, R10 ;  /* 0x000000ffff077224 */ /* 0x000fe200078e000a */
[----:B--2---:R-:W-:Y:S01]  /*f1f0*/  MOV R4, RZ ;  /* 0x000000ff00047202 */ /* 0x004fe20000000f00 */
[----:B------:R-:W-:Y:S01]  /*f200*/  IMAD.MOV.U32 R0, RZ, RZ, 0x1c1f ;  /* 0x00001c1fff007424 */ /* 0x000fe200078e00ff */
[----:B------:R-:W-:Y:S02]  /*f210*/  MOV R5, 0xf230 ;  /* 0x0000f23000057802 */ /* 0x000fe40000000f00 */
[----:B------:R-:W-:Y:S05]  /*f220*/  CALL.REL.NOINC `($__internal_1_$__cuda_sm70_shflsync_idx_p) ;  /* 0x0000095000007944 */ /* 0x000fea0003c00000 */
[----:B------:R-:W-:Y:S01]  /*f230*/  MOV R2, R0 ;  /* 0x0000000000027202 */ /* 0x000fe20000000f00 */
[----:B------:R-:W-:Y:S05]  /*f240*/  BRA `(.L_x_588) ;  /* 0xffff25b000007947 */ /* 0x000fea000383ffff */
.L_x_539:
[----:B------:R-:W-:Y:S01]  /*f250*/  IMAD.MOV.U32 R7, RZ, RZ, R12 ;  /* 0x000000ffff077224 */ /* 0x000fe200078e000c */
[----:B--2---:R-:W-:Y:S01]  /*f260*/  MOV R4, RZ ;  /* 0x000000ff00047202 */ /* 0x004fe20000000f00 */
[----:B------:R-:W-:Y:S01]  /*f270*/  IMAD.MOV.U32 R0, RZ, RZ, 0x1c1f ;  /* 0x00001c1fff007424 */ /* 0x000fe200078e00ff */
[----:B------:R-:W-:Y:S02]  /*f280*/  MOV R5, 0xf2a0 ;  /* 0x0000f2a000057802 */ /* 0x000fe40000000f00 */
[----:B-1-3--:R-:W-:Y:S05]  /*f290*/  CALL.REL.NOINC `($__internal_1_$__cuda_sm70_shflsync_idx_p) ;  /* 0x000008e000007944 */ /* 0x00afea0003c00000 */
[----:B------:R-:W-:Y:S05]  /*f2a0*/  BRA `(.L_x_589) ;  /* 0xffff257000007947 */ /* 0x000fea000383ffff */
.L_x_542:
[----:B--2---:R-:W-:Y:S01]  /*f2b0*/  IMAD.MOV.U32 R7, RZ, RZ, R10 ;  /* 0x000000ffff077224 */ /* 0x004fe200078e000a */
[----:B------:R-:W-:Y:S01]  /*f2c0*/  MOV R4, 0x1 ;  /* 0x0000000100047802 */ /* 0x000fe20000000f00 */
[----:B----4-:R-:W-:Y:S01]  /*f2d0*/  IMAD.MOV.U32 R0, RZ, RZ, 0x1c1f ;  /* 0x00001c1fff007424 */ /* 0x010fe200078e00ff */
[----:B------:R-:W-:-:S02]  /*f2e0*/  MOV R5, 0xf300 ;  /* 0x0000f30000057802 */ /* 0x000fc40000000f00 */
[----:B-1-3--:R-:W-:Y:S05]  /*f2f0*/  CALL.REL.NOINC `($__internal_1_$__cuda_sm70_shflsync_idx_p) ;  /* 0x0000088000007944 */ /* 0x00afea0003c00000 */
[----:B------:R-:W-:Y:S01]  /*f300*/  IMAD.MOV.U32 R2, RZ, RZ, R0 ;  /* 0x000000ffff027224 */ /* 0x000fe200078e0000 */
[----:B------:R-:W-:Y:S01]  /*f310*/  MOV R4, 0x1 ;  /* 0x0000000100047802 */ /* 0x000fe20000000f00 */
[----:B------:R-:W-:Y:S01]  /*f320*/  IMAD.MOV.U32 R7, RZ, RZ, R12 ;  /* 0x000000ffff077224 */ /* 0x000fe200078e000c */
[----:B------:R-:W-:-:S02]  /*f330*/  MOV R0, 0x1c1f ;  /* 0x00001c1f00007802 */ /* 0x000fc40000000f00 */
[----:B------:R-:W-:Y:S02]  /*f340*/  MOV R5, 0xf360 ;  /* 0x0000f36000057802 */ /* 0x000fe40000000f00 */
[----:B------:R-:W-:Y:S05]  /*f350*/  CALL.REL.NOINC `($__internal_1_$__cuda_sm70_shflsync_idx_p) ;  /* 0x0000082000007944 */ /* 0x000fea0003c00000 */
[----:B------:R-:W-:Y:S05]  /*f360*/  BRA `(.L_x_590) ;  /* 0xffff269000007947 */ /* 0x000fea000383ffff */
.L_x_545:
[----:B-1----:R-:W-:Y:S01]  /*f370*/  IMAD.MOV.U32 R7, RZ, RZ, R10 ;  /* 0x000000ffff077224 */ /* 0x002fe200078e000a */
[----:B------:R-:W-:Y:S01]  /*f380*/  MOV R4, 0x2 ;  /* 0x0000000200047802 */ /* 0x000fe20000000f00 */
[----:B--2---:R-:W-:Y:S01]  /*f390*/  IMAD.MOV.U32 R0, RZ, RZ, 0x1c1f ;  /* 0x00001c1fff007424 */ /* 0x004fe200078e00ff */
[----:B------:R-:W-:Y:S02]  /*f3a0*/  MOV R5, 0xf3c0 ;  /* 0x0000f3c000057802 */ /* 0x000fe40000000f00 */
[----:B---3--:R-:W-:Y:S05]  /*f3b0*/  CALL.REL.NOINC `($__internal_1_$__cuda_sm70_shflsync_idx_p) ;  /* 0x000007c000007944 */ /* 0x008fea0003c00000 */
[----:B------:R-:W-:Y:S01]  /*f3c0*/  MOV R2, R0 ;  /* 0x0000000000027202 */ /* 0x000fe20000000f00 */
[----:B------:R-:W-:Y:S05]  /*f3d0*/  BRA `(.L_x_591) ;  /* 0xffff27e000007947 */ /* 0x000fea000383ffff */
.L_x_546:
[----:B------:R-:W-:Y:S01]  /*f3e0*/  IMAD.MOV.U32 R7, RZ, RZ, R12 ;  /* 0x000000ffff077224 */ /* 0x000fe200078e000c */
[----:B------:R-:W-:Y:S01]  /*f3f0*/  MOV R4, 0x2 ;  /* 0x0000000200047802 */ /* 0x000fe20000000f00 */
[----:B--2---:R-:W-:Y:S01]  /*f400*/  IMAD.MOV.U32 R0, RZ, RZ, 0x1c1f ;  /* 0x00001c1fff007424 */ /* 0x004fe200078e00ff */
[----:B------:R-:W-:Y:S02]  /*f410*/  MOV R5, 0xf430 ;  /* 0x0000f43000057802 */ /* 0x000fe40000000f00 */
[----:B-1-34-:R-:W-:Y:S05]  /*f420*/  CALL.REL.NOINC `($__internal_1_$__cuda_sm70_shflsync_idx_p) ;  /* 0x0000075000007944 */ /* 0x01afea0003c00000 */
[----:B------:R-:W-:Y:S05]  /*f430*/  BRA `(.L_x_592) ;  /* 0xffff27a000007947 */ /* 0x000fea000383ffff */
.L_x_549:
[----:B-1----:R-:W-:Y:S01]  /*f440*/  IMAD.MOV.U32 R7, RZ, RZ, R10 ;  /* 0x000000ffff077224 */ /* 0x002fe200078e000a */
[----:B------:R-:W-:Y:S01]  /*f450*/  MOV R4, 0x3 ;  /* 0x0000000300047802 */ /* 0x000fe20000000f00 */
[----:B------:R-:W-:Y:S01]  /*f460*/  IMAD.MOV.U32 R0, RZ, RZ, 0x1c1f ;  /* 0x00001c1fff007424 */ /* 0x000fe200078e00ff */
[----:B------:R-:W-:-:S02]  /*f470*/  MOV R5, 0xf490 ;  /* 0x0000f49000057802 */ /* 0x000fc40000000f00 */
[----:B--234-:R-:W-:Y:S05]  /*f480*/  CALL.REL.NOINC `($__internal_1_$__cuda_sm70_shflsync_idx_p) ;  /* 0x000006f000007944 */ /* 0x01cfea0003c00000 */
[----:B------:R-:W-:Y:S01]  /*f490*/  IMAD.MOV.U32 R2, RZ, RZ, R0 ;  /* 0x000000ffff027224 */ /* 0x000fe200078e0000 */
[----:B------:R-:W-:Y:S01]  /*f4a0*/  MOV R4, 0x3 ;  /* 0x0000000300047802 */ /* 0x000fe20000000f00 */
[----:B------:R-:W-:Y:S01]  /*f4b0*/  IMAD.MOV.U32 R7, RZ, RZ, R12 ;  /* 0x000000ffff077224 */ /* 0x000fe200078e000c */
[----:B------:R-:W-:-:S02]  /*f4c0*/  MOV R0, 0x1c1f ;  /* 0x00001c1f00007802 */ /* 0x000fc40000000f00 */
[----:B------:R-:W-:Y:S02]  /*f4d0*/  MOV R5, 0xf4f0 ;  /* 0x0000f4f000057802 */ /* 0x000fe40000000f00 */
[----:B------:R-:W-:Y:S05]  /*f4e0*/  CALL.REL.NOINC `($__internal_1_$__cuda_sm70_shflsync_idx_p) ;  /* 0x0000069000007944 */ /* 0x000fea0003c00000 */
[----:B------:R-:W-:Y:S05]  /*f4f0*/  BRA `(.L_x_593) ;  /* 0xffff28b000007947 */ /* 0x000fea000383ffff */
.L_x_556:
[----:B------:R1:W5:Y:S01]  /*f500*/  LDL R0, [R1+0x18] ;  /* 0x0000180001007983 */ /* 0x0003620000100800 */
[----:B------:R-:W-:Y:S02]  /*f510*/  MOV R3, 0x2 ;  /* 0x0000000200037802 */ /* 0x000fe40000000f00 */
[----:B------:R-:W-:Y:S02]  /*f520*/  MOV R2, 0xf540 ;  /* 0x0000f54000027802 */ /* 0x000fe40000000f00 */
[----:B-1---5:R-:W-:Y:S05]  /*f530*/  CALL.REL.NOINC `($__internal_0_$__cuda_sm70_shflsync_bfly_p) ;  /* 0x0000060000007944 */ /* 0x022fea0003c00000 */
[----:B------:R-:W-:Y:S01]  /*f540*/  MOV R4, R8 ;  /* 0x0000000800047202 */ /* 0x000fe20000000f00 */
[----:B------:R-:W-:Y:S05]  /*f550*/  BRA `(.L_x_594) ;  /* 0xffffd25000007947 */ /* 0x000fea000383ffff */
.L_x_557:
[----:B------:R-:W-:Y:S01]  /*f560*/  IMAD.MOV.U32 R0, RZ, RZ, R4 ;  /* 0x000000ffff007224 */ /* 0x000fe200078e0004 */
[----:B------:R-:W-:Y:S02]  /*f570*/  MOV R3, 0x1 ;  /* 0x0000000100037802 */ /* 0x000fe40000000f00 */
[----:B------:R-:W-:Y:S02]  /*f580*/  MOV R2, 0xf5a0 ;  /* 0x0000f5a000027802 */ /* 0x000fe40000000f00 */
[----:B------:R-:W-:Y:S05]  /*f590*/  CALL.REL.NOINC `($__internal_0_$__cuda_sm70_shflsync_bfly_p) ;  /* 0x000005a000007944 */ /* 0x000fea0003c00000 */
[----:B------:R1:W5:Y:S01]  /*f5a0*/  LDL R0, [R1+0x1c] ;  /* 0x00001c0001007983 */ /* 0x0003620000100800 */
[----:B------:R-:W-:Y:S01]  /*f5b0*/  FADD.FTZ R4, R4, R8 ;  /* 0x0000000804047221 */ /* 0x000fe20000010000 */
[----:B------:R-:W-:Y:S02]  /*f5c0*/  MOV R3, 0x2 ;  /* 0x0000000200037802 */ /* 0x000fe40000000f00 */
[----:B------:R-:W-:-:S02]  /*f5d0*/  MOV R2, 0xf5f0 ;  /* 0x0000f5f000027802 */ /* 0x000fc40000000f00 */
[----:B-1---5:R-:W-:Y:S05]  /*f5e0*/  CALL.REL.NOINC `($__internal_0_$__cuda_sm70_shflsync_bfly_p) ;  /* 0x0000055000007944 */ /* 0x022fea0003c00000 */
[----:B------:R-:W2:Y:S01]  /*f5f0*/  LDL.LU R0, [R1+0x1c] ;  /* 0x00001c0001007983 */ /* 0x000ea20000300800 */
[----:B------:R-:W-:-:S02]  /*f600*/  MOV R3, 0x1 ;  /* 0x0000000100037802 */ /* 0x000fc40000000f00 */
[----:B------:R-:W-:Y:S01]  /*f610*/  MOV R2, 0xf650 ;  /* 0x0000f65000027802 */ /* 0x000fe20000000f00 */
[----:B--2---:R-:W-:-:S05]  /*f620*/  FADD.FTZ R5, R0, R8 ;  /* 0x0000000800057221 */ /* 0x004fca0000010000 */
[----:B------:R-:W-:Y:S02]  /*f630*/  MOV R0, R5 ;  /* 0x0000000500007202 */ /* 0x000fe40000000f00 */
[----:B------:R-:W-:Y:S05]  /*f640*/  CALL.REL.NOINC `($__internal_0_$__cuda_sm70_shflsync_bfly_p) ;  /* 0x000004f000007944 */ /* 0x000fea0003c00000 */
[----:B------:R1:W5:Y:S01]  /*f650*/  LDL R0, [R1+0x20] ;  /* 0x0000200001007983 */ /* 0x0003620000100800 */
[----:B------:R-:W-:Y:S01]  /*f660*/  FADD.FTZ R5, R5, R8 ;  /* 0x0000000805057221 */ /* 0x000fe20000010000 */
[----:B------:R-:W-:Y:S02]  /*f670*/  MOV R3, 0x2 ;  /* 0x0000000200037802 */ /* 0x000fe40000000f00 */
[----:B------:R-:W-:Y:S02]  /*f680*/  MOV R2, 0xf6a0 ;  /* 0x0000f6a000027802 */ /* 0x000fe40000000f00 */
[----:B-1---5:R-:W-:Y:S05]  /*f690*/  CALL.REL.NOINC `($__internal_0_$__cuda_sm70_shflsync_bfly_p) ;  /* 0x000004a000007944 */ /* 0x022fea0003c00000 */
[----:B------:R-:W2:Y:S01]  /*f6a0*/  LDL.LU R0, [R1+0x20] ;  /* 0x0000200001007983 */ /* 0x000ea20000300800 */
[----:B------:R-:W-:Y:S02]  /*f6b0*/  MOV R3, 0x1 ;  /* 0x0000000100037802 */ /* 0x000fe40000000f00 */
        /* <DEDUP_REMOVED lines=15> */
[----:B------:R-:W-:Y:S05]  /*f7b0*/  BRA `(.L_x_595) ;  /* 0xffffd12000007947 */ /* 0x000fea000383ffff */
.L_x_572:
[----:B------:R-:W-:Y:S01]  /*f7c0*/  IMAD.MOV.U32 R7, RZ, RZ, R3 ;  /* 0x000000ffff077224 */ /* 0x000fe200078e0003 */
[----:B------:R-:W-:Y:S01]  /*f7d0*/  MOV R4, RZ ;  /* 0x000000ff00047202 */ /* 0x000fe20000000f00 */
[----:B------:R-:W-:Y:S01]  /*f7e0*/  IMAD.MOV.U32 R0, RZ, RZ, 0x1c1f ;  /* 0x00001c1fff007424 */ /* 0x000fe200078e00ff */
[----:B------:R-:W-:Y:S02]  /*f7f0*/  MOV R5, 0xf810 ;  /* 0x0000f81000057802 */ /* 0x000fe40000000f00 */
[----:B------:R-:W-:Y:S05]  /*f800*/  CALL.REL.NOINC `($__internal_1_$__cuda_sm70_shflsync_idx_p) ;  /* 0x0000037000007944 */ /* 0x000fea0003c00000 */
[----:B------:R-:W-:Y:S01]  /*f810*/  MOV R2, R0 ;  /* 0x0000000000027202 */ /* 0x000fe20000000f00 */
[----:B------:R-:W-:Y:S05]  /*f820*/  BRA `(.L_x_596) ;  /* 0xfffff23000007947 */ /* 0x000fea000383ffff */
.L_x_573:
[----:B------:R-:W-:Y:S01]  /*f830*/  IMAD.MOV.U32 R7, RZ, RZ, R11 ;  /* 0x000000ffff077224 */ /* 0x000fe200078e000b */
[----:B------:R-:W-:Y:S01]  /*f840*/  MOV R4, RZ ;  /* 0x000000ff00047202 */ /* 0x000fe20000000f00 */
[----:B------:R-:W-:Y:S01]  /*f850*/  IMAD.MOV.U32 R0, RZ, RZ, 0x1c1f ;  /* 0x00001c1fff007424 */ /* 0x000fe200078e00ff */
[----:B------:R-:W-:Y:S02]  /*f860*/  MOV R5, 0xf880 ;  /* 0x0000f88000057802 */ /* 0x000fe40000000f00 */
[----:B-12---:R-:W-:Y:S05]  /*f870*/  CALL.REL.NOINC `($__internal_1_$__cuda_sm70_shflsync_idx_p) ;  /* 0x0000030000007944 */ /* 0x006fea0003c00000 */
[----:B------:R-:W-:Y:S05]  /*f880*/  BRA `(.L_x_597) ;  /* 0xfffff1f000007947 */ /* 0x000fea000383ffff */
.L_x_576:
        /* <DEDUP_REMOVED lines=12> */
.L_x_579:
[----:B-1----:R-:W-:Y:S01]  /*f950*/  IMAD.MOV.U32 R7, RZ, RZ, R3 ;  /* 0x000000ffff077224 */ /* 0x002fe200078e0003 */
[----:B------:R-:W-:Y:S01]  /*f960*/  MOV R4, 0x2 ;  /* 0x0000000200047802 */ /* 0x000fe20000000f00 */
[----:B----4-:R-:W-:Y:S01]  /*f970*/  IMAD.MOV.U32 R0, RZ, RZ, 0x1c1f ;  /* 0x00001c1fff007424 */ /* 0x010fe200078e00ff */
[----:B------:R-:W-:Y:S02]  /*f980*/  MOV R5, 0xf9a0 ;  /* 0x0000f9a000057802 */ /* 0x000fe40000000f00 */
[----:B--23--:R-:W-:Y:S05]  /*f990*/  CALL.REL.NOINC `($__internal_1_$__cuda_sm70_shflsync_idx_p) ;  /* 0x000001e000007944 */ /* 0x00cfea0003c00000 */
[----:B------:R-:W-:Y:S01]  /*f9a0*/  MOV R2, R0 ;  /* 0x0000000000027202 */ /* 0x000fe20000000f00 */
[----:B------:R-:W-:Y:S05]  /*f9b0*/  BRA `(.L_x_599) ;  /* 0xfffff3e000007947 */ /* 0x000fea000383ffff */
.L_x_580:
[----:B------:R-:W-:Y:S01]  /*f9c0*/  IMAD.MOV.U32 R7, RZ, RZ, R11 ;  /* 0x000000ffff077224 */ /* 0x000fe200078e000b */
[----:B------:R-:W-:Y:S01]  /*f9d0*/  MOV R4, 0x2 ;  /* 0x0000000200047802 */ /* 0x000fe20000000f00 */
[----:B----4-:R-:W-:Y:S01]  /*f9e0*/  IMAD.MOV.U32 R0, RZ, RZ, 0x1c1f ;  /* 0x00001c1fff007424 */ /* 0x010fe200078e00ff */
[----:B------:R-:W-:Y:S02]  /*f9f0*/  MOV R5, 0xfa10 ;  /* 0x0000fa1000057802 */ /* 0x000fe40000000f00 */
[----:B-123--:R-:W-:Y:S05]  /*fa00*/  CALL.REL.NOINC `($__internal_1_$__cuda_sm70_shflsync_idx_p) ;  /* 0x0000017000007944 */ /* 0x00efea0003c00000 */
[----:B------:R-:W-:Y:S05]  /*fa10*/  BRA `(.L_x_600) ;  /* 0xfffff3a000007947 */ /* 0x000fea000383ffff */
.L_x_583:
        /* <DEDUP_REMOVED lines=12> */
.L_x_585:
[----:B------:R-:W-:Y:S01]  /*fae0*/  IMAD.MOV.U32 R7, RZ, RZ, R60 ;  /* 0x000000ffff077224 */ /* 0x000fe200078e003c */
[----:B------:R-:W-:Y:S01]  /*faf0*/  MOV R4, RZ ;  /* 0x000000ff00047202 */ /* 0x000fe20000000f00 */
[----:B-1----:R-:W-:Y:S01]  /*fb00*/  IMAD.MOV.U32 R0, RZ, RZ, 0x1f ;  /* 0x0000001fff007424 */ /* 0x002fe200078e00ff */
[----:B------:R-:W-:Y:S02]  /*fb10*/  MOV R5, 0xfb30 ;  /* 0x0000fb3000057802 */ /* 0x000fe40000000f00 */
[----:B--23-5:R-:W-:Y:S05]  /*fb20*/  CALL.REL.NOINC `($__internal_1_$__cuda_sm70_shflsync_idx_p) ;  /* 0x0000005000007944 */ /* 0x02cfea0003c00000 */
[----:B------:R-:W-:Y:S05]  /*fb30*/  BRA `(.L_x_602) ;  /* 0xfffff60000007947 */ /* 0x000fea000383ffff */
        .weak           $__internal_0_$__cuda_sm70_shflsync_bfly_p
        .type           $__internal_0_$__cuda_sm70_shflsync_bfly_p,@function
        .size           $__internal_0_$__cuda_sm70_shflsync_bfly_p,($__internal_1_$__cuda_sm70_shflsync_idx_p - $__internal_0_$__cuda_sm70_shflsync_bfly_p)
$__internal_0_$__cuda_sm70_shflsync_bfly_p:
[----:B------:R-:W-:Y:S04]  /*fb40*/  WARPSYNC R9 ;  /* 0x0000000900007348 */ /* 0x000fe80003800000 */
[----:B------:R1:W2:Y:S02]  /*fb50*/  SHFL.BFLY PT, R8, R0, R3, R10 ;  /* 0x0c00000300087389 */ /* 0x0002a400000e000a */
[----:B-1----:R-:W-:-:S04]  /*fb60*/  MOV R3, 0x0 ;  /* 0x0000000000037802 */ /* 0x002fc80000000f00 */
[----:B--2---:R-:W-:Y:S05]  /*fb70*/  RET.REL.NODEC R2 `(_ZN7cutlass13device_kernelIN5flash19enable_sm80_to_sm89INS1_16FlashAttnFwdSm80INS1_25CollectiveMainloopFwdSm80ILi4ELi1ELb0EN4cute5tupleIJNS5_1CILi128EEENS7_ILi64EEENS7_ILi96EEEEEELi96ENS_6half_tEfNS_4arch4Sm80ELb1ELb0ELb0ELb0ELb0ELb0ELb1ELb0EEENS1_21CollectiveEpilogueFwdINS6_IJS8_SA_S9_EEENS6_IJNS7_ILi1EEESI_SI_EEESC_SE_Li128ELb0ELb1ELb0ELb0EEENS1_30DynamicPersistentTileSchedulerILi128ELi128ELb0ELb1ELb0EEEEEEEEEvNT_6ParamsE) ;  /* 0xffff048002007950 */ /* 0x004fea0003c3ffff */
        .weak           $__internal_1_$__cuda_sm70_shflsync_idx_p
        .type           $__internal_1_$__cuda_sm70_shflsync_idx_p,@function
        .size           $__internal_1_$__cuda_sm70_shflsync_idx_p,(.L_x_760 - $__internal_1_$__cuda_sm70_shflsync_idx_p)
$__internal_1_$__cuda_sm70_shflsync_idx_p:
[----:B------:R-:W-:-:S04]  /*fb80*/  MOV R6, 0xffffffff ;  /* 0xffffffff00067802 */ /* 0x000fc80000000f00 */
[----:B------:R-:W-:Y:S04]  /*fb90*/  WARPSYNC R6 ;  /* 0x0000000600007348 */ /* 0x000fe80003800000 */
[----:B------:R1:W2:Y:S02]  /*fba0*/  SHFL.IDX PT, R0, R7, R4, R0 ;  /* 0x0000000407007389 */ /* 0x0002a400000e0000 */
[----:B-1----:R-:W-:Y:S02]  /*fbb0*/  MOV R4, R5 ;  /* 0x0000000500047202 */ /* 0x002fe40000000f00 */
[----:B------:R-:W-:-:S04]  /*fbc0*/  MOV R5, 0x0 ;  /* 0x0000000000057802 */ /* 0x000fc80000000f00 */
[----:B--2---:R-:W-:Y:S05]  /*fbd0*/  RET.REL.NODEC R4 `(_ZN7cutlass13device_kernelIN5flash19enable_sm80_to_sm89INS1_16FlashAttnFwdSm80INS1_25CollectiveMainloopFwdSm80ILi4ELi1ELb0EN4cute5tupleIJNS5_1CILi128EEENS7_ILi64EEENS7_ILi96EEEEEELi96ENS_6half_tEfNS_4arch4Sm80ELb1ELb0ELb0ELb0ELb0ELb0ELb1ELb0EEENS1_21CollectiveEpilogueFwdINS6_IJS8_SA_S9_EEENS6_IJNS7_ILi1EEESI_SI_EEESC_SE_Li128ELb0ELb1ELb0ELb0EEENS1_30DynamicPersistentTileSchedulerILi128ELi128ELb0ELb1ELb0EEEEEEEEEvNT_6ParamsE) ;  /* 0xffff042004007950 */ /* 0x004fea0003c3ffff */
.L_x_603:
        /* <DEDUP_REMOVED lines=10> */
.L_x_760:


//--------------------- .text._ZN7cutlass13device_kernelIN5flash19enable_sm80_to_sm89INS1_16FlashAttnFwdSm80INS1_25CollectiveMainloopFwdSm80ILi4ELi1ELb0EN4cute5tupleIJNS5_1CILi128EEENS7_ILi64EEENS7_ILi96EEEEEELi96ENS_6half_tEfNS_4arch4Sm80ELb1ELb0ELb0ELb1ELb0ELb0ELb1ELb0EEENS1_21CollectiveEpilogueFwdINS6_IJS8_SA_S9_EEENS6_IJNS7_ILi1EEESI_SI_EEESC_SE_Li128ELb1ELb1ELb0ELb0EEENS1_19SingleTileSchedulerILb1ELb0ELb1ELi128EEEEEEEEEvNT_6ParamsE --------------------------
	.section	.text._ZN7cutlass13device_kernelIN5flash19enable_sm80_to_sm89INS1_16FlashAttnFwdSm80INS1_25CollectiveMainloopFwdSm80ILi4ELi1ELb0EN4cute5tupleIJNS5_1CILi128EEENS7_ILi64EEENS7_ILi96EEEEEELi96ENS_6half_tEfNS_4arch4Sm80ELb1ELb0ELb0ELb1ELb0ELb0ELb1ELb0EEENS1_21CollectiveEpilogueFwdINS6_IJS8_SA_S9_EEENS6_IJNS7_ILi1EEESI_SI_EEESC_SE_Li128ELb1ELb1ELb0ELb0EEENS1_19SingleTileSchedulerILb1ELb0ELb1ELi128EEEEEEEEEvNT_6ParamsE,"ax",@progbits
	.sectioninfo	@"SHI_REGISTERS=255"
	.align	128
.text._ZN7cutlass13device_kernelIN5flash19enable_sm80_to_sm89INS1_16FlashAttnFwdSm80INS1_25CollectiveMainloopFwdSm80ILi4ELi1ELb0EN4cute5tupleIJNS5_1CILi128EEENS7_ILi64EEENS7_ILi96EEEEEELi96ENS_6half_tEfNS_4arch4Sm80ELb1ELb0ELb0ELb1ELb0ELb0ELb1ELb0EEENS1_21CollectiveEpilogueFwdINS6_IJS8_SA_S9_EEENS6_IJNS7_ILi1EEESI_SI_EEESC_SE_Li128ELb1ELb1ELb0ELb0EEENS1_19SingleTileSchedulerILb1ELb0ELb1ELi128EEEEEEEEEvNT_6ParamsE:
        .type           _ZN7cutlass13device_kernelIN5flash19enable_sm80_to_sm89INS1_16FlashAttnFwdSm80INS1_25CollectiveMainloopFwdSm80ILi4ELi1ELb0EN4cute5tupleIJNS5_1CILi128EEENS7_ILi64EEENS7_ILi96EEEEEELi96ENS_6half_tEfNS_4arch4Sm80ELb1ELb0ELb0ELb1ELb0ELb0ELb1ELb0EEENS1_21CollectiveEpilogueFwdINS6_IJS8_SA_S9_EEENS6_IJNS7_ILi1EEESI_SI_EEESC_SE_Li128ELb1ELb1ELb0ELb0EEENS1_19SingleTileSchedulerILb1ELb0ELb1ELi128EEEEEEEEEvNT_6ParamsE,@function
        .size           _ZN7cutlass13device_kernelIN5flash19enable_sm80_to_sm89INS1_16FlashAttnFwdSm80INS1_25CollectiveMainloopFwdSm80ILi4ELi1ELb0EN4cute5tupleIJNS5_1CILi128EEENS7_ILi64EEENS7_ILi96EEEEEELi96ENS_6half_tEfNS_4arch4Sm80ELb1ELb0ELb0ELb1ELb0ELb0ELb1ELb0EEENS1_21CollectiveEpilogueFwdINS6_IJS8_SA_S9_EEENS6_IJNS7_ILi1EEESI_SI_EEESC_SE_Li128ELb1ELb1ELb0ELb0EEENS1_19SingleTileSchedulerILb1ELb0ELb1ELi128EEEEEEEEEvNT_6ParamsE,(.L_x_763 - _ZN7cutlass13device_kernelIN5flash19enable_sm80_to_sm89INS1_16FlashAttnFwdSm80INS1_25CollectiveMainloopFwdSm80ILi4ELi1ELb0EN4cute5tupleIJNS5_1CILi128EEENS7_ILi64EEENS7_ILi96EEEEEELi96ENS_6half_tEfNS_4arch4Sm80ELb1ELb0ELb0ELb1ELb0ELb0ELb1ELb0EEENS1_21CollectiveEpilogueFwdINS6_IJS8_SA_S9_EEENS6_IJNS7_ILi1EEESI_SI_EEESC_SE_Li128ELb1ELb1ELb0ELb0EEENS1_19SingleTileSchedulerILb1ELb0ELb1ELi128EEEEEEEEEvNT_6ParamsE)
        .other          _ZN7cutlass13device_kernelIN5flash19enable_sm80_to_sm89INS1_16FlashAttnFwdSm80INS1_25CollectiveMainloopFwdSm80ILi4ELi1ELb0EN4cute5tupleIJNS5_1CILi128EEENS7_ILi64EEENS7_ILi96EEEEEELi96ENS_6half_tEfNS_4arch4Sm80ELb1ELb0ELb0ELb1ELb0ELb0ELb1ELb0EEENS1_21CollectiveEpilogueFwdINS6_IJS8_SA_S9_EEENS6_IJNS7_ILi1EEESI_SI_EEESC_SE_Li128ELb1ELb1ELb0ELb0EEENS1_19SingleTileSchedulerILb1ELb0ELb1ELi128EEEEEEEEEvNT_6ParamsE,@"STO_CUDA_ENTRY STV_DEFAULT"
_ZN7cutlass13device_kernelIN5flash19enable_sm80_to_sm89INS1_16FlashAttnFwdSm80INS1_25CollectiveMainloopFwdSm80ILi4ELi1ELb0EN4cute5tupleIJNS5_1CILi128EEENS7_ILi64EEENS7_ILi96EEEEEELi96ENS_6half_tEfNS_4arch4Sm80ELb1ELb0ELb0ELb1ELb0ELb0ELb1ELb0EEENS1_21CollectiveEpilogueFwdINS6_IJS8_SA_S9_EEENS6_IJNS7_ILi1EEESI_SI_EEESC_SE_Li128ELb1ELb1ELb0ELb0EEENS1_19SingleTileSchedulerILb1ELb0ELb1ELi128EEEEEEEEEvNT_6ParamsE:
[----:B------:R-:W-:Y:S02]  /*0000*/  MOV R1, c[0x0][0x28] ;  /* 0x00000a0000017a02 */ /* 0x000fe40000000f00 */
[----:B------:R-:W1:Y:S01]  /*0010*/  S2R R153, SR_TID.X ;  /* 0x0000000000997919 */ /* 0x000e620000002100 */
[----:B------:R-:W-:Y:S01]  /*0020*/  IMAD.MOV.U32 R29, RZ, RZ, 0x4 ;  /* 0x00000004ff1d7424 */ /* 0x000fe200078e00ff */
[----:B------:R-:W2:Y:S01]  /*0030*/  S2UR UR4, SR_CTAID.X ;  /* 0x00000000000479c3 */ /* 0x000ea20000002500 */
[----:B------:R-:W-:Y:S01]  /*0040*/  ULDC.64 UR6, c[0x0][0x118] ;  /* 0x0000460000067ab9 */ /* 0x000fe20000000a00 */
[----:B------:R-:W3:Y:S01]  /*0050*/  S2R R5, SR_CTAID.Z ;  /* 0x0000000000057919 */ /* 0x000ee20000002700 */
[----:B------:R-:W-:Y:S02]  /*0060*/  IADD3 R1, R1, -0x70, RZ ;  /* 0xffffff9001017810 */ /* 0x000fe40007ffe0ff */
        /* <DEDUP_REMOVED lines=10> */
.L_x_605:
        /* <DEDUP_REMOVED lines=8> */
.L_x_607:
[----:B------:R-:W-:-:S04]  /*0190*/  MOV R0, c[0x0][0x54c] ;  /* 0x0001530000007a02 */ /* 0x000fc80000000f00 */
.L_x_606:
[----:B------:R-:W-:Y:S01]  /*01a0*/  USHF.L.U32 UR4, UR4, 0x7, URZ ;  /* 0x0000000704047899 */ /* 0x000fe2000800063f */
[----:B-----5:R-:W-:-:S05]  /*01b0*/  IMAD R0, R0, c[0x0][0x548], RZ ;  /* 0x0001520000007a24 */ /* 0x020fca00078e02ff */
[----:B------:R-:W-:-:S04]  /*01c0*/  MOV R10, UR4 ;  /* 0x00000004000a7c02 */ /* 0x000fc80008000f00 */
[----:B------:R-:W-:-:S04]  /*01d0*/  ISETP.GE.AND P0, PT, R10, R0, PT ;  /* 0x000000000a00720c */ /* 0x000fc80003f06270 */
[----:B------:R-:W-:-:S05]  /*01e0*/  SEL R0, R5, 0xffffffff, !P0 ;  /* 0xffffffff05007807 */ /* 0x000fca0004000000 */
[----:B------:R2:W-:Y:S01]  /*01f0*/  STL [R1+0x64], R0 ;  /* 0x0000640001007387 */ /* 0x0005e20000100800 */
[----:B------:R-:W-:Y:S05]  /*0200*/  BRA `(.L_x_608) ;  /* 0x0000014000007947 */ /* 0x000fea0003800000 */
.L_x_604:
[----:B------:R-:W-:-:S04]  /*0210*/  ISETP.NE.U32.AND P0, PT, RZ, c[0x0][0x568], PT ;  /* 0x00015a00ff007a0c */ /* 0x000fc80003f05070 */
[----:B------:R-:W-:-:S13]  /*0220*/  ISETP.NE.AND.EX P0, PT, RZ, c[0x0][0x56c], PT, P0 ;  /* 0x00015b00ff007a0c */ /* 0x000fda0003f05300 */
[----:B------:R-:W-:Y:S05]  /*0230*/  @!P0 BRA `(.L_x_609) ;  /* 0x0000002000008947 */ /* 0x000fea0003800000 */
[----:B------:R1:W5:Y:S01]  /*0240*/  LDG.E R0, [R2.64] ;  /* 0x0000000602007981 */ /* 0x000362000c1e1900 */
[----:B------:R-:W-:Y:S05]  /*0250*/  BRA `(.L_x_610) ;  /* 0x0000009000007947 */ /* 0x000fea0003800000 */
.L_x_609:
        /* <DEDUP_REMOVED lines=8> */
.L_x_611:
[----:B------:R-:W-:-:S04]  /*02e0*/  MOV R0, c[0x0][0x54c] ;  /* 0x0001530000007a02 */ /* 0x000fc80000000f00 */
.L_x_610:
[----:B------:R-:W-:Y:S01]  /*02f0*/  USHF.L.U32 UR4, UR4, 0x7, URZ ;  /* 0x0000000704047899 */ /* 0x000fe2000800063f */
[----:B-----5:R-:W-:-:S05]  /*0300*/  IMAD R0, R0, c[0x0][0x548], RZ ;  /* 0x0001520000007a24 */ /* 0x020fca00078e02ff */
[----:B------:R-:W-:-:S04]  /*0310*/  MOV R10, UR4 ;  /* 0x00000004000a7c02 */ /* 0x000fc80008000f00 */
[----:B------:R-:W-:-:S04]  /*0320*/  ISETP.GE.AND P0, PT, R10, R0, PT ;  /* 0x000000000a00720c */ /* 0x000fc80003f06270 */
[----:B------:R-:W-:-:S05]  /*0330*/  SEL R0, R5, 0xffffffff, !P0 ;  /* 0xffffffff05007807 */ /* 0x000fca0004000000 */
[----:B------:R2:W-:Y:S04]  /*0340*/  STL [R1+0x64], R0 ;  /* 0x0000640001007387 */ /* 0x0005e80000100800 */
.L_x_608:
[----:B------:R-:W3:Y:S02]  /*0350*/  LDL R48, [R1+0x64] ;  /* 0x0000640001307983 */ /* 0x000ee40000100800 */
[----:B---3--:R-:W-:-:S13]  /*0360*/  ISETP.GE.AND P0, PT, R48, RZ, PT ;  /* 0x000000ff3000720c */ /* 0x008fda0003f06270 */
[----:B------:R-:W-:Y:S05]  /*0370*/  @!P0 EXIT ;  /* 0x000000000000894d */ /* 0x000fea0003800000 */
[----:B------:R-:W-:Y:S01]  /*0380*/  ISETP.NE.U32.AND P0, PT, RZ, c[0x0][0x360], PT ;  /* 0x0000d800ff007a0c */ /* 0x000fe20003f05070 */
[----:B--2---:R-:W-:Y:S01]  /*0390*/  IMAD.MOV.U32 R0, RZ, RZ, c[0x0][0x168] ;  /* 0x00005a00ff007624 */ /* 0x004fe200078e00ff */
[----:B------:R-:W-:Y:S01]  /*03a0*/  ISETP.NE.U32.AND P2, PT, RZ, c[0x0][0x370], PT ;  /* 0x0000dc00ff007a0c */ /* 0x000fe20003f45070 */
[----:B------:R-:W-:Y:S01]  /*03b0*/  CS2R R12, SRZ ;  /* 0x00000000000c7805 */ /* 0x000fe2000001ff00 */
        /* <DEDUP_REMOVED lines=11> */
[----:B------:R1:W2:Y:S04]  /*0470*/  @P0 LDG.E R0, [R6.64] ;  /* 0x0000000606000981 */ /* 0x0002a8000c1e1900 */
[----:B------:R3:W5:Y:S04]  /*0480*/  @P2 LDG.E R12, [R8.64] ;  /* 0x00000006080c2981 */ /* 0x000768000c1e1900 */
[----:B------:R3:W5:Y:S04]  /*0490*/  @P3 LDG.E R11, [R4.64] ;  /* 0x00000006040b3981 */ /* 0x000768000c1e1900 */
[----:B------:R3:W5:Y:S01]  /*04a0*/  @P1 LDG.E R13, [R2.64] ;  /* 0x00000006020d1981 */ /* 0x000762000c1e1900 */
[----:B-1----:R-:W-:-:S03]  /*04b0*/  IMAD.MOV.U32 R6, RZ, RZ, c[0x0][0x1d0] ;  /* 0x00007400ff067624 */ /* 0x002fc600078e00ff */
[----:B--2---:R3:W-:Y:S01]  /*04c0*/  STL [R1+0x60], R0 ;  /* 0x0000600001007387 */ /* 0x0047e20000100800 */
[----:B------:R-:W-:Y:S01]  /*04d0*/  IMAD.MOV.U32 R167, RZ, RZ, R0 ;  /* 0x000000ffffa77224 */ /* 0x000fe200078e0000 */
[----:B------:R-:W-:Y:S05]  /*04e0*/  @P0 BRA `(.L_x_612) ;  /* 0x0000005000000947 */ /* 0x000fea0003800000 */
[----:B------:R-:W-:Y:S05]  /*04f0*/  @!P3 BRA `(.L_x_612) ;  /* 0x000000400000b947 */ /* 0x000fea0003800000 */
[----:B---3--:R1:W2:Y:S04]  /*0500*/  LDG.E R0, [R4.64] ;  /* 0x0000000604007981 */ /* 0x0082a8000c1e1900 */
[----:B-1----:R-:W2:Y:S02]  /*0510*/  LDG.E R4, [R4.64+0x4] ;  /* 0x0000040604047981 */ /* 0x002ea4000c1e1900 */
[----:B--2---:R-:W-:-:S05]  /*0520*/  IADD3 R167, -R0, R4, RZ ;  /* 0x0000000400a77210 */ /* 0x004fca0007ffe1ff */
[----:B------:R1:W-:Y:S02]  /*0530*/  STL [R1+0x60], R167 ;  /* 0x000060a701007387 */ /* 0x0003e40000100800 */
.L_x_612:
[----:B------:R-:W-:-:S04]  /*0540*/  ISETP.NE.U32.AND P0, PT, RZ, c[0x0][0x368], PT ;  /* 0x0000da00ff007a0c */ /* 0x000fc80003f05070 */
[----:B------:R-:W-:-:S13]  /*0550*/  ISETP.NE.AND.EX P0, PT, RZ, c[0x0][0x36c], PT, P0 ;  /* 0x0000db00ff007a0c */ /* 0x000fda0003f05300 */
[----:B------:R-:W-:Y:S05]  /*0560*/  @!P0 BRA `(.L_x_613) ;  /* 0x0000003000008947 */ /* 0x000fea0003800000 */
[----:B---3--:R-:W-:-:S05]  /*0570*/  IMAD.WIDE R2, R48, R29, c[0x0][0x368] ;  /* 0x0000da0030027625 */ /* 0x008fca00078e021d */
[----:B------:R2:W5:Y:S01]  /*0580*/  LDG.E R6, [R2.64] ;  /* 0x0000000602067981 */ /* 0x000562000c1e1900 */
[----:B------:R-:W-:Y:S05]  /*0590*/  BRA `(.L_x_614) ;  /* 0x0000004000007947 */ /* 0x000fea0003800000 */
.L_x_613:
[----:B------:R-:W-:Y:S05]  /*05a0*/  @!P1 BRA `(.L_x_614) ;  /* 0x0000003000009947 */ /* 0x000fea0003800000 */
[----:B------:R2:W4:Y:S04]  /*05b0*/  LDG.E R6, [R2.64] ;  /* 0x0000000602067981 */ /* 0x000528000c1e1900 */
[----:B--23--:R-:W4:Y:S02]  /*05c0*/  LDG.E R2, [R2.64+0x4] ;  /* 0x0000040602027981 */ /* 0x00cf24000c1e1900 */
[----:B----4-:R-:W-:-:S03]  /*05d0*/  IADD3 R6, -R6, R2, RZ ;  /* 0x0000000206067210 */ /* 0x010fc60007ffe1ff */
.L_x_614:
[----:B---3--:R-:W-:Y:S01]  /*05e0*/  IMAD.MOV.U32 R0, RZ, RZ, c[0x0][0x2c4] ;  /* 0x0000b100ff007624 */ /* 0x008fe200078e00ff */
[----:B-----5:R-:W-:Y:S01]  /*05f0*/  IADD3 R165, -R12, R6, RZ ;  /* 0x000000060ca57210 */ /* 0x020fe20007ffe1ff */
[----:B------:R-:W-:Y:S01]  /*0600*/  IMAD.MOV.U32 R216, RZ, RZ, R10 ;  /* 0x000000ffffd87224 */ /* 0x000fe200078e000a */
[----:B--2---:R-:W-:Y:S01]  /*0610*/  IADD3 R3, R10, 0x7f, RZ ;  /* 0x0000007f0a037810 */ /* 0x004fe20007ffe0ff */
[----:B------:R-:W-:Y:S01]  /*0620*/  CS2R R94, SRZ ;  /* 0x00000000005e7805 */ /* 0x000fe2000001ff00 */
[----:B------:R-:W-:Y:S01]  /*0630*/  ISETP.NE.AND P2, PT, R0, 0x1, PT ;  /* 0x000000010000780c */ /* 0x000fe20003f45270 */
[----:B------:R2:W-:Y:S01]  /*0640*/  STL [R1+0x38], R165 ;  /* 0x000038a501007387 */ /* 0x0005e20000100800 */
[C---:B------:R-:W-:Y:S01]  /*0650*/  IADD3 R4, R165.reuse, 0x40, -R167 ;  /* 0x00000040a5047810 */ /* 0x040fe20007ffe8a7 */
[----:B------:R-:W-:Y:S01]  /*0660*/  CS2R R92, SRZ ;  /* 0x00000000005c7805 */ /* 0x000fe2000001ff00 */
[----:B------:R-:W-:Y:S01]  /*0670*/  IADD3 R2, R165, 0x3f, RZ ;  /* 0x0000003fa5027810 */ /* 0x000fe20007ffe0ff */
[----:B------:R-:W-:Y:S01]  /*0680*/  CS2R R98, SRZ ;  /* 0x0000000000627805 */ /* 0x000fe2000001ff00 */
[----:B------:R-:W-:Y:S01]  /*0690*/  PLOP3.LUT P0, PT, PT, PT, PT, 0x80, 0x0 ;  /* 0x000000000000781c */ /* 0x000fe20003f0f070 */
[----:B------:R-:W-:Y:S01]  /*06a0*/  CS2R R96, SRZ ;  /* 0x0000000000607805 */ /* 0x000fe2000001ff00 */
[----:B------:R-:W-:Y:S01]  /*06b0*/  IMAD.MOV.U32 R90, RZ, RZ, RZ ;  /* 0x000000ffff5a7224 */ /* 0x000fe200078e00ff */
[----:B------:R-:W-:Y:S01]  /*06c0*/  CS2R R88, SRZ ;  /* 0x0000000000587805 */ /* 0x000fe2000001ff00 */
[----:B------:R-:W-:Y:S01]  /*06d0*/  CS2R R86, SRZ ;  /* 0x0000000000567805 */ /* 0x000fe2000001ff00 */
[----:B------:R-:W-:Y:S01]  /*06e0*/  CS2R R84, SRZ ;  /* 0x0000000000547805 */ /* 0x000fe2000001ff00 */
[----:B------:R-:W-:Y:S01]  /*06f0*/  CS2R R14, SRZ ;  /* 0x00000000000e7805 */ /* 0x000fe2000001ff00 */
[----:B------:R-:W-:Y:S01]  /*0700*/  @P2 IADD3 R0, R216, 0x7f, RZ ;  /* 0x0000007fd8002810 */ /* 0x000fe20007ffe0ff */
[----:B------:R-:W-:Y:S01]  /*0710*/  IMAD.MOV.U32 R78, RZ, RZ, RZ ;  /* 0x000000ffff4e7224 */ /* 0x000fe200078e00ff */
[----:B------:R-:W-:Y:S01]  /*0720*/  MOV R76, RZ ;  /* 0x000000ff004c7202 */ /* 0x000fe20000000f00 */
[----:B------:R-:W-:Y:S01]  /*0730*/  CS2R R16, SRZ ;  /* 0x0000000000107805 */ /* 0x000fe2000001ff00 */
[----:B------:R-:W-:Y:S01]  /*0740*/  IMAD.MOV.U32 R82, RZ, RZ, RZ ;  /* 0x000000ffff527224 */ /* 0x000fe200078e00ff */
[----:B------:R-:W-:Y:S01]  /*0750*/  CS2R R18, SRZ ;  /* 0x0000000000127805 */ /* 0x000fe2000001ff00 */
[----:B------:R-:W-:Y:S01]  /*0760*/  @P2 IMAD.HI.U32 R0, R0, c[0x0][0x2c8], RZ ;  /* 0x0000b20000002a27 */ /* 0x000fe200078e00ff */
[----:B------:R-:W-:Y:S01]  /*0770*/  MOV R74, RZ ;  /* 0x000000ff004a7202 */ /* 0x000fe20000000f00 */
[----:B------:R-:W-:Y:S01]  /*0780*/  CS2R R20, SRZ ;  /* 0x0000000000147805 */ /* 0x000fe2000001ff00 */
[----:B------:R-:W-:Y:S01]  /*0790*/  MOV R68, RZ ;  /* 0x000000ff00447202 */ /* 0x000fe20000000f00 */
[----:B------:R-:W-:Y:S01]  /*07a0*/  IMAD.MOV.U32 R80, RZ, RZ, RZ ;  /* 0x000000ffff507224 */ /* 0x000fe200078e00ff */
[----:B------:R-:W-:Y:S01]  /*07b0*/  @P2 SHF.R.U32.HI R3, RZ, c[0x0][0x2cc], R0 ;  /* 0x0000b300ff032a19 */ /* 0x000fe20000011600 */
[----:B------:R-:W-:Y:S01]  /*07c0*/  IMAD.MOV.U32 R72, RZ, RZ, RZ ;  /* 0x000000ffff487224 */ /* 0x000fe200078e00ff */
[----:B------:R-:W-:Y:S01]  /*07d0*/  CS2R R22, SRZ ;  /* 0x0000000000167805 */ /* 0x000fe2000001ff00 */
[----:B------:R-:W-:Y:S01]  /*07e0*/  IMAD.MOV.U32 R70, RZ, RZ, RZ ;  /* 0x000000ffff467224 */ /* 0x000fe200078e00ff */
[----:B------:R-:W-:Y:S01]  /*07f0*/  CS2R R24, SRZ ;  /* 0x0000000000187805 */ /* 0x000fe2000001ff00 */
[----:B------:R-:W-:Y:S01]  /*0800*/  IMAD.IADD R0, R4, 0x1, R3 ;  /* 0x0000000104007824 */ /* 0x000fe200078e0203 */
[----:B------:R-:W-:Y:S01]  /*0810*/  SHF.R.S32.HI R3, RZ, 0x1f, R2 ;  /* 0x0000001fff037819 */ /* 0x000fe20000011402 */
[----:B------:R-:W-:Y:S01]  /*0820*/  IMAD.MOV.U32 R174, RZ, RZ, RZ ;  /* 0x000000ffffae7224 */ /* 0x000fe200078e00ff */
[----:B------:R-:W-:Y:S01]  /*0830*/  MOV R138, RZ ;  /* 0x000000ff008a7202 */ /* 0x000fe20000000f00 */
[----:B------:R-:W-:Y:S01]  /*0840*/  IMAD.MOV.U32 R172, RZ, RZ, RZ ;  /* 0x000000ffffac7224 */ /* 0x000fe200078e00ff */
[----:B------:R-:W-:Y:S01]  /*0850*/  SHF.R.S32.HI R4, RZ, 0x1f, R0 ;  /* 0x0000001fff047819 */ /* 0x000fe20000011400 */
[----:B------:R-:W-:Y:S01]  /*0860*/  IMAD.MOV.U32 R136, RZ, RZ, RZ ;  /* 0x000000ffff887224 */ /* 0x000fe200078e00ff */
[----:B------:R-:W-:Y:S01]  /*0870*/  LEA.HI R2, R3, R2, RZ, 0x6 ;  /* 0x0000000203027211 */ /* 0x000fe200078f30ff */
[----:B------:R-:W-:Y:S01]  /*0880*/  CS2R R134, SRZ ;  /* 0x0000000000867805 */ /* 0x000fe2000001ff00 */
[----:B------:R-:W-:Y:S01]  /*0890*/  LEA.HI R0, R4, R0, RZ, 0x6 ;  /* 0x0000000004007211 */ /* 0x000fe200078f30ff */
[----:B------:R-:W-:Y:S01]  /*08a0*/  IMAD.IADD R4, R13, 0x1, R12 ;  /* 0x000000010d047824 */ /* 0x000fe200078e020c */
[----:B------:R-:W-:Y:S01]  /*08b0*/  SHF.R.S32.HI R2, RZ, 0x6, R2 ;  /* 0x00000006ff027819 */ /* 0x000fe20000011402 */
[----:B------:R-:W-:Y:S01]  /*08c0*/  CS2R R26, SRZ ;  /* 0x00000000001a7805 */ /* 0x000fe2000001ff00 */
[----:B------:R-:W-:Y:S01]  /*08d0*/  SHF.R.S32.HI R0, RZ, 0x6, R0 ;  /* 0x00000006ff007819 */ /* 0x000fe20000011400 */
[----:B------:R-:W-:Y:S01]  /*08e0*/  IMAD.MOV.U32 R132, RZ, RZ, RZ ;  /* 0x000000ffff847224 */ /* 0x000fe200078e00ff */
[----:B------:R-:W-:Y:S01]  /*08f0*/  MOV R12, RZ ;  /* 0x000000ff000c7202 */ /* 0x000fe20000000f00 */
[----:B------:R-:W-:Y:S01]  /*0900*/  IMAD.MOV.U32 R28, RZ, RZ, RZ ;  /* 0x000000ffff1c7224 */ /* 0x000fe200078e00ff */
[----:B------:R-:W-:Y:S01]  /*0910*/  IMNMX R204, R2, R0, PT ;  /* 0x0000000002cc7217 */ /* 0x000fe20003800200 */
[----:B------:R-:W-:Y:S01]  /*0920*/  IMAD.MOV.U32 R168, RZ, RZ, RZ ;  /* 0x000000ffffa87224 */ /* 0x000fe200078e00ff */
[----:B------:R-:W-:Y:S01]  /*0930*/  MOV R170, RZ ;  /* 0x000000ff00aa7202 */ /* 0x000fe20000000f00 */
[----:B------:R-:W-:Y:S01]  /*0940*/  CS2R R126, SRZ ;  /* 0x00000000007e7805 */ /* 0x000fe2000001ff00 */
[----:B------:R-:W-:Y:S01]  /*0950*/  ISETP.GE.AND P4, PT, R204, 0x1, PT ;  /* 0x00000001cc00780c */ /* 0x000fe20003f86270 */
[----:B------:R-:W-:Y:S01]  /*0960*/  CS2R R30, SRZ ;  /* 0x00000000001e7805 */ /* 0x000fe2000001ff00 */
[----:B------:R-:W-:Y:S01]  /*0970*/  MOV R124, RZ ;  /* 0x000000ff007c7202 */ /* 0x000fe20000000f00 */
[----:B------:R-:W-:Y:S01]  /*0980*/  IMAD.MOV.U32 R130, RZ, RZ, RZ ;  /* 0x000000ffff827224 */ /* 0x000fe200078e00ff */
[----:B------:R-:W-:Y:S01]  /*0990*/  CS2R R32, SRZ ;  /* 0x0000000000207805 */ /* 0x000fe2000001ff00 */
[----:B------:R-:W-:Y:S01]  /*09a0*/  IMAD.MOV.U32 R128, RZ, RZ, RZ ;  /* 0x000000ffff807224 */ /* 0x000fe200078e00ff */
[----:B------:R-:W-:Y:S01]  /*09b0*/  CS2R R122, SRZ ;  /* 0x00000000007a7805 */ /* 0x000fe2000001ff00 */
[----:B------:R-:W-:Y:S01]  /*09c0*/  MOV R120, RZ ;  /* 0x000000ff00787202 */ /* 0x000fe20000000f00 */
[----:B------:R-:W-:Y:S01]  /*09d0*/  CS2R R34, SRZ ;  /* 0x0000000000227805 */ /* 0x000fe2000001ff00 */
[----:B------:R-:W-:Y:S01]  /*09e0*/  IMAD.MOV.U32 R118, RZ, RZ, RZ ;  /* 0x000000ffff767224 */ /* 0x000fe200078e00ff */
[----:B------:R-:W-:Y:S01]  /*09f0*/  CS2R R110, SRZ ;  /* 0x00000000006e7805 */ /* 0x000fe2000001ff00 */
[----:B------:R-:W-:Y:S01]  /*0a00*/  IMAD.MOV.U32 R116, RZ, RZ, RZ ;  /* 0x000000ffff747224 */ /* 0x000fe200078e00ff */
        /* <DEDUP_REMOVED lines=25> */
[----:B--2---:R-:W-:-:S04]  /*0ba0*/  ISETP.NE.U32.AND P0, PT, RZ, c[0x0][0x340], PT ;  /* 0x0000d000ff007a0c */ /* 0x004fc80003f05070 */
[----:B------:R-:W-:-:S13]  /*0bb0*/  ISETP.NE.AND.EX P0, PT, RZ, c[0x0][0x344], PT, P0 ;  /* 0x0000d100ff007a0c */ /* 0x000fda0003f05300 */
[----:B------:R-:W-:-:S05]  /*0bc0*/  @P0 IMAD.WIDE R2, R48, R29, c[0x0][0x340] ;  /* 0x0000d00030020625 */ /* 0x000fca00078e021d */
[----:B------:R2:W3:Y:S01]  /*0bd0*/  @P0 LDG.E R22, [R2.64] ;  /* 0x0000000602160981 */ /* 0x0004e2000c1e1900 */
[----:B------:R-:W-:Y:S01]  /*0be0*/  SHF.R.S32.HI R0, RZ, 0x1f, R11 ;  /* 0x0000001fff007819 */ /* 0x000fe2000001140b */
[----:B------:R-:W-:Y:S01]  /*0bf0*/  BSSY B0, `(.L_x_616) ;  /* 0x000008d000007945 */ /* 0x000fe20003800000 */
[----:B------:R-:W-:Y:S01]  /*0c00*/  SHF.R.S32.HI R14, RZ, 0x1f, R153 ;  /* 0x0000001fff0e7819 */ /* 0x000fe20000011499 */
[----:B------:R-:W4:Y:S01]  /*0c10*/  S2R R30, SR_CTAID.Y ;  /* 0x00000000001e7919 */ /* 0x000f220000002600 */
[----:B------:R-:W-:Y:S01]  /*0c20*/  SHF.R.S32.HI R7, RZ, 0x1f, R4 ;  /* 0x0000001fff077819 */ /* 0x000fe20000011404 */
[----:B------:R-:W-:Y:S01]  /*0c30*/  IMAD R0, R0, c[0x0][0x178], RZ ;  /* 0x00005e0000007a24 */ /* 0x000fe200078e02ff */
[CC--:B------:R-:W-:Y:S02]  /*0c40*/  LEA.HI R10, R14.reuse, R153.reuse, RZ, 0x2 ;  /* 0x000000990e0a7211 */ /* 0x0c0fe400078f10ff */
[----:B------:R-:W-:Y:S01]  /*0c50*/  LEA.HI R28, R14, R153, RZ, 0x3 ;  /* 0x000000990e1c7211 */ /* 0x000fe200078f18ff */
[----:B------:R-:W-:Y:S01]  /*0c60*/  IMAD R0, R11, c[0x0][0x17c], R0 ;  /* 0x00005f000b007a24 */ /* 0x000fe200078e0200 */
[----:B------:R-:W-:-:S02]  /*0c70*/  LOP3.LUT R5, R10, 0xfffffffc, RZ, 0xc0, !PT ;  /* 0xfffffffc0a057812 */ /* 0x000fc400078ec0ff */
[----:B------:R-:W-:Y:S02]  /*0c80*/  SHF.R.S32.HI R26, RZ, 0x3, R28 ;  /* 0x00000003ff1a7819 */ /* 0x000fe4000001141c */
[----:B------:R-:W-:Y:S01]  /*0c90*/  SHF.R.S32.HI R25, RZ, 0x2, R10 ;  /* 0x00000002ff197819 */ /* 0x000fe2000001140a */
[----:B------:R-:W-:Y:S01]  /*0ca0*/  IMAD.IADD R72, R153, 0x1, -R5 ;  /* 0x0000000199487824 */ /* 0x000fe200078e0a05 */
[----:B------:R-:W-:Y:S02]  /*0cb0*/  LEA.HI R27, R14, R153, RZ, 0x4 ;  /* 0x000000990e1b7211 */ /* 0x000fe400078f20ff */
[----:B------:R-:W-:Y:S02]  /*0cc0*/  IADD3 R4, P4, R4, R25, RZ ;  /* 0x0000001904047210 */ /* 0x000fe40007f9e0ff */
[----:B------:R-:W-:Y:S02]  /*0cd0*/  SHF.L.U32 R12, R72, 0x3, RZ ;  /* 0x00000003480c7819 */ /* 0x000fe400000006ff */
[----:B------:R-:W-:Y:S01]  /*0ce0*/  LEA.HI.X.SX32 R7, R25, R7, 0x1, P4 ;  /* 0x0000000719077211 */ /* 0x000fe200020f0eff */
[----:B--2---:R-:W-:Y:S01]  /*0cf0*/  IMAD.WIDE.U32 R2, R11, c[0x0][0x178], RZ ;  /* 0x00005e000b027a25 */ /* 0x004fe200078e00ff */
[----:B------:R-:W-:-:S02]  /*0d00*/  SHF.R.S32.HI R13, RZ, 0x1f, R12 ;  /* 0x0000001fff0d7819 */ /* 0x000fc4000001140c */
[----:B----4-:R-:W-:Y:S01]  /*0d10*/  SHF.R.S32.HI R29, RZ, 0x1f, R30 ;  /* 0x0000001fff1d7819 */ /* 0x010fe2000001141e */
[----:B------:R-:W-:Y:S01]  /*0d20*/  IMAD.IADD R3, R3, 0x1, R0 ;  /* 0x0000000103037824 */ /* 0x000fe200078e0200 */
[----:B------:R-:W-:Y:S01]  /*0d30*/  LEA.HI R152, R14, R153, RZ, 0x5 ;  /* 0x000000990e987211 */ /* 0x000fe200078f28ff */
[----:B------:R-:W-:Y:S01]  /*0d40*/  IMAD.SHL.U32 R0, R26, 0x40, RZ ;  /* 0x000000401a007824 */ /* 0x000fe200078e00ff */
[----:B------:R-:W-:Y:S01]  /*0d50*/  SHF.R.S32.HI R19, RZ, 0x1f, R48 ;  /* 0x0000001fff137819 */ /* 0x000fe20000011430 */
[----:B------:R-:W-:Y:S01]  /*0d60*/  IMAD R8, R29, c[0x0][0x1b8], RZ ;  /* 0x00006e001d087a24 */ /* 0x000fe200078e02ff */
[----:B------:R-:W-:Y:S01]  /*0d70*/  SHF.R.S32.HI R75, RZ, 0x5, R152 ;  /* 0x00000005ff4b7819 */ /* 0x000fe20000011498 */
[----:B------:R-:W-:Y:S01]  /*0d80*/  IMAD.WIDE.U32 R16, R4, c[0x0][0x208], R12 ;  /* 0x0000820004107a25 */ /* 0x000fe200078e000c */
[----:B------:R-:W-:Y:S02]  /*0d90*/  LOP3.LUT R0, R0, 0xc0, RZ, 0xc0, !PT ;  /* 0x000000c000007812 */ /* 0x000fe400078ec0ff */
[----:B------:R-:W-:Y:S01]  /*0da0*/  ISETP.GE.AND P6, PT, R12, c[0x0][0x1d4], PT ;  /* 0x000075000c007a0c */ /* 0x000fe20003fc6270 */
[----:B------:R-:W-:Y:S01]  /*0db0*/  IMAD.WIDE.U32 R2, R30, c[0x0][0x1b8], R2 ;  /* 0x00006e001e027a25 */ /* 0x000fe200078e0002 */
[----:B------:R-:W-:-:S02]  /*0dc0*/  LOP3.LUT R6, R0, 0x18, R12, 0xf8, !PT ;  /* 0x0000001800067812 */ /* 0x000fc400078ef80c */
[----:B------:R-:W-:Y:S02]  /*0dd0*/  SHF.R.U32.HI R5, RZ, 0x3, R0 ;  /* 0x00000003ff057819 */ /* 0x000fe40000011600 */
[----:B------:R-:W-:Y:S02]  /*0de0*/  IADD3 R0, R12, 0x40, RZ ;  /* 0x000000400c007810 */ /* 0x000fe40007ffe0ff */
[----:B------:R-:W-:Y:S01]  /*0df0*/  LOP3.LUT R18, R6, R5, RZ, 0x3c, !PT ;  /* 0x0000000506127212 */ /* 0x000fe200078e3cff */
[----:B------:R-:W-:Y:S01]  /*0e00*/  IMAD R5, R30, c[0x0][0x1bc], R8 ;  /* 0x00006f001e057a24 */ /* 0x000fe200078e0208 */
[----:B------:R-:W-:Y:S01]  /*0e10*/  ISETP.GE.AND P4, PT, R0, c[0x0][0x1d4], PT ;  /* 0x0000750000007a0c */ /* 0x000fe20003f86270 */
[C---:B------:R-:W-:Y:S01]  /*0e20*/  IMAD R0, R7.reuse, c[0x0][0x1e0], RZ ;  /* 0x0000780007007a24 */ /* 0x040fe200078e02ff */
[----:B------:R-:W-:Y:S01]  /*0e30*/  SEL R6, R48, RZ, !P3 ;  /* 0x000000ff30067207 */ /* 0x000fe20005800000 */
[----:B------:R-:W-:Y:S02]  /*0e40*/  IMAD R7, R7, c[0x0][0x208], RZ ;  /* 0x0000820007077a24 */ /* 0x000fe400078e02ff */
[C---:B------:R-:W-:Y:S01]  /*0e50*/  IMAD R20, R4.reuse, c[0x0][0x1e4], R0 ;  /* 0x0000790004147a24 */ /* 0x040fe200078e0200 */
[----:B------:R-:W-:Y:S01]  /*0e60*/  LOP3.LUT R0, R27, 0xfffffff0, RZ, 0xc0, !PT ;  /* 0xfffffff01b007812 */ /* 0x000fe200078ec0ff */
[----:B------:R-:W-:-:S02]  /*0e70*/  IMAD R21, R4, c[0x0][0x20c], R7 ;  /* 0x0000830004157a24 */ /* 0x000fc400078e0207 */
[----:B------:R-:W-:Y:S01]  /*0e80*/  IMAD.WIDE.U32 R8, R4, c[0x0][0x1e0], R12 ;  /* 0x0000780004087a25 */ /* 0x000fe200078e000c */
[----:B------:R-:W-:Y:S02]  /*0e90*/  LEA.HI R4, R10, R25, RZ, 0x1 ;  /* 0x000000190a047211 */ /* 0x000fe400078f08ff */
[----:B------:R-:W-:Y:S01]  /*0ea0*/  SEL R10, R19, RZ, !P3 ;  /* 0x000000ff130a7207 */ /* 0x000fe20005800000 */
[----:B------:R-:W-:Y:S02]  /*0eb0*/  IMAD R7, R72, 0x20, R25 ;  /* 0x0000002048077824 */ /* 0x000fe400078e0219 */
[----:B------:R-:W-:Y:S01]  /*0ec0*/  IMAD.IADD R23, R153, 0x1, -R0 ;  /* 0x0000000199177824 */ /* 0x000fe200078e0a00 */
[----:B------:R-:W-:Y:S01]  /*0ed0*/  LOP3.LUT R0, R4, 0x7fffffe, RZ, 0xc0, !PT ;  /* 0x07fffffe04007812 */ /* 0x000fe200078ec0ff */
[----:B------:R-:W-:Y:S01]  /*0ee0*/  IMAD.IADD R3, R3, 0x1, R5 ;  /* 0x0000000103037824 */ /* 0x000fe200078e0205 */
[----:B------:R-:W-:Y:S01]  /*0ef0*/  IADD3 R7, R216, R7, RZ ;  /* 0x00000007d8077210 */ /* 0x000fe20007ffe0ff */
[----:B------:R-:W-:Y:S01]  /*0f00*/  IMAD.IADD R9, R9, 0x1, R20 ;  /* 0x0000000109097824 */ /* 0x000fe200078e0214 */
[----:B------:R-:W-:Y:S01]  /*0f10*/  LEA.HI R24, R23, R23, RZ, 0x1 ;  /* 0x0000001717187211 */ /* 0x000fe200078f08ff */
[----:B------:R-:W-:-:S02]  /*0f20*/  IMAD.IADD R0, R25, 0x1, -R0 ;  /* 0x0000000119007824 */ /* 0x000fc400078e0a00 */
[----:B------:R-:W-:Y:S01]  /*0f30*/  @P2 IMAD.HI.U32 R11, R7, c[0x0][0x2c8], RZ ;  /* 0x0000b200070b2a27 */ /* 0x000fe200078e00ff */
[--C-:B------:R-:W-:Y:S02]  /*0f40*/  SHF.R.S32.HI R15, RZ, 0x1, R24.reuse ;  /* 0x00000001ff0f7819 */ /* 0x100fe40000011418 */
[----:B------:R-:W-:Y:S01]  /*0f50*/  SHF.R.S32.HI R14, RZ, 0x1f, R24 ;  /* 0x0000001fff0e7819 */ /* 0x000fe20000011418 */
[----:B------:R-:W-:Y:S02]  /*0f60*/  IMAD R5, R75, 0x8, R0 ;  /* 0x000000084b057824 */ /* 0x000fe400078e0200 */
[----:B------:R-:W-:Y:S01]  /*0f70*/  IMAD.MOV.U32 R4, RZ, RZ, R7 ;  /* 0x000000ffff047224 */ /* 0x000fe200078e0007 */
[----:B------:R-:W-:Y:S01]  /*0f80*/  @P2 SHF.R.U32.HI R4, RZ, c[0x0][0x2cc], R11 ;  /* 0x0000b300ff042a19 */ /* 0x000fe2000001160b */
[----:B------:R-:W-:Y:S01]  /*0f90*/  IMAD R0, R10, c[0x0][0x1c0], RZ ;  /* 0x000070000a007a24 */ /* 0x000fe200078e02ff */
[----:B------:R-:W-:Y:S01]  /*0fa0*/  LEA.HI R10, R14, R15, RZ, 0x2 ;  /* 0x0000000f0e0a7211 */ /* 0x000fe200078f10ff */
[----:B------:R-:W-:Y:S01]  /*0fb0*/  IMAD.WIDE.U32 R2, R6, c[0x0][0x1c0], R2 ;  /* 0x0000700006027a25 */ /* 0x000fe200078e0002 */
[----:B------:R-:W-:-:S02]  /*0fc0*/  LEA R225, R5, R18, 0x5 ;  /* 0x0000001205e17211 */ /* 0x000fc400078e28ff */
[----:B------:R-:W-:Y:S01]  /*0fd0*/  LOP3.LUT R5, R10, 0xfffffffc, RZ, 0xc0, !PT ;  /* 0xfffffffc0a057812 */ /* 0x000fe200078ec0ff */
[----:B------:R-:W-:Y:S01]  /*0fe0*/  IMAD R11, R6, c[0x0][0x1c4], R0 ;  /* 0x00007100060b7a24 */ /* 0x000fe200078e0200 */
[--C-:B------:R-:W-:Y:S01]  /*0ff0*/  SHF.R.S32.HI R0, RZ, 0x1f, R4.reuse ;  /* 0x0000001fff007819 */ /* 0x100fe20000011404 */
[----:B------:R-:W-:Y:S01]  /*1000*/  IMAD.MOV R6, RZ, RZ, -R4 ;  /* 0x000000ffff067224 */ /* 0x000fe200078e0a04 */
[----:B------:R-:W-:Y:S01]  /*1010*/  IADD3 R20, R15, -R5, RZ ;  /* 0x800000050f147210 */ /* 0x000fe20007ffe0ff */
[----:B------:R-:W-:Y:S01]  /*1020*/  IMAD.IADD R3, R3, 0x1, R11 ;  /* 0x0000000103037824 */ /* 0x000fe200078e020b */
        /* <DEDUP_REMOVED lines=8> */
[----:B------:R-:W-:Y:S02]  /*10b0*/  IMAD R11, R29, c[0x0][0x1e8], RZ ;  /* 0x00007a001d0b7a24 */ /* 0x000fe400078e02ff */
[C---:B------:R-:W-:Y:S02]  /*10c0*/  IMAD R10, R0.reuse, c[0x0][0x1ac], R4 ;  /* 0x00006b00000a7a24 */ /* 0x040fe400078e0204 */
[----:B------:R-:W-:-:S04]  /*10d0*/  IMAD.WIDE.U32 R2, R0, c[0x0][0x1a8], R2 ;  /* 0x00006a0000027a25 */ /* 0x000fc800078e0002 */
[----:B------:R-:W-:Y:S02]  /*10e0*/  IMAD.IADD R7, R17, 0x1, R21 ;  /* 0x0000000111077824 */ /* 0x000fe400078e0215 */
[----:B------:R-:W-:Y:S02]  /*10f0*/  IMAD R14, R29, c[0x0][0x210], RZ ;  /* 0x000084001d0e7a24 */ /* 0x000fe400078e02ff */
[----:B------:R-:W-:Y:S02]  /*1100*/  IMAD.MOV.U32 R6, RZ, RZ, R16 ;  /* 0x000000ffff067224 */ /* 0x000fe400078e0010 */
[C---:B------:R-:W-:Y:S02]  /*1110*/  IMAD R11, R30.reuse, c[0x0][0x1ec], R11 ;  /* 0x00007b001e0b7a24 */ /* 0x040fe400078e020b */
[----:B------:R-:W-:-:S04]  /*1120*/  IMAD.WIDE.U32 R8, R30, c[0x0][0x1e8], R8 ;  /* 0x00007a001e087a25 */ /* 0x000fc800078e0008 */
[----:B------:R-:W-:Y:S01]  /*1130*/  IMAD.IADD R3, R3, 0x1, R10 ;  /* 0x0000000103037824 */ /* 0x000fe200078e020a */
[----:B------:R-:W-:Y:S01]  /*1140*/  IADD3 R9, R9, R11, RZ ;  /* 0x0000000b09097210 */ /* 0x000fe20007ffe0ff */
[----:B------:R-:W-:Y:S01]  /*1150*/  IMAD R14, R30, c[0x0][0x214], R14 ;  /* 0x000085001e0e7a24 */ /* 0x000fe200078e020e */
[----:B------:R-:W-:Y:S01]  /*1160*/  IADD3 R10, R12, 0x20, RZ ;  /* 0x000000200c0a7810 */ /* 0x000fe20007ffe0ff */
[----:B------:R-:W-:-:S03]  /*1170*/  IMAD.WIDE.U32 R6, R30, c[0x0][0x210], R6 ;  /* 0x000084001e067a25 */ /* 0x000fc600078e0006 */
[----:B------:R-:W-:Y:S01]  /*1180*/  ISETP.GE.AND P5, PT, R10, c[0x0][0x1d4], PT ;  /* 0x000075000a007a0c */ /* 0x000fe20003fa6270 */
[----:B------:R-:W-:Y:S02]  /*1190*/  IMAD.IADD R7, R7, 0x1, R14 ;  /* 0x0000000107077824 */ /* 0x000fe400078e020e */
[----:B------:R-:W-:Y:S02]  /*11a0*/  IMAD R16, R167, c[0x0][0x2c4], RZ ;  /* 0x0000b100a7107a24 */ /* 0x000fe400078e02ff */
[----:B------:R-:W-:-:S05]  /*11b0*/  IMAD.SHL.U32 R14, R72, 0x8, RZ ;  /* 0x00000008480e7824 */ /* 0x000fca00078e00ff */
[----:B------:R-:W-:Y:S02]  /*11c0*/  ISETP.GE.AND P3, PT, R14, c[0x0][0x198], PT ;  /* 0x000066000e007a0c */ /* 0x000fe40003f66270 */
[----:B---3--:R-:W-:Y:S01]  /*11d0*/  @P0 SHF.R.S32.HI R5, RZ, 0x1f, R22 ;  /* 0x0000001fff050819 */ /* 0x008fe20000011416 */
[----:B------:R-:W-:Y:S01]  /*11e0*/  @!P0 IMAD.MOV.U32 R5, RZ, RZ, R19 ;  /* 0x000000ffff058224 */ /* 0x000fe200078e0013 */
[----:B------:R-:W-:Y:S01]  /*11f0*/  @P0 MOV R4, R22 ;  /* 0x0000001600040202 */ /* 0x000fe20000000f00 */
[----:B------:R-:W-:Y:S01]  /*1200*/  @!P0 IMAD.MOV.U32 R4, RZ, RZ, R48 ;  /* 0x000000ffff048224 */ /* 0x000fe200078e0030 */
[C---:B------:R-:W-:Y:S02]  /*1210*/  LEA R18, P0, R2.reuse, c[0x0][0x160], 0x1 ;  /* 0x0000580002127a11 */ /* 0x040fe400078008ff */
[----:B------:R-:W-:Y:S02]  /*1220*/  SEL R0, R5, RZ, !P1 ;  /* 0x000000ff05007207 */ /* 0x000fe40004800000 */
[----:B------:R-:W-:-:S02]  /*1230*/  LEA.HI.X R17, R2, c[0x0][0x164], R3, 0x1, P0 ;  /* 0x0000590002117a11 */ /* 0x000fc400000f0c03 */
[----:B------:R-:W-:Y:S01]  /*1240*/  SEL R4, R4, RZ, !P1 ;  /* 0x000000ff04047207 */ /* 0x000fe20004800000 */
[C---:B------:R-:W-:Y:S01]  /*1250*/  IMAD R2, R0.reuse, c[0x0][0x1f0], RZ ;  /* 0x00007c0000027a24 */ /* 0x040fe200078e02ff */
[----:B------:R-:W-:Y:S01]  /*1260*/  ISETP.GE.AND P0, PT, R15, R16, PT ;  /* 0x000000100f00720c */ /* 0x000fe20003f06270 */
[----:B------:R-:W-:Y:S01]  /*1270*/  IMAD R0, R0, c[0x0][0x218], RZ ;  /* 0x0000860000007a24 */ /* 0x000fe200078e02ff */
[----:B------:R-:W-:Y:S01]  /*1280*/  LOP3.LUT P1, RZ, R20, 0x2, RZ, 0xc0, !PT ;  /* 0x0000000214ff7812 */ /* 0x000fe2000782c0ff */
[C---:B------:R-:W-:Y:S01]  /*1290*/  IMAD R11, R4.reuse, c[0x0][0x1f4], R2 ;  /* 0x00007d00040b7a24 */ /* 0x040fe200078e0202 */
[----:B------:R2:W3:Y:S01]  /*12a0*/  SHFL.IDX PT, R5, R17, RZ, 0x1c1f ;  /* 0x001c1fff11057589 */ /* 0x0004e200000e0000 */
[----:B------:R-:W-:-:S04]  /*12b0*/  IMAD.WIDE.U32 R34, R4, c[0x0][0x1f0], R8 ;  /* 0x00007c0004227a25 */ /* 0x000fc800078e0008 */
[C---:B------:R-:W-:Y:S01]  /*12c0*/  IMAD R2, R4.reuse, c[0x0][0x21c], R0 ;  /* 0x0000870004027a24 */ /* 0x040fe200078e0200 */
[----:B------:R-:W-:Y:S01]  /*12d0*/  IADD3 R37, R35, R11, RZ ;  /* 0x0000000b23257210 */ /* 0x000fe20007ffe0ff */
[----:B------:R-:W-:Y:S01]  /*12e0*/  IMAD.WIDE.U32 R32, R4, c[0x0][0x218], R6 ;  /* 0x0000860004207a25 */ /* 0x000fe200078e0006 */
[----:B------:R2:W-:Y:S01]  /*12f0*/  STL.64 [R1+0x40], R34 ;  /* 0x0000402201007387 */ /* 0x0005e20000100a00 */
[----:B------:R-:W-:Y:S02]  /*1300*/  IADD3 R0, R14, 0x40, RZ ;  /* 0x000000400e007810 */ /* 0x000fe40007ffe0ff */
[----:B------:R-:W-:Y:S01]  /*1310*/  IMAD.IADD R31, R33, 0x1, R2 ;  /* 0x00000001211f7824 */ /* 0x000fe200078e0202 */
[----:B------:R2:W-:Y:S01]  /*1320*/  STL.64 [R1+0x48], R32 ;  /* 0x0000482001007387 */ /* 0x0005e20000100a00 */
[----:B------:R-:W-:Y:S01]  /*1330*/  IMAD.MOV.U32 R6, RZ, RZ, 0x10 ;  /* 0x00000010ff067424 */ /* 0x000fe200078e00ff */
[----:B------:R-:W-:Y:S02]  /*1340*/  ISETP.GE.AND P3, PT, R0, c[0x0][0x198], PT ;  /* 0x0000660000007a0c */ /* 0x000fe40003f66270 */
[----:B------:R2:W-:Y:S02]  /*1350*/  STL [R1+0x34], R37 ;  /* 0x0000342501007387 */ /* 0x0005e40000100800 */
[----:B------:R-:W-:-:S02]  /*1360*/  SEL R3, R6, 0xfffffff0, !P1 ;  /* 0xfffffff006037807 */ /* 0x000fc40004800000 */
[----:B------:R2:W-:Y:S01]  /*1370*/  STL [R1+0x3c], R31 ;  /* 0x00003c1f01007387 */ /* 0x0005e20000100800 */
[----:B------:R-:W-:-:S03]  /*1380*/  ISETP.GE.AND P1, PT, R10, c[0x0][0x198], PT ;  /* 0x000066000a007a0c */ /* 0x000fc60003f26270 */
[----:B------:R2:W4:Y:S01]  /*1390*/  SHFL.IDX PT, R4, R18, RZ, 0x1c1f ;  /* 0x001c1fff12047589 */ /* 0x00052200000e0000 */
[----:B------:R-:W-:Y:S01]  /*13a0*/  P2R R11, PR, RZ, 0x2 ;  /* 0x00000002ff0b7803 */ /* 0x000fe20000000000 */
[----:B------:R-:W-:Y:S05]  /*13b0*/  @P0 BRA `(.L_x_617) ;  /* 0x0000010000000947 */ /* 0x000fea0003800000 */
[C---:B---34-:R-:W-:Y:S02]  /*13c0*/  LEA R6, P0, R14.reuse, R4, 0x1 ;  /* 0x000000040e067211 */ /* 0x058fe400078008ff */
[----:B------:R-:W-:Y:S02]  /*13d0*/  SHF.R.S32.HI R2, RZ, 0x1f, R10 ;  /* 0x0000001fff027819 */ /* 0x000fe4000001140a */
[----:B------:R-:W-:Y:S02]  /*13e0*/  SHF.R.S32.HI R8, RZ, 0x1f, R0 ;  /* 0x0000001fff087819 */ /* 0x000fe40000011400 */
[----:B------:R-:W-:Y:S02]  /*13f0*/  LEA.HI.X R7, R14, R5, R13, 0x1, P0 ;  /* 0x000000050e077211 */ /* 0x000fe400000f0c0d */
[----:B------:R-:W-:-:S02]  /*1400*/  LEA.HI R2, R2, R10, RZ, 0x3 ;  /* 0x0000000a02027211 */ /* 0x000fc400078f18ff */
[----:B------:R-:W-:Y:S02]  /*1410*/  ISETP.GE.AND P0, PT, R14, c[0x0][0x198], PT ;  /* 0x000066000e007a0c */ /* 0x000fe40003f06270 */
[----:B------:R-:W-:Y:S02]  /*1420*/  LEA.HI R0, R8, R0, RZ, 0x3 ;  /* 0x0000000008007211 */ /* 0x000fe400078f18ff */
[----:B------:R-:W-:Y:S02]  /*1430*/  LOP3.LUT R8, R2, 0xfffffff8, RZ, 0xc0, !PT ;  /* 0xfffffff802087812 */ /* 0x000fe400078ec0ff */
[----:B------:R-:W-:Y:S01]  /*1440*/  LOP3.LUT R2, R0, 0xfffffff8, RZ, 0xc0, !PT ;  /* 0xfffffff800027812 */ /* 0x000fe200078ec0ff */
[----:B------:R-:W-:Y:S02]  /*1450*/  IMAD.SHL.U32 R0, R225, 0x2, RZ ;  /* 0x00000002e1007824 */ /* 0x000fe400078e00ff */
[----:B------:R-:W-:-:S04]  /*1460*/  IMAD.WIDE R8, R8, 0x2, R4 ;  /* 0x0000000208087825 */ /* 0x000fc800078e0204 */
[----:B------:R-:W-:Y:S01]  /*1470*/  IMAD.WIDE R4, R2, 0x2, R4 ;  /* 0x0000000202047825 */ /* 0x000fe200078e0204 */
[----:B------:R-:W-:Y:S01]  /*1480*/  @!PT LDS RZ, [RZ] ;  /* 0x00000000fffff984 */ /* 0x000fe20000000800 */
[----:B------:R3:W-:Y:S04]  /*1490*/  LDGSTS.E.BYPASS.LTC128B.128 [R0+0x6100], [R6.64], !P0 ;  /* 0x0610000006007fae */ /* 0x0007e8000c101d46 */
[----:B------:R3:W-:Y:S04]  /*14a0*/  LDGSTS.E.BYPASS.LTC128B.128 [R0+0x8100], [R8.64], !P1 ;  /* 0x0810000008007fae */ /* 0x0007e8000c901d46 */
[----:B------:R3:W-:Y:S02]  /*14b0*/  LDGSTS.E.BYPASS.LTC128B.128 [R0+0xa100], [R4.64], !P3 ;  /* 0x0a10000004007fae */ /* 0x0007e4000d901d46 */
.L_x_617:
[----:B---3--:R-:W-:Y:S05]  /*14c0*/  BSYNC B0 ;  /* 0x0000000000007941 */ /* 0x008fea0003800000 */
.L_x_616:
[----:B------:R-:W-:Y:S01]  /*14d0*/  IADD3 R0, R15, 0x20, RZ ;  /* 0x000000200f007810 */ /* 0x000fe20007ffe0ff */
[----:B------:R3:W1:Y:S01]  /*14e0*/  SHFL.IDX PT, R5, R17, 0x1, 0x1c1f ;  /* 0x003c1f0011057f89 */ /* 0x00066200000e0000 */
[----:B------:R-:W-:Y:S02]  /*14f0*/  BSSY B0, `(.L_x_618) ;  /* 0x0000015000007945 */ /* 0x000fe40003800000 */
[----:B------:R-:W-:Y:S01]  /*1500*/  ISETP.GE.AND P0, PT, R0, R16, PT ;  /* 0x000000100000720c */ /* 0x000fe20003f06270 */
[----:B----4-:R3:W4:-:S12]  /*1510*/  SHFL.IDX PT, R4, R18, 0x1, 0x1c1f ;  /* 0x003c1f0012047f89 */ /* 0x01071800000e0000 */
[----:B------:R-:W-:Y:S05]  /*1520*/  @P0 BRA `(.L_x_619) ;  /* 0x0000011000000947 */ /* 0x000fea0003800000 */
[C---:B------:R-:W-:Y:S02]  /*1530*/  IADD3 R0, R14.reuse, 0x40, RZ ;  /* 0x000000400e007810 */ /* 0x040fe40007ffe0ff */
[C---:B----4-:R-:W-:Y:S02]  /*1540*/  LEA R6, P0, R14.reuse, R4, 0x1 ;  /* 0x000000040e067211 */ /* 0x050fe400078008ff */
[----:B------:R-:W-:Y:S02]  /*1550*/  SHF.R.S32.HI R8, RZ, 0x1f, R10 ;  /* 0x0000001fff087819 */ /* 0x000fe4000001140a */
[----:B------:R-:W-:Y:S02]  /*1560*/  SHF.R.S32.HI R2, RZ, 0x1f, R0 ;  /* 0x0000001fff027819 */ /* 0x000fe40000011400 */
[----:B-1----:R-:W-:Y:S02]  /*1570*/  LEA.HI.X R7, R14, R5, R13, 0x1, P0 ;  /* 0x000000050e077211 */ /* 0x002fe400000f0c0d */
        /* <DEDUP_REMOVED lines=12> */
.L_x_619:
[----:B------:R-:W-:Y:S05]  /*1640*/  BSYNC B0 ;  /* 0x0000000000007941 */ /* 0x000fea0003800000 */
.L_x_618:
[----:B-1----:R-:W-:Y:S01]  /*1650*/  IADD3 R0, R15, 0x40, RZ ;  /* 0x000000400f007810 */ /* 0x002fe20007ffe0ff */
[----:B------:R1:W2:Y:S01]  /*1660*/  SHFL.IDX PT, R5, R17, 0x2, 0x1c1f ;  /* 0x005c1f0011057f89 */ /* 0x0002a200000e0000 */
        /* <DEDUP_REMOVED lines=8> */
[----:B--2---:R-:W-:Y:S02]  /*16f0*/  LEA.HI.X R7, R14, R5, R13, 0x1, P0 ;  /* 0x000000050e077211 */ /* 0x004fe400000f0c0d */
        /* <DEDUP_REMOVED lines=12> */
.L_x_621:
[----:B------:R-:W-:Y:S05]  /*17c0*/  BSYNC B0 ;  /* 0x0000000000007941 */ /* 0x000fea0003800000 */
.L_x_620:
[----:B--2-4-:R-:W2:Y:S01]  /*17d0*/  SHFL.IDX PT, R4, R18, 0x3, 0x1c1f ;  /* 0x007c1f0012047f89 */ /* 0x014ea200000e0000 */
[----:B------:R-:W-:Y:S01]  /*17e0*/  IADD3 R0, R15, 0x60, RZ ;  /* 0x000000600f007810 */ /* 0x000fe20007ffe0ff */
[----:B------:R-:W-:Y:S01]  /*17f0*/  IMAD.SHL.U32 R225, R225, 0x2, RZ ;  /* 0x00000002e1e17824 */ /* 0x000fe200078e00ff */
[----:B------:R-:W-:Y:S01]  /*1800*/  P2R R2, PR, RZ, 0x4 ;  /* 0x00000004ff027803 */ /* 0x000fe20000000000 */
[----:B------:R-:W4:Y:S01]  /*1810*/  SHFL.IDX PT, R5, R17, 0x3, 0x1c1f ;  /* 0x007c1f0011057f89 */ /* 0x000f2200000e0000 */
[----:B------:R-:W-:Y:S01]  /*1820*/  ISETP.GE.AND P1, PT, R0, R16, PT ;  /* 0x000000100000720c */ /* 0x000fe20003f26270 */
[----:B------:R-:W-:Y:S01]  /*1830*/  IMAD.IADD R8, R165, 0x1, -R25 ;  /* 0x00000001a5087824 */ /* 0x000fe200078e0a19 */
[----:B------:R-:W-:Y:S01]  /*1840*/  ISETP.GE.AND P2, PT, R14, c[0x0][0x198], PT ;  /* 0x000066000e007a0c */ /* 0x000fe20003f46270 */
[----:B------:R-:W-:Y:S01]  /*1850*/  IMAD.MOV.U32 R9, RZ, RZ, c[0x0][0x1e0] ;  /* 0x00007800ff097624 */ /* 0x000fe200078e00ff */
[----:B------:R-:W-:Y:S01]  /*1860*/  IADD3 R74, R204, -0x1, RZ ;  /* 0xffffffffcc4a7810 */ /* 0x000fe20007ffe0ff */
[----:B------:R-:W-:Y:S01]  /*1870*/  IMAD.MOV.U32 R156, RZ, RZ, R36 ;  /* 0x000000ffff9c7224 */ /* 0x000fe200078e0024 */
[----:B------:R-:W-:Y:S01]  /*1880*/  SHF.R.S32.HI R12, RZ, 0x4, R27 ;  /* 0x00000004ff0c7819 */ /* 0x000fe2000001141b */
[----:B------:R-:W-:-:S02]  /*1890*/  IMAD.MOV.U32 R157, RZ, RZ, R37 ;  /* 0x000000ffff9d7224 */ /* 0x000fc400078e0025 */
[C---:B------:R-:W-:Y:S02]  /*18a0*/  IMAD.SHL.U32 R155, R9.reuse, 0x40, RZ ;  /* 0x00000040099b7824 */ /* 0x040fe400078e00ff */
[----:B------:R-:W-:Y:S02]  /*18b0*/  IMAD.MOV.U32 R156, RZ, RZ, R34 ;  /* 0x000000ffff9c7224 */ /* 0x000fe400078e0022 */
[----:B------:R-:W-:Y:S01]  /*18c0*/  @!P1 IADD3 R0, R14, 0x40, RZ ;  /* 0x000000400e009810 */ /* 0x000fe20007ffe0ff */
[----:B------:R-:W-:Y:S02]  /*18d0*/  IMAD.SHL.U32 R164, R9, 0x20, RZ ;  /* 0x0000002009a47824 */ /* 0x000fe400078e00ff */
[----:B------:R-:W-:Y:S01]  /*18e0*/  IMAD R73, R74, -0x40, R165 ;  /* 0xffffffc04a497824 */ /* 0x000fe200078e02a5 */
[----:B------:R-:W-:Y:S01]  /*18f0*/  STL.64 [R1+0x30], R156 ;  /* 0x0000309c01007387 */ /* 0x000fe20000100a00 */
[----:B--2---:R-:W-:-:S04]  /*1900*/  @!P1 LEA R6, P0, R14, R4, 0x1 ;  /* 0x000000040e069211 */ /* 0x004fc800078008ff */
[----:B----4-:R-:W-:Y:S01]  /*1910*/  @!P1 LEA.HI.X R7, R14, R5, R13, 0x1, P0 ;  /* 0x000000050e079211 */ /* 0x010fe200000f0c0d */
[----:B------:R-:W-:Y:S01]  /*1920*/  IMAD.MOV.U32 R14, RZ, RZ, 0x6 ;  /* 0x00000006ff0e7424 */ /* 0x000fe200078e00ff */
[----:B------:R-:W-:Y:S02]  /*1930*/  ISETP.NE.AND P0, PT, R11, RZ, PT ;  /* 0x000000ff0b00720c */ /* 0x000fe40003f05270 */
[----:B------:R-:W-:Y:S01]  /*1940*/  SHF.R.S32.HI R13, RZ, 0x1f, R74 ;  /* 0x0000001fff0d7819 */ /* 0x000fe2000001144a */
[----:B------:R-:W-:Y:S01]  /*1950*/  @!PT LDS RZ, [RZ] ;  /* 0x00000000fffff984 */ /* 0x000fe20000000800 */
[----:B------:R2:W-:Y:S01]  /*1960*/  @!P1 LDGSTS.E.BYPASS.LTC128B.128 [R225+0x7900], [R6.64], !P2 ;  /* 0x0790000006e19fae */ /* 0x0005e2000d101d46 */
[----:B------:R-:W-:Y:S02]  /*1970*/  ISETP.NE.AND P2, PT, R2, RZ, PT ;  /* 0x000000ff0200720c */ /* 0x000fe40003f45270 */
[----:B------:R-:W-:Y:S02]  /*1980*/  @!P1 SHF.R.S32.HI R2, RZ, 0x1f, R0 ;  /* 0x0000001fff029819 */ /* 0x000fe40000011400 */
[----:B------:R-:W-:-:S02]  /*1990*/  SHF.L.U64.HI R154, R9, R14, c[0x0][0x1e4] ;  /* 0x00007900099a7619 */ /* 0x000fc4000001020e */
[----:B------:R-:W-:Y:S02]  /*19a0*/  @!P1 LEA.HI R0, R2, R0, RZ, 0x3 ;  /* 0x0000000002009211 */ /* 0x000fe400078f18ff */
[----:B------:R-:W-:Y:S02]  /*19b0*/  SHF.R.S32.HI R11, RZ, 0x1f, R23 ;  /* 0x0000001fff0b7819 */ /* 0x000fe40000011417 */
[----:B------:R-:W-:Y:S01]  /*19c0*/  @!P1 LOP3.LUT R2, R0, 0xfffffff8, RZ, 0xc0, !PT ;  /* 0xfffffff800029812 */ /* 0x000fe200078ec0ff */
[----:B------:R-:W-:Y:S01]  /*19d0*/  IMAD R0, R74, -0x40, R8 ;  /* 0xffffffc04a007824 */ /* 0x000fe200078e0208 */
[----:B------:R-:W-:Y:S02]  /*19e0*/  LEA.HI R11, R11, R23, RZ, 0x3 ;  /* 0x000000170b0b7211 */ /* 0x000fe400078f18ff */
[----:B--2---:R-:W-:-:S04]  /*19f0*/  @!P1 SHF.R.S32.HI R6, RZ, 0x1f, R10 ;  /* 0x0000001fff069819 */ /* 0x004fc8000001140a */
[----:B------:R-:W-:Y:S02]  /*1a00*/  @!P1 LEA.HI R6, R6, R10, RZ, 0x3 ;  /* 0x0000000a06069211 */ /* 0x000fe400078f18ff */
[----:B------:R-:W-:Y:S02]  /*1a10*/  LEA.HI R10, R27, R12, RZ, 0x1 ;  /* 0x0000000c1b0a7211 */ /* 0x000fe400078f08ff */
[----:B------:R-:W-:Y:S02]  /*1a20*/  @!P1 LOP3.LUT R6, R6, 0xfffffff8, RZ, 0xc0, !PT ;  /* 0xfffffff806069812 */ /* 0x000fe400078ec0ff */
[----:B------:R-:W-:-:S03]  /*1a30*/  LOP3.LUT R10, R10, 0xfffffffe, RZ, 0xc0, !PT ;  /* 0xfffffffe0a0a7812 */ /* 0x000fc600078ec0ff */
[----:B------:R-:W-:-:S04]  /*1a40*/  @!P1 IMAD.WIDE R6, R6, 0x2, R4 ;  /* 0x0000000206069825 */ /* 0x000fc800078e0204 */
[----:B------:R-:W-:Y:S01]  /*1a50*/  @!P1 IMAD.WIDE R4, R2, 0x2, R4 ;  /* 0x0000000202049825 */ /* 0x000fe200078e0204 */
[----:B------:R2:W-:Y:S01]  /*1a60*/  @!P1 LDGSTS.E.BYPASS.LTC128B.128 [R225+0x9900], [R6.64], !P0 ;  /* 0x0990000006e19fae */ /* 0x0005e2000c101d46 */
[----:B------:R-:W-:Y:S02]  /*1a70*/  ISETP.GE.AND P0, PT, R0, 0x1, PT ;  /* 0x000000010000780c */ /* 0x000fe40003f06270 */
[----:B------:R-:W-:Y:S01]  /*1a80*/  LOP3.LUT R2, R28, 0xfffffff8, RZ, 0xc0, !PT ;  /* 0xfffffff81c027812 */ /* 0x000fe200078ec0ff */
[----:B------:R4:W-:Y:S01]  /*1a90*/  @!P1 LDGSTS.E.BYPASS.LTC128B.128 [R225+0xb900], [R4.64], !P3 ;  /* 0x0b90000004e19fae */ /* 0x0009e2000d901d46 */
[----:B------:R-:W-:Y:S01]  /*1aa0*/  ISETP.GE.AND P3, PT, R0, 0x21, PT ;  /* 0x000000210000780c */ /* 0x000fe20003f66270 */
[----:B------:R-:W-:Y:S02]  /*1ab0*/  IMAD R0, R154, R74, RZ ;  /* 0x0000004a9a007224 */ /* 0x000fe400078e02ff */
[----:B------:R-:W0:Y:S01]  /*1ac0*/  LDGDEPBAR ;  /* 0x00000000000079af */ /* 0x000e220000000000 */
[----:B------:R-:W-:-:S02]  /*1ad0*/  IMAD.IADD R2, R153, 0x1, -R2 ;  /* 0x0000000199027824 */ /* 0x000fc400078e0a02 */
[----:B------:R-:W-:Y:S02]  /*1ae0*/  IMAD R0, R13, R155, R0 ;  /* 0x0000009b0d007224 */ /* 0x000fe400078e0200 */
[----:B------:R-:W-:Y:S01]  /*1af0*/  IMAD.IADD R10, R12, 0x1, -R10 ;  /* 0x000000010c0a7824 */ /* 0x000fe200078e0a0a */
[----:B------:R-:W-:-:S04]  /*1b00*/  LEA.HI R8, R2, R2, RZ, 0x1 ;  /* 0x0000000202087211 */ /* 0x000fc800078f08ff */
[----:B------:R-:W-:Y:S01]  /*1b10*/  SHF.R.S32.HI R12, RZ, 0x1, R8 ;  /* 0x00000001ff0c7819 */ /* 0x000fe20000011408 */
[----:B--2---:R-:W-:Y:S02]  /*1b20*/  IMAD.MOV.U32 R6, RZ, RZ, 0x5 ;  /* 0x00000005ff067424 */ /* 0x004fe400078e00ff */
[----:B----4-:R-:W-:-:S03]  /*1b30*/  IMAD.WIDE.U32 R4, R74, R155, R156 ;  /* 0x0000009b4a047225 */ /* 0x010fc600078e009c */
[----:B------:R-:W-:Y:S02]  /*1b40*/  SHF.L.U64.HI R166, R9, R6, c[0x0][0x1e4] ;  /* 0x0000790009a67619 */ /* 0x000fe40000010206 */
[----:B------:R-:W-:Y:S01]  /*1b50*/  LOP3.LUT R9, R8, 0x3fffffe, RZ, 0xc0, !PT ;  /* 0x03fffffe08097812 */ /* 0x000fe200078ec0ff */
[----:B------:R-:W-:Y:S01]  /*1b60*/  IMAD.IADD R0, R5, 0x1, R0 ;  /* 0x0000000105007824 */ /* 0x000fe200078e0200 */
[----:B------:R-:W-:Y:S01]  /*1b70*/  BAR.SYNC.DEFER_BLOCKING 0x0 ;  /* 0x0000000000007b1d */ /* 0x000fe20000010000 */
[----:B------:R-:W-:Y:S02]  /*1b80*/  @P0 LEA R6, P1, R4, c[0x0][0x1c8], 0x1 ;  /* 0x0000720004060a11 */ /* 0x000fe400078208ff */
[----:B------:R-:W-:Y:S02]  /*1b90*/  IMAD.IADD R9, R2, 0x1, -R9 ;  /* 0x0000000102097824 */ /* 0x000fe400078e0a09 */
[----:B------:R-:W-:Y:S01]  /*1ba0*/  @P0 LEA.HI.X R7, R4, c[0x0][0x1cc], R0, 0x1, P1 ;  /* 0x0000730004070a11 */ /* 0x000fe200008f0c00 */
[----:B------:R-:W-:Y:S01]  /*1bb0*/  IMAD.SHL.U32 R2, R20, 0x40, RZ ;  /* 0x0000004014027824 */ /* 0x000fe200078e00ff */
[----:B------:R-:W-:-:S02]  /*1bc0*/  @P3 IADD3 R5, P1, R164, R4, RZ ;  /* 0x00000004a4053210 */ /* 0x000fc40007f3e0ff */
[----:B------:R-:W-:Y:S02]  /*1bd0*/  LOP3.LUT R4, R24, 0x7fffffe, RZ, 0xc0, !PT ;  /* 0x07fffffe18047812 */ /* 0x000fe400078ec0ff */
[----:B------:R-:W-:Y:S01]  /*1be0*/  LOP3.LUT R2, R2, 0xc0, RZ, 0xc0, !PT ;  /* 0x000000c002027812 */ /* 0x000fe200078ec0ff */
[----:B------:R-:W-:Y:S02]  /*1bf0*/  @P3 IMAD.X R0, R166, 0x1, R0, P1 ;  /* 0x00000001a6003824 */ /* 0x000fe400008e0600 */
[----:B------:R-:W-:Y:S01]  /*1c00*/  IMAD.IADD R162, R23, 0x1, -R4 ;  /* 0x0000000117a27824 */ /* 0x000fe200078e0a04 */
[----:B------:R-:W-:-:S04]  /*1c10*/  @P3 LEA R4, P1, R5, c[0x0][0x1c8], 0x1 ;  /* 0x0000720005043a11 */ /* 0x000fc800078208ff */
[----:B------:R-:W-:Y:S01]  /*1c20*/  @P3 LEA.HI.X R5, R5, c[0x0][0x1cc], R0, 0x1, P1 ;  /* 0x0000730005053a11 */ /* 0x000fe200008f0c00 */
[C---:B------:R-:W-:Y:S01]  /*1c30*/  IMAD.SHL.U32 R0, R12.reuse, 0x40, RZ ;  /* 0x000000400c007824 */ /* 0x040fe200078e00ff */
[----:B------:R-:W-:Y:S01]  /*1c40*/  LOP3.LUT P1, RZ, R12, 0x2, RZ, 0xc0, !PT ;  /* 0x000000020cff7812 */ /* 0x000fe2000782c0ff */
[----:B------:R-:W-:Y:S01]  /*1c50*/  @!PT LDS RZ, [RZ] ;  /* 0x00000000fffff984 */ /* 0x000fe20000000800 */
[----:B------:R-:W-:Y:S01]  /*1c60*/  @!PT LDS RZ, [RZ] ;  /* 0x00000000fffff984 */ /* 0x000fe20000000800 */
[----:B------:R-:W-:Y:S01]  /*1c70*/  @!PT LDS RZ, [RZ] ;  /* 0x00000000fffff984 */ /* 0x000fe20000000800 */
[----:B------:R2:W-:Y:S03]  /*1c80*/  @P0 LDGSTS.E.BYPASS.LTC128B.128 [R225+0x3100], [R6.64], !P6 ;  /* 0x0310000006e10fae */ /* 0x0005e6000f101d46 */
[----:B------:R-:W-:Y:S01]  /*1c90*/  LOP3.LUT R0, R0, 0xc0, RZ, 0xc0, !PT ;  /* 0x000000c000007812 */ /* 0x000fe200078ec0ff */
[----:B------:R2:W-:Y:S04]  /*1ca0*/  @P0 LDGSTS.E.BYPASS.LTC128B.128 [R225+0x4100], [R6.64+0x40], !P5 ;  /* 0x0410004006e10fae */ /* 0x0005e8000e901d46 */
[----:B------:R2:W-:Y:S04]  /*1cb0*/  @P0 LDGSTS.E.BYPASS.LTC128B.128 [R225+0x5100], [R6.64+0x80], !P4 ;  /* 0x0510008006e10fae */ /* 0x0005e8000e101d46 */
[----:B------:R4:W-:Y:S04]  /*1cc0*/  @P3 LDGSTS.E.BYPASS.LTC128B.128 [R225+0x3900], [R4.64], !P6 ;  /* 0x0390000004e13fae */ /* 0x0009e8000f101d46 */
[----:B------:R4:W-:Y:S04]  /*1cd0*/  @P3 LDGSTS.E.BYPASS.LTC128B.128 [R225+0x4900], [R4.64+0x40], !P5 ;  /* 0x0490004004e13fae */ /* 0x0009e8000e901d46 */
[----:B------:R4:W-:Y:S04]  /*1ce0*/  @P3 LDGSTS.E.BYPASS.LTC128B.128 [R225+0x5900], [R4.64+0x80], !P4 ;  /* 0x0590008004e13fae */ /* 0x0009e8000e101d46 */
[----:B------:R-:W0:Y:S01]  /*1cf0*/  LDGDEPBAR ;  /* 0x00000000000079af */ /* 0x000e220000000000 */
[----:B--2---:R-:W-:-:S02]  /*1d00*/  IMAD.SHL.U32 R7, R26, 0x8, RZ ;  /* 0x000000081a077824 */ /* 0x004fc400078e00ff */
[----:B----4-:R-:W-:Y:S01]  /*1d10*/  IMAD.SHL.U32 R4, R11, 0x20, RZ ;  /* 0x000000200b047824 */ /* 0x010fe200078e00ff */
[----:B------:R-:W-:-:S04]  /*1d20*/  DEPBAR.LE SB0, 0x1 ;  /* 0x000080400000791a */ /* 0x000fc80000000000 */
[----:B------:R-:W-:Y:S01]  /*1d30*/  IMAD.SHL.U32 R5, R10, 0x8, RZ ;  /* 0x000000080a057824 */ /* 0x000fe200078e00ff */
[----:B------:R-:W-:Y:S01]  /*1d40*/  LOP3.LUT R161, R4, 0xffffff00, RZ, 0xc0, !PT ;  /* 0xffffff0004a17812 */ /* 0x000fe200078ec0ff */
[----:B------:R-:W-:-:S04]  /*1d50*/  DEPBAR.LE SB0, 0x0 ;  /* 0x000080000000791a */ /* 0x000fc80000000000 */
[----:B------:R-:W-:Y:S02]  /*1d60*/  LOP3.LUT R6, R2, 0x8, R5, 0xf8, !PT ;  /* 0x0000000802067812 */ /* 0x000fe400078ef805 */
[----:B------:R-:W-:Y:S01]  /*1d70*/  SHF.R.U32.HI R4, RZ, 0x3, R2 ;  /* 0x00000003ff047819 */ /* 0x000fe20000011602 */
[----:B------:R-:W-:Y:S01]  /*1d80*/  IMAD R2, R75, 0x200, R161 ;  /* 0x000002004b027824 */ /* 0x000fe200078e02a1 */
[----:B------:R-:W-:Y:S01]  /*1d90*/  LOP3.LUT R5, R0, 0x8, R7, 0xf8, !PT ;  /* 0x0000000800057812 */ /* 0x000fe200078ef807 */
[----:B------:R-:W-:Y:S01]  /*1da0*/  IMAD R7, R10, 0x8, R9 ;  /* 0x000000080a077824 */ /* 0x000fe200078e0209 */
[----:B------:R-:W-:Y:S01]  /*1db0*/  LOP3.LUT R160, R6, R4, RZ, 0x3c, !PT ;  /* 0x0000000406a07212 */ /* 0x000fe200078e3cff */
[----:B------:R-:W-:Y:S01]  /*1dc0*/  IMAD R2, R162, 0x20, R2 ;  /* 0x00000020a2027824 */ /* 0x000fe200078e0202 */
[----:B------:R-:W-:Y:S01]  /*1dd0*/  SHF.R.U32.HI R0, RZ, 0x3, R0 ;  /* 0x00000003ff007819 */ /* 0x000fe20000011600 */
[----:B------:R-:W-:Y:S01]  /*1de0*/  IMAD.WIDE.U32 R8, R74, c[0x0][0x208], RZ ;  /* 0x000082004a087a25 */ /* 0x000fe200078e00ff */
[----:B------:R-:W-:-:S02]  /*1df0*/  SEL R10, RZ, 0x2, P5 ;  /* 0x00000002ff0a7807 */ /* 0x000fc40002800000 */
[----:B------:R-:W-:Y:S01]  /*1e00*/  LOP3.LUT R0, R5, R0, RZ, 0x3c, !PT ;  /* 0x0000000005007212 */ /* 0x000fe200078e3cff */
[----:B------:R-:W-:-:S04]  /*1e10*/  IMAD.IADD R2, R160, 0x1, R2 ;  /* 0x00000001a0027824 */ /* 0x000fc800078e0202 */
[----:B------:R-:W-:Y:S01]  /*1e20*/  IMAD.SHL.U32 R211, R2, 0x2, RZ ;  /* 0x0000000202d37824 */ /* 0x000fe200078e00ff */
[----:B------:R-:W-:Y:S01]  /*1e30*/  BAR.SYNC.DEFER_BLOCKING 0x0 ;  /* 0x0000000000007b1d */ /* 0x000fe20000010000 */
[----:B------:R-:W-:Y:S02]  /*1e40*/  IMAD R2, R13, c[0x0][0x208], RZ ;  /* 0x000082000d027a24 */ /* 0x000fe400078e02ff */
[----:B------:R-:W-:Y:S02]  /*1e50*/  IMAD.U32 R0, R7, 0x20, R0 ;  /* 0x0000002007007824 */ /* 0x000fe400078e0000 */
[----:B------:R-:W-:Y:S02]  /*1e60*/  IMAD R2, R74, c[0x0][0x20c], R2 ;  /* 0x000083004a027a24 */ /* 0x000fe400078e0202 */
[----:B------:R-:W-:Y:S01]  /*1e70*/  IMAD.SHL.U32 R208, R0, 0x2, RZ ;  /* 0x0000000200d07824 */ /* 0x000fe200078e00ff */
[----:B------:R-:W-:Y:S01]  /*1e80*/  LEA R0, P0, R8, R32, 0x6 ;  /* 0x0000002008007211 */ /* 0x000fe200078030ff */
[----:B------:R-:W-:Y:S01]  /*1e90*/  IMAD.IADD R2, R9, 0x1, R2 ;  /* 0x0000000109027824 */ /* 0x000fe200078e0202 */
[----:B------:R-:W-:Y:S01]  /*1ea0*/  SEL R9, RZ, 0x4, P4 ;  /* 0x00000004ff097807 */ /* 0x000fe20002000000 */
[----:B------:R-:W-:Y:S01]  /*1eb0*/  IMAD R212, R3, 0x2, R211 ;  /* 0x0000000203d47824 */ /* 0x000fe200078e02d3 */
[----:B------:R-:W-:-:S02]  /*1ec0*/  IADD3 R213, R208, 0x3120, RZ ;  /* 0x00003120d0d57810 */ /* 0x000fc40007ffe0ff */
[----:B------:R-:W-:Y:S02]  /*1ed0*/  LEA.HI.X R2, R8, R31, R2, 0x6, P0 ;  /* 0x0000001f08027211 */ /* 0x000fe400000f3402 */
[----:B------:R-:W-:Y:S02]  /*1ee0*/  SEL R8, RZ, 0x1, P6 ;  /* 0x00000001ff087807 */ /* 0x000fe40003000000 */
[C---:B------:R-:W-:Y:S02]  /*1ef0*/  LEA R20, P0, R0.reuse, c[0x0][0x1f8], 0x1 ;  /* 0x00007e0000147a11 */ /* 0x040fe400078008ff */
[----:B------:R-:W-:Y:S01]  /*1f00*/  IADD3 R24, R9, R10, R8 ;  /* 0x0000000a09187210 */ /* 0x000fe20007ffe008 */
[----:B------:R-:W-:Y:S01]  /*1f10*/  IMAD.MOV.U32 R8, RZ, RZ, c[0x0][0x208] ;  /* 0x00008200ff087624 */ /* 0x000fe200078e00ff */
[----:B------:R-:W-:Y:S01]  /*1f20*/  LEA.HI.X R21, R0, c[0x0][0x1fc], R2, 0x1, P0 ;  /* 0x00007f0000157a11 */ /* 0x000fe200000f0c02 */
[----:B------:R-:W-:Y:S01]  /*1f30*/  IMAD.IADD R0, R73, 0x1, -R25 ;  /* 0x0000000149007824 */ /* 0x000fe200078e0a19 */
[----:B------:R-:W-:Y:S01]  /*1f40*/  IADD3 R2, R208, 0x3100, RZ ;  /* 0x00003100d0027810 */ /* 0x000fe20007ffe0ff */
[C---:B------:R-:W-:Y:S01]  /*1f50*/  IMAD.SHL.U32 R12, R8.reuse, 0x40, RZ ;  /* 0x00000040080c7824 */ /* 0x040fe200078e00ff */
[----:B------:R-:W-:Y:S01]  /*1f60*/  SHF.L.U64.HI R11, R8, R14, c[0x0][0x20c] ;  /* 0x00008300080b7619 */ /* 0x000fe2000001020e */
[----:B------:R-:W-:Y:S01]  /*1f70*/  LDSM.16.M88.4 R4, [R211+0x7100] ;  /* 0x00710000d304783b */ /* 0x000fe20000000200 */
[----:B------:R-:W-:-:S02]  /*1f80*/  @P1 IADD3 R213, R2, -0x20, RZ ;  /* 0xffffffe002d51810 */ /* 0x000fc40007ffe0ff */
[----:B------:R-:W-:Y:S01]  /*1f90*/  IADD3 R22, P0, R12, R20, RZ ;  /* 0x000000140c167210 */ /* 0x000fe20007f1e0ff */
[----:B------:R-:W2:Y:S01]  /*1fa0*/  LDSM.16.M88.4 R40, [R208+0x3100] ;  /* 0x00310000d028783b */ /* 0x000ea20000000200 */
[----:B------:R-:W-:Y:S02]  /*1fb0*/  LOP3.LUT P1, RZ, R24, 0x2, RZ, 0xc0, !PT ;  /* 0x0000000218ff7812 */ /* 0x000fe4000782c0ff */
[C---:B------:R-:W-:Y:S01]  /*1fc0*/  ISETP.LT.OR P3, PT, R0.reuse, 0x1, P6 ;  /* 0x000000010000780c */ /* 0x040fe20003761670 */
[----:B------:R-:W4:Y:S01]  /*1fd0*/  LDSM.16.M88.4 R36, [R208+0x3500] ;  /* 0x00350000d024783b */ /* 0x000f220000000200 */
[----:B------:R-:W-:Y:S01]  /*1fe0*/  IMAD.X R23, R11, 0x1, R21, P0 ;  /* 0x000000010b177824 */ /* 0x000fe200000e0615 */
[C---:B------:R-:W-:Y:S02]  /*1ff0*/  ISETP.LT.OR P0, PT, R0.reuse, 0x1, !P1 ;  /* 0x000000010000780c */ /* 0x040fe40004f01670 */
[----:B------:R-:W5:Y:S01]  /*2000*/  LDSM.16.M88.4 R32, [R208+0x3900] ;  /* 0x00390000d020783b */ /* 0x000f620000000200 */
[----:B------:R-:W-:-:S02]  /*2010*/  ISETP.LT.OR P1, PT, R0, 0x21, !P1 ;  /* 0x000000210000780c */ /* 0x000fc40004f21670 */
[----:B------:R-:W-:Y:S01]  /*2020*/  LOP3.LUT R2, R152, 0xffffffe0, RZ, 0xc0, !PT ;  /* 0xffffffe098027812 */ /* 0x000fe200078ec0ff */
[----:B------:R-:W1:Y:S04]  /*2030*/  LDSM.16.M88.4 R28, [R208+0x3d00] ;  /* 0x003d0000d01c783b */ /* 0x000e680000000200 */
[----:B-1-3--:R-:W1:Y:S01]  /*2040*/  LDSM.16.M88.4 R16, [R211+0x6100] ;  /* 0x00610000d310783b */ /* 0x00ae620000000200 */
[----:B------:R-:W-:-:S03]  /*2050*/  IMAD.IADD R2, R153, 0x1, -R2 ;  /* 0x0000000199027824 */ /* 0x000fc600078e0a02 */
[----:B------:R-:W-:Y:S04]  /*2060*/  LDSM.16.M88.4 R12, [R212+0x6100] ;  /* 0x00610000d40c783b */ /* 0x000fe80000000200 */
[----:B------:R-:W-:Y:S04]  /*2070*/  LDSM.16.M88.4 R8, [R212+0x7100] ;  /* 0x00710000d408783b */ /* 0x000fe80000000200 */
[----:B------:R-:W3:Y:S04]  /*2080*/  LDSM.16.M88.4 R56, [R213] ;  /* 0x00000000d538783b */ /* 0x000ee80000000200 */
[----:B------:R-:W1:Y:S04]  /*2090*/  LDSM.16.M88.4 R52, [R213+0x400] ;  /* 0x00040000d534783b */ /* 0x000e680000000200 */
[----:B------:R-:W1:Y:S04]  /*20a0*/  LDSM.16.M88.4 R48, [R213+0x800] ;  /* 0x00080000d530783b */ /* 0x000e680000000200 */
[----:B------:R-:W1:Y:S01]  /*20b0*/  LDSM.16.M88.4 R44, [R213+0xc00] ;  /* 0x000c0000d52c783b */ /* 0x000e620000000200 */
[----:B--2---:R-:W-:Y:S03]  /*20c0*/  HMMA.16816.F32 R84, R4, R40, RZ ;  /* 0x000000280454723c */ /* 0x004fe600000018ff */
[----:B------:R-:W-:Y:S01]  /*20d0*/  @!PT LDS RZ, [RZ] ;  /* 0x00000000fffff984 */ /* 0x000fe20000000800 */
[----:B------:R-:W-:Y:S01]  /*20e0*/  @!PT LDS RZ, [RZ] ;  /* 0x00000000fffff984 */ /* 0x000fe20000000800 */
[----:B------:R-:W-:Y:S01]  /*20f0*/  @!PT LDS RZ, [RZ] ;  /* 0x00000000fffff984 */ /* 0x000fe20000000800 */
[----:B------:R2:W-:Y:S01]  /*2100*/  LDGSTS.E.BYPASS.LTC128B.128 [R225+0x100], [R20.64], !P3 ;  /* 0x0010000014e17fae */ /* 0x0005e2000d901d46 */
[----:B------:R-:W-:-:S03]  /*2110*/  LOP3.LUT P3, RZ, R24, 0x4, RZ, 0xc0, !PT ;  /* 0x0000000418ff7812 */ /* 0x000fc6000786c0ff */
[----:B------:R2:W-:Y:S01]  /*2120*/  LDGSTS.E.BYPASS.LTC128B.128 [R225+0x1100], [R20.64+0x40], !P0 ;  /* 0x0110004014e17fae */ /* 0x0005e2000c101d46 */
[C---:B------:R-:W-:Y:S01]  /*2130*/  ISETP.LT.OR P0, PT, R0.reuse, 0x1, !P3 ;  /* 0x000000010000780c */ /* 0x040fe20005f01670 */
[----:B----4-:R-:W-:Y:S01]  /*2140*/  HMMA.16816.F32 R92, R4, R36, RZ ;  /* 0x00000024045c723c */ /* 0x010fe200000018ff */
[----:B------:R-:W-:-:S07]  /*2150*/  ISETP.LT.OR P3, PT, R0, 0x21, !P3 ;  /* 0x000000210000780c */ /* 0x000fce0005f61670 */
[C---:B-----5:R-:W-:Y:S04]  /*2160*/  HMMA.16816.F32 R96, R4.reuse, R32, RZ ;  /* 0x000000200460723c */ /* 0x060fe800000018ff */
[----:B------:R2:W-:Y:S01]  /*2170*/  LDGSTS.E.BYPASS.LTC128B.128 [R225+0x2100], [R20.64+0x80], !P0 ;  /* 0x0210008014e17fae */ /* 0x0005e2000c101d46 */
[----:B------:R-:W-:Y:S02]  /*2180*/  ISETP.LT.OR P0, PT, R0, 0x21, P6 ;  /* 0x000000210000780c */ /* 0x000fe40003701670 */
[----:B------:R-:W-:Y:S01]  /*2190*/  SHF.R.S32.HI R0, RZ, 0x1f, R75 ;  /* 0x0000001fff007819 */ /* 0x000fe2000001144b */
[----:B------:R-:W-:Y:S03]  /*21a0*/  HMMA.16816.F32 R108, R4, R28, RZ ;  /* 0x0000001c046c723c */ /* 0x000fe600000018ff */
[----:B------:R-:W-:-:S04]  /*21b0*/  LEA.HI R0, R0, R75, RZ, 0x2 ;  /* 0x0000004b00007211 */ /* 0x000fc800078f10ff */
[----:B------:R-:W-:Y:S01]  /*21c0*/  LOP3.LUT R0, R0, 0xffffffc, RZ, 0xc0, !PT ;  /* 0x0ffffffc00007812 */ /* 0x000fe200078ec0ff */
[C---:B------:R-:W-:Y:S02]  /*21d0*/  HMMA.16816.F32 R120, R4.reuse, R42, RZ ;  /* 0x0000002a0478723c */ /* 0x040fe400000018ff */
[----:B------:R2:W-:Y:S01]  /*21e0*/  LDGSTS.E.BYPASS.LTC128B.128 [R225+0x900], [R22.64], !P0 ;  /* 0x0090000016e17fae */ /* 0x0005e2000c101d46 */
[C---:B------:R-:W-:Y:S02]  /*21f0*/  ISETP.GE.AND P0, PT, R204.reuse, 0x2, PT ;  /* 0x00000002cc00780c */ /* 0x040fe40003f06270 */
[----:B------:R-:W-:Y:S01]  /*2200*/  IADD3 R204, R204, -0x2, RZ ;  /* 0xfffffffecccc7810 */ /* 0x000fe20007ffe0ff */
[----:B------:R2:W-:Y:S02]  /*2210*/  LDGSTS.E.BYPASS.LTC128B.128 [R225+0x1900], [R22.64+0x40], !P1 ;  /* 0x0190004016e17fae */ /* 0x0005e4000c901d46 */
[C---:B------:R-:W-:Y:S02]  /*2220*/  HMMA.16816.F32 R116, R4.reuse, R38, RZ ;  /* 0x000000260474723c */ /* 0x040fe400000018ff */
[----:B------:R2:W-:Y:S04]  /*2230*/  LDGSTS.E.BYPASS.LTC128B.128 [R225+0x2900], [R22.64+0x80], !P3 ;  /* 0x0290008016e17fae */ /* 0x0005e8000d901d46 */
[----:B------:R-:W-:Y:S02]  /*2240*/  LDSM.16.M88.4 R60, [R208+0x4100] ;  /* 0x00410000d03c783b */ /* 0x000fe40000000200 */
[C---:B------:R-:W-:Y:S02]  /*2250*/  HMMA.16816.F32 R112, R4.reuse, R34, RZ ;  /* 0x000000220470723c */ /* 0x040fe400000018ff */
[----:B------:R-:W-:Y:S04]  /*2260*/  LDSM.16.M88.4 R64, [R208+0x4500] ;  /* 0x00450000d040783b */ /* 0x000fe80000000200 */
[----:B------:R-:W-:Y:S02]  /*2270*/  LDSM.16.M88.4 R68, [R208+0x4900] ;  /* 0x00490000d044783b */ /* 0x000fe40000000200 */
[----:B------:R-:W-:Y:S02]  /*2280*/  HMMA.16816.F32 R104, R4, R30, RZ ;  /* 0x0000001e0468723c */ /* 0x000fe400000018ff */
[----:B------:R-:W4:Y:S04]  /*2290*/  LDSM.16.M88.4 R4, [R211+0x9100] ;  /* 0x00910000d304783b */ /* 0x000f280000000200 */
[----:B------:R-:W5:Y:S02]  /*22a0*/  LDSM.16.M88.4 R76, [R208+0x4d00] ;  /* 0x004d0000d04c783b */ /* 0x000f640000000200 */
[C---:B-1----:R-:W-:Y:S02]  /*22b0*/  HMMA.16816.F32 R100, R16.reuse, R40, RZ ;  /* 0x000000281064723c */ /* 0x042fe400000018ff */
[----:B------:R-:W0:Y:S04]  /*22c0*/  LDGDEPBAR ;  /* 0x00000000000079af */ /* 0x000e280000000000 */
[----:B--2---:R-:W1:Y:S02]  /*22d0*/  LDSM.16.M88.4 R20, [R211+0x8100] ;  /* 0x00810000d314783b */ /* 0x004e640000000200 */
[C---:B------:R-:W-:Y:S08]  /*22e0*/  HMMA.16816.F32 R128, R16.reuse, R42, RZ ;  /* 0x0000002a1080723c */ /* 0x040ff000000018ff */
[C---:B------:R-:W-:Y:S08]  /*22f0*/  HMMA.16816.F32 R88, R16.reuse, R36, RZ ;  /* 0x000000241058723c */ /* 0x040ff000000018ff */
[C---:B------:R-:W-:Y:S08]  /*2300*/  HMMA.16816.F32 R124, R16.reuse, R38, RZ ;  /* 0x00000026107c723c */ /* 0x040ff000000018ff */
[C---:B------:R-:W-:Y:S08]  /*2310*/  HMMA.16816.F32 R80, R16.reuse, R32, RZ ;  /* 0x000000201050723c */ /* 0x040ff000000018ff */
[C---:B------:R-:W-:Y:S08]  /*2320*/  HMMA.16816.F32 R40, R16.reuse, R34, RZ ;  /* 0x000000221028723c */ /* 0x040ff000000018ff */
[C---:B------:R-:W-:Y:S08]  /*2330*/  HMMA.16816.F32 R36, R16.reuse, R28, RZ ;  /* 0x0000001c1024723c */ /* 0x040ff000000018ff */
[----:B------:R-:W-:Y:S08]  /*2340*/  HMMA.16816.F32 R32, R16, R30, RZ ;  /* 0x0000001e1020723c */ /* 0x000ff000000018ff */
[C---:B---3--:R-:W-:Y:S08]  /*2350*/  HMMA.16816.F32 R28, R8.reuse, R56, R84 ;  /* 0x00000038081c723c */ /* 0x048ff00000001854 */
        /* <DEDUP_REMOVED lines=11> */
[C---:B------:R-:W-:Y:S08]  /*2410*/  HMMA.16816.F32 R88, R12.reuse, R54, R124 ;  /* 0x000000360c58723c */ /* 0x040ff0000000187c */
[----:B------:R-:W-:Y:S08]  /*2420*/  HMMA.16816.F32 R140, R12, R48, R80 ;  /* 0x000000300c8c723c */ /* 0x000ff00000001850 */
[C---:B----4-:R-:W-:Y:S01]  /*2430*/  HMMA.16816.F32 R56, R4.reuse, R60, R28 ;  /* 0x0000003c0438723c */ /* 0x050fe2000000181c */
[----:B------:R-:W2:Y:S07]  /*2440*/  LDSM.16.M88.4 R28, [R213+0x1400] ;  /* 0x00140000d51c783b */ /* 0x000eae0000000200 */
[----:B------:R-:W-:Y:S01]  /*2450*/  HMMA.16816.F32 R52, R4, R64, R24 ;  /* 0x000000400434723c */ /* 0x000fe20000001818 */
[----:B------:R-:W3:Y:S07]  /*2460*/  LDSM.16.M88.4 R24, [R213+0x1800] ;  /* 0x00180000d518783b */ /* 0x000eee0000000200 */
[C---:B------:R-:W-:Y:S08]  /*2470*/  HMMA.16816.F32 R144, R12.reuse, R44, R36 ;  /* 0x0000002c0c90723c */ /* 0x040ff00000001824 */
[C---:B------:R-:W-:Y:S01]  /*2480*/  HMMA.16816.F32 R92, R12.reuse, R50, R40 ;  /* 0x000000320c5c723c */ /* 0x040fe20000001828 */
[----:B------:R-:W-:Y:S07]  /*2490*/  LDSM.16.M88.4 R48, [R208+0x5100] ;  /* 0x00510000d030783b */ /* 0x000fee0000000200 */
[----:B------:R-:W-:Y:S01]  /*24a0*/  HMMA.16816.F32 R80, R12, R46, R32 ;  /* 0x0000002e0c50723c */ /* 0x000fe20000001820 */
[----:B------:R-:W4:Y:S04]  /*24b0*/  LDSM.16.M88.4 R32, [R213+0x1000] ;  /* 0x00100000d520783b */ /* 0x000f280000000200 */
[----:B------:R-:W-:Y:S03]  /*24c0*/  LDSM.16.M88.4 R12, [R213+0x1c00] ;  /* 0x001c0000d50c783b */ /* 0x000fe60000000200 */
[C---:B------:R-:W-:Y:S01]  /*24d0*/  HMMA.16816.F32 R36, R4.reuse, R68, R16 ;  /* 0x000000440424723c */ /* 0x040fe20000001810 */
[----:B------:R-:W-:Y:S07]  /*24e0*/  LDSM.16.M88.4 R16, [R211+0xb100] ;  /* 0x00b10000d310783b */ /* 0x000fee0000000200 */
[C---:B-----5:R-:W-:Y:S08]  /*24f0*/  HMMA.16816.F32 R148, R4.reuse, R76, R108 ;  /* 0x0000004c0494723c */ /* 0x060ff0000000186c */
[C---:B------:R-:W-:Y:S08]  /*2500*/  HMMA.16816.F32 R44, R4.reuse, R62, R120 ;  /* 0x0000003e042c723c */ /* 0x040ff00000001878 */
[C---:B------:R-:W-:Y:S08]  /*2510*/  HMMA.16816.F32 R40, R4.reuse, R66, R116 ;  /* 0x000000420428723c */ /* 0x040ff00000001874 */
[C---:B------:R-:W-:Y:S08]  /*2520*/  HMMA.16816.F32 R128, R4.reuse, R70, R112 ;  /* 0x000000460480723c */ /* 0x040ff00000001870 */
[----:B------:R-:W-:Y:S01]  /*2530*/  HMMA.16816.F32 R136, R4, R78, R104 ;  /* 0x0000004e0488723c */ /* 0x000fe20000001868 */
[----:B------:R-:W5:Y:S07]  /*2540*/  LDSM.16.M88.4 R4, [R212+0x8100] ;  /* 0x00810000d404783b */ /* 0x000f6e0000000200 */
[C---:B-1----:R-:W-:Y:S01]  /*2550*/  HMMA.16816.F32 R132, R20.reuse, R60, R100 ;  /* 0x0000003c1484723c */ /* 0x042fe20000001864 */
[----:B------:R-:W-:Y:S07]  /*2560*/  LDSM.16.M88.4 R100, [R208+0x5d00] ;  /* 0x005d0000d064783b */ /* 0x000fee0000000200 */
[C---:B------:R-:W-:Y:S08]  /*2570*/  HMMA.16816.F32 R60, R20.reuse, R62, R84 ;  /* 0x0000003e143c723c */ /* 0x040ff00000001854 */
[C---:B------:R-:W-:Y:S08]  /*2580*/  HMMA.16816.F32 R120, R20.reuse, R64, R96 ;  /* 0x000000401478723c */ /* 0x040ff00000001860 */
[C---:B------:R-:W-:Y:S08]  /*2590*/  HMMA.16816.F32 R84, R20.reuse, R66, R88 ;  /* 0x000000421454723c */ /* 0x040ff00000001858 */
[C---:B------:R-:W-:Y:S08]  /*25a0*/  HMMA.16816.F32 R116, R20.reuse, R68, R140 ;  /* 0x000000441474723c */ /* 0x040ff0000000188c */
[C---:B------:R-:W-:Y:S08]  /*25b0*/  HMMA.16816.F32 R108, R20.reuse, R70, R92 ;  /* 0x00000046146c723c */ /* 0x040ff0000000185c */
[C---:B------:R-:W-:Y:S08]  /*25c0*/  HMMA.16816.F32 R112, R20.reuse, R76, R144 ;  /* 0x0000004c1470723c */ /* 0x040ff00000001890 */
[----:B------:R-:W-:Y:S01]  /*25d0*/  HMMA.16816.F32 R96, R20, R78, R80 ;  /* 0x0000004e1460723c */ /* 0x000fe20000001850 */
[----:B------:R-:W1:Y:S07]  /*25e0*/  LDSM.16.M88.4 R20, [R211+0xa100] ;  /* 0x00a10000d314783b */ /* 0x000e6e0000000200 */
[C---:B--2---:R-:W-:Y:S01]  /*25f0*/  HMMA.16816.F32 R88, R8.reuse, R30, R40 ;  /* 0x0000001e0858723c */ /* 0x044fe20000001828 */
[----:B------:R-:W2:Y:S07]  /*2600*/  LDSM.16.M88.4 R40, [R208+0x5500] ;  /* 0x00550000d028783b */ /* 0x000eae0000000200 */
[C---:B---3--:R-:W-:Y:S01]  /*2610*/  HMMA.16816.F32 R80, R8.reuse, R24, R36 ;  /* 0x000000180850723c */ /* 0x048fe20000001824 */
[----:B------:R-:W3:Y:S07]  /*2620*/  LDSM.16.M88.4 R36, [R208+0x5900] ;  /* 0x00590000d024783b */ /* 0x000eee0000000200 */
[C---:B----4-:R-:W-:Y:S08]  /*2630*/  HMMA.16816.F32 R104, R8.reuse, R34, R44 ;  /* 0x000000220868723c */ /* 0x050ff0000000182c */
[-C--:B------:R-:W-:Y:S08]  /*2640*/  HMMA.16816.F32 R92, R8, R32.reuse, R56 ;  /* 0x00000020085c723c */ /* 0x080ff00000001838 */
[C---:B-----5:R-:W-:Y:S08]  /*2650*/  HMMA.16816.F32 R44, R4.reuse, R32, R132 ;  /* 0x00000020042c723c */ /* 0x060ff00000001884 */
[----:B------:R-:W-:Y:S08]  /*2660*/  HMMA.16816.F32 R60, R4, R34, R60 ;  /* 0x00000022043c723c */ /* 0x000ff0000000183c */
[----:B------:R-:W-:Y:S08]  /*2670*/  HMMA.16816.F32 R124, R8, R28, R52 ;  /* 0x0000001c087c723c */ /* 0x000ff00000001834 */
[C---:B------:R-:W-:Y:S08]  /*2680*/  HMMA.16816.F32 R52, R4.reuse, R24, R116 ;  /* 0x000000180434723c */ /* 0x040ff00000001874 */
[-C--:B------:R-:W-:Y:S08]  /*2690*/  HMMA.16816.F32 R32, R4, R26.reuse, R108 ;  /* 0x0000001a0420723c */ /* 0x080ff0000000186c */
[C---:B------:R-:W-:Y:S01]  /*26a0*/  HMMA.16816.F32 R76, R8.reuse, R26, R128 ;  /* 0x0000001a084c723c */ /* 0x040fe20000001880 */
[----:B------:R-:W-:Y:S07]  /*26b0*/  LDSM.16.M88.4 R24, [R213+0x2000] ;  /* 0x00200000d518783b */ /* 0x000fee0000000200 */
[C---:B------:R-:W-:Y:S08]  /*26c0*/  HMMA.16816.F32 R68, R8.reuse, R12, R148 ;  /* 0x0000000c0844723c */ /* 0x040ff00000001894 */
[----:B------:R-:W-:Y:S01]  /*26d0*/  HMMA.16816.F32 R56, R8, R14, R136 ;  /* 0x0000000e0838723c */ /* 0x000fe20000001888 */
[----:B------:R-:W4:Y:S07]  /*26e0*/  LDSM.16.M88.4 R8, [R212+0xb100] ;  /* 0x00b10000d408783b */ /* 0x000f2e0000000200 */
[C---:B------:R-:W-:Y:S08]  /*26f0*/  HMMA.16816.F32 R108, R4.reuse, R12, R112 ;  /* 0x0000000c046c723c */ /* 0x040ff00000001870 */
[C---:B------:R-:W-:Y:S01]  /*2700*/  HMMA.16816.F32 R116, R4.reuse, R14, R96 ;  /* 0x0000000e0474723c */ /* 0x040fe20000001860 */
[----:B------:R-:W5:Y:S07]  /*2710*/  LDSM.16.M88.4 R12, [R212+0xa100] ;  /* 0x00a10000d40c783b */ /* 0x000f6e0000000200 */
[C---:B------:R-:W-:Y:S08]  /*2720*/  HMMA.16816.F32 R64, R4.reuse, R28, R120 ;  /* 0x0000001c0440723c */ /* 0x040ff00000001878 */
[----:B------:R-:W-:Y:S07]  /*2730*/  HMMA.16816.F32 R84, R4, R30, R84 ;  /* 0x0000001e0454723c */ /* 0x000fee0000001854 */
[----:B------:R-:W-:Y:S01]  /*2740*/  SHF.R.S32.HI R4, RZ, 0x1f, R2 ;  /* 0x0000001fff047819 */ /* 0x000fe20000011402 */
[----:B------:R-:W-:Y:S01]  /*2750*/  IMAD.IADD R6, R75, 0x1, -R0 ;  /* 0x000000014b067824 */ /* 0x000fe200078e0a00 */
[----:B------:R-:W-:Y:S01]  /*2760*/  HMMA.16816.F32 R28, R16, R48, R92 ;  /* 0x00000030101c723c */ /* 0x000fe2000000185c */
[----:B------:R-:W-:-:S02]  /*2770*/  LEA.HI R0, R72, R72, RZ, 0x1 ;  /* 0x0000004848007211 */ /* 0x000fc400078f08ff */
[----:B------:R-:W-:-:S03]  /*2780*/  LEA.HI R4, R4, R2, RZ, 0x2 ;  /* 0x0000000204047211 */ /* 0x000fc600078f10ff */
[----:B------:R-:W-:Y:S01]  /*2790*/  IMAD.SHL.U32 R7, R0, 0x20, RZ ;  /* 0x0000002000077824 */ /* 0x000fe200078e00ff */
[C---:B------:R-:W-:Y:S01]  /*27a0*/  LEA.HI.SX32 R5, R4.reuse, R216, 0x1e ;  /* 0x000000d804057211 */ /* 0x040fe200078ff2ff */
[----:B------:R-:W-:Y:S01]  /*27b0*/  HMMA.16816.F32 R104, R16, R50, R104 ;  /* 0x000000321068723c */ /* 0x000fe20000001868 */
[----:B------:R-:W-:-:S03]  /*27c0*/  LOP3.LUT R4, R4, 0x7ffffffc, RZ, 0xc0, !PT ;  /* 0x7ffffffc04047812 */ /* 0x000fc600078ec0ff */
[----:B------:R-:W-:Y:S01]  /*27d0*/  IMAD R6, R6, 0x10, R5 ;  /* 0x0000001006067824 */ /* 0x000fe200078e0205 */
[----:B------:R-:W-:Y:S01]  /*27e0*/  LOP3.LUT R5, R0, 0x1ffffffe, RZ, 0xc0, !PT ;  /* 0x1ffffffe00057812 */ /* 0x000fe200078ec0ff */
[----:B------:R-:W-:Y:S01]  /*27f0*/  IMAD.IADD R2, R2, 0x1, -R4 ;  /* 0x0000000102027824 */ /* 0x000fe200078e0a04 */
[----:B------:R-:W-:Y:S01]  /*2800*/  LOP3.LUT R0, R7, 0xffffffc0, RZ, 0xc0, !PT ;  /* 0xffffffc007007812 */ /* 0x000fe200078ec0ff */
[----:B-1----:R-:W-:Y:S02]  /*2810*/  HMMA.16816.F32 R44, R20, R48, R44 ;  /* 0x00000030142c723c */ /* 0x002fe4000000182c */
[----:B------:R-:W-:Y:S02]  /*2820*/  IMAD.IADD R5, R72, 0x1, -R5 ;  /* 0x0000000148057824 */ /* 0x000fe400078e0a05 */
[----:B------:R-:W-:Y:S02]  /*2830*/  IMAD.IADD R0, R0, 0x1, R6 ;  /* 0x0000000100007824 */ /* 0x000fe400078e0206 */
[----:B------:R-:W-:-:S02]  /*2840*/  IMAD.SHL.U32 R7, R2, 0x2, RZ ;  /* 0x0000000202077824 */ /* 0x000fc400078e00ff */
[----:B------:R-:W-:Y:S01]  /*2850*/  HMMA.16816.F32 R48, R20, R50, R60 ;  /* 0x000000321430723c */ /* 0x000fe2000000183c */
[----:B------:R-:W-:-:S04]  /*2860*/  IMAD R158, R5, 0x8, R0 ;  /* 0x00000008059e7824 */ /* 0x000fc800078e0200 */
[----:B------:R-:W-:Y:S01]  /*2870*/  @P2 IMAD.HI.U32 R5, R158, c[0x0][0x2c8], RZ ;  /* 0x0000b2009e052a27 */ /* 0x000fe200078e00ff */
[----:B------:R-:W-:Y:S02]  /*2880*/  STL [R1+0x58], R158 ;  /* 0x0000589e01007387 */ /* 0x000fe40000100800 */
[C---:B--2---:R-:W-:Y:S01]  /*2890*/  HMMA.16816.F32 R124, R16.reuse, R40, R124 ;  /* 0x00000028107c723c */ /* 0x044fe2000000187c */
[----:B------:R-:W-:Y:S01]  /*28a0*/  IMAD.MOV.U32 R0, RZ, RZ, R158 ;  /* 0x000000ffff007224 */ /* 0x000fe200078e009e */
[----:B------:R-:W-:Y:S01]  /*28b0*/  @P2 SHF.R.U32.HI R0, RZ, c[0x0][0x2cc], R5 ;  /* 0x0000b300ff002a19 */ /* 0x000fe20000011605 */
[----:B------:R-:W-:Y:S01]  /*28c0*/  IMAD.MOV.U32 R5, RZ, RZ, -0x40 ;  /* 0xffffffc0ff057424 */ /* 0x000fe200078e00ff */
[----:B------:R1:W-:Y:S03]  /*28d0*/  STL [R1+0x5c], R7 ;  /* 0x00005c0701007387 */ /* 0x0003e60000100800 */
[----:B------:R-:W-:Y:S01]  /*28e0*/  IMAD R4, R74, R5, 0x1 ;  /* 0x000000014a047424 */ /* 0x000fe200078e0205 */
[----:B------:R-:W-:Y:S01]  /*28f0*/  HMMA.16816.F32 R88, R16, R42, R88 ;  /* 0x0000002a1058723c */ /* 0x000fe20000001858 */
[----:B------:R-:W-:-:S03]  /*2900*/  @P0 SHF.R.S32.HI R5, RZ, 0x1f, R204 ;  /* 0x0000001fff050819 */ /* 0x000fc600000114cc */
[----:B------:R-:W-:Y:S01]  /*2910*/  IADD3 R2, -R7, R4, R165 ;  /* 0x0000000407027210 */ /* 0x000fe20007ffe1a5 */
[----:B------:R-:W-:-:S03]  /*2920*/  @P0 IMAD R4, R154, R204, RZ ;  /* 0x000000cc9a040224 */ /* 0x000fc600078e02ff */
[----:B---3--:R-:W-:Y:S01]  /*2930*/  HMMA.16816.F32 R80, R16, R36, R80 ;  /* 0x000000241050723c */ /* 0x008fe20000001850 */
[----:B------:R-:W-:Y:S02]  /*2940*/  IMAD.IADD R6, R2, 0x1, -R167 ;  /* 0x0000000102067824 */ /* 0x000fe400078e0aa7 */
[----:B------:R-:W-:-:S05]  /*2950*/  @P0 IMAD R2, R5, R155, R4 ;  /* 0x0000009b05020224 */ /* 0x000fca00078e0204 */
[----:B------:R-:W-:Y:S01]  /*2960*/  HMMA.16816.F32 R92, R16, R38, R76 ;  /* 0x00000026105c723c */ /* 0x000fe2000000184c */
[----:B-1----:R-:W-:-:S07]  /*2970*/  IMAD.IADD R7, R73, 0x1, -R7 ;  /* 0x0000000149077824 */ /* 0x002fce00078e0a07 */
[C---:B------:R-:W-:Y:S08]  /*2980*/  HMMA.16816.F32 R96, R16.reuse, R100, R68 ;  /* 0x000000641060723c */ /* 0x040ff00000001844 */
[----:B------:R-:W-:Y:S01]  /*2990*/  HMMA.16816.F32 R112, R16, R102, R56 ;  /* 0x000000661070723c */ /* 0x000fe20000001838 */
[----:B------:R-:W-:Y:S07]  /*29a0*/  LDSM.16.M88.4 R16, [R213+0x2400] ;  /* 0x00240000d510783b */ /* 0x000fee0000000200 */
[C---:B------:R-:W-:Y:S08]  /*29b0*/  HMMA.16816.F32 R56, R20.reuse, R40, R64 ;  /* 0x000000281438723c */ /* 0x040ff00000001840 */
[C---:B------:R-:W-:Y:S08]  /*29c0*/  HMMA.16816.F32 R64, R20.reuse, R36, R52 ;  /* 0x000000241440723c */ /* 0x040ff00000001834 */
[----:B------:R-:W-:Y:S08]  /*29d0*/  HMMA.16816.F32 R36, R20, R38, R32 ;  /* 0x000000261424723c */ /* 0x000ff00000001820 */
[-C--:B----4-:R-:W-:Y:S01]  /*29e0*/  HMMA.16816.F32 R76, R8, R24.reuse, R28 ;  /* 0x00000018084c723c */ /* 0x090fe2000000181c */
[----:B------:R-:W1:Y:S04]  /*29f0*/  SHFL.IDX PT, R29, R0, RZ, 0x1c1f ;  /* 0x001c1fff001d7589 */ /* 0x000e6800000e0000 */
[----:B------:R-:W-:Y:S03]  /*2a00*/  SHFL.IDX PT, R28, R0, 0x1, 0x1c1f ;  /* 0x003c1f00001c7f89 */ /* 0x000fe600000e0000 */
[----:B-----5:R-:W-:Y:S08]  /*2a10*/  HMMA.16816.F32 R44, R12, R24, R44 ;  /* 0x000000180c2c723c */ /* 0x020ff0000000182c */
[-C--:B------:R-:W-:Y:S08]  /*2a20*/  HMMA.16816.F32 R68, R8, R26.reuse, R104 ;  /* 0x0000001a0844723c */ /* 0x080ff00000001868 */
[----:B------:R-:W-:Y:S01]  /*2a30*/  HMMA.16816.F32 R32, R12, R26, R48 ;  /* 0x0000001a0c20723c */ /* 0x000fe20000001830 */
[----:B------:R-:W2:Y:S01]  /*2a40*/  LDSM.16.M88.4 R24, [R213+0x2800] ;  /* 0x00280000d518783b */ /* 0x000ea20000000200 */
[----:B-1----:R-:W-:-:S05]  /*2a50*/  IMAD.IADD R4, R6, 0x1, R29 ;  /* 0x0000000106047824 */ /* 0x002fca00078e021d */
[----:B------:R-:W-:Y:S01]  /*2a60*/  IMNMX R4, R7, R4, PT ;  /* 0x0000000407047217 */ /* 0x000fe20003800200 */
[----:B------:R-:W-:Y:S03]  /*2a70*/  HMMA.16816.F32 R60, R20, R42, R84 ;  /* 0x0000002a143c723c */ /* 0x000fe60000001854 */
[----:B------:R-:W-:-:S04]  /*2a80*/  ISETP.GT.AND P3, PT, R4, RZ, PT ;  /* 0x000000ff0400720c */ /* 0x000fc80003f64270 */
[----:B------:R-:W-:Y:S01]  /*2a90*/  FSEL R72, R44, -INF , P3 ;  /* 0xff8000002c487808 */ /* 0x000fe20001800000 */
[----:B------:R-:W-:Y:S01]  /*2aa0*/  HMMA.16816.F32 R40, R12, R16, R56 ;  /* 0x000000100c28723c */ /* 0x000fe20000001838 */
[----:B------:R-:W-:-:S07]  /*2ab0*/  ISETP.GT.AND P3, PT, R4, 0x8, PT ;  /* 0x000000080400780c */ /* 0x000fce0003f64270 */
[----:B------:R-:W-:Y:S01]  /*2ac0*/  HMMA.16816.F32 R48, R8, R16, R124 ;  /* 0x000000100830723c */ /* 0x000fe2000000187c */
[----:B------:R-:W-:Y:S02]  /*2ad0*/  FSEL R74, R32, -INF , P3 ;  /* 0xff800000204a7808 */ /* 0x000fe40001800000 */
[----:B------:R-:W-:-:S04]  /*2ae0*/  ISETP.GT.AND P3, PT, R4, 0x10, PT ;  /* 0x000000100400780c */ /* 0x000fc80003f64270 */
[----:B------:R-:W-:Y:S01]  /*2af0*/  @P0 IMAD.WIDE.U32 R16, R204, R155, R156 ;  /* 0x0000009bcc100225 */ /* 0x000fe200078e009c */
[----:B------:R-:W-:Y:S03]  /*2b00*/  HMMA.16816.F32 R60, R12, R18, R60 ;  /* 0x000000120c3c723c */ /* 0x000fe6000000183c */
[----:B------:R-:W-:-:S05]  /*2b10*/  @P0 IMAD.IADD R2, R17, 0x1, R2 ;  /* 0x0000000111020824 */ /* 0x000fca00078e0202 */
[----:B------:R-:W-:Y:S01]  /*2b20*/  HMMA.16816.F32 R52, R8, R18, R88 ;  /* 0x000000120834723c */ /* 0x000fe20000001858 */
[----:B------:R-:W-:Y:S02]  /*2b30*/  FSEL R147, R40, -INF , P3 ;  /* 0xff80000028937808 */ /* 0x000fe40001800000 */
[----:B------:R-:W-:-:S04]  /*2b40*/  ISETP.GT.AND P3, PT, R4, 0x18, PT ;  /* 0x000000180400780c */ /* 0x000fc80003f64270 */
[C---:B------:R-:W-:Y:S01]  /*2b50*/  @P0 LEA R18, P1, R16.reuse, c[0x0][0x1c8], 0x1 ;  /* 0x0000720010120a11 */ /* 0x040fe200078208ff */
[C---:B--2---:R-:W-:Y:S03]  /*2b60*/  HMMA.16816.F32 R56, R12.reuse, R24, R64 ;  /* 0x000000180c38723c */ /* 0x044fe60000001840 */
[----:B------:R-:W-:Y:S01]  /*2b70*/  @P0 LEA.HI.X R19, R16, c[0x0][0x1cc], R2, 0x1, P1 ;  /* 0x0000730010130a11 */ /* 0x000fe200008f0c02 */
[----:B------:R-:W-:Y:S01]  /*2b80*/  IMAD.IADD R2, R6, 0x1, R28 ;  /* 0x0000000106027824 */ /* 0x000fe200078e021c */
[C---:B------:R-:W-:Y:S01]  /*2b90*/  ISETP.GT.AND P1, PT, R4.reuse, 0x1, PT ;  /* 0x000000010400780c */ /* 0x040fe20003f24270 */
[----:B------:R-:W1:Y:S02]  /*2ba0*/  SHFL.IDX PT, R16, R0, 0x2, 0x1c1f ;  /* 0x005c1f0000107f89 */ /* 0x000e6400000e0000 */
[----:B------:R-:W-:Y:S01]  /*2bb0*/  HMMA.16816.F32 R64, R12, R26, R36 ;  /* 0x0000001a0c40723c */ /* 0x000fe20000001824 */
[----:B------:R-:W-:Y:S01]  /*2bc0*/  FSEL R73, R45, -INF , P1 ;  /* 0xff8000002d497808 */ /* 0x000fe20000800000 */
[----:B------:R-:W-:Y:S01]  /*2bd0*/  LDSM.16.M88.4 R28, [R213+0x2c00] ;  /* 0x002c0000d51c783b */ /* 0x000fe20000000200 */
[----:B------:R-:W-:Y:S01]  /*2be0*/  ISETP.GT.AND P1, PT, R4, 0x9, PT ;  /* 0x000000090400780c */ /* 0x000fe20003f24270 */
[----:B------:R-:W-:-:S04]  /*2bf0*/  DEPBAR.LE SB0, 0x0 ;  /* 0x000080000000791a */ /* 0x000fc80000000000 */
[----:B------:R-:W-:Y:S01]  /*2c00*/  FSEL R75, R33, -INF , P1 ;  /* 0xff800000214b7808 */ /* 0x000fe20000800000 */
[----:B------:R-:W2:Y:S04]  /*2c10*/  SHFL.IDX PT, R0, R0, 0x3, 0x1c1f ;  /* 0x007c1f0000007f89 */ /* 0x000ea800000e0000 */
[----:B------:R-:W-:Y:S01]  /*2c20*/  BAR.SYNC.DEFER_BLOCKING 0x0 ;  /* 0x0000000000007b1d */ /* 0x000fe20000010000 */
[----:B------:R-:W-:Y:S01]  /*2c30*/  ISETP.GT.AND P1, PT, R4, 0x11, PT ;  /* 0x000000110400780c */ /* 0x000fe20003f24270 */
[----:B------:R-:W-:Y:S01]  /*2c40*/  HMMA.16816.F32 R36, R8, R24, R80 ;  /* 0x000000180824723c */ /* 0x000fe20000001850 */
[----:B------:R-:W-:Y:S02]  /*2c50*/  FSEL R157, R60, -INF , P3 ;  /* 0xff8000003c9d7808 */ /* 0x000fe40001800000 */
[----:B------:R-:W-:-:S02]  /*2c60*/  FSEL R148, R41, -INF , P1 ;  /* 0xff80000029947808 */ /* 0x000fc40000800000 */
[C---:B------:R-:W-:Y:S02]  /*2c70*/  ISETP.GT.AND P1, PT, R4.reuse, 0x19, PT ;  /* 0x000000190400780c */ /* 0x040fe40003f24270 */
[----:B------:R-:W-:Y:S01]  /*2c80*/  ISETP.GT.AND P3, PT, R4, 0x20, PT ;  /* 0x000000200400780c */ /* 0x000fe20003f64270 */
[----:B------:R-:W-:Y:S01]  /*2c90*/  HMMA.16816.F32 R24, R8, R26, R92 ;  /* 0x0000001a0818723c */ /* 0x000fe2000000185c */
[----:B------:R-:W-:Y:S01]  /*2ca0*/  IMNMX R5, R7, R2, PT ;  /* 0x0000000207057217 */ /* 0x000fe20003800200 */
[----:B-1----:R-:W-:Y:S01]  /*2cb0*/  IMAD.IADD R2, R6, 0x1, R16 ;  /* 0x0000000106027824 */ /* 0x002fe200078e0210 */
[----:B------:R-:W-:Y:S02]  /*2cc0*/  FSEL R156, R61, -INF , P1 ;  /* 0xff8000003d9c7808 */ /* 0x000fe40000800000 */
[----:B------:R-:W-:Y:S02]  /*2cd0*/  ISETP.GT.AND P1, PT, R4, 0x21, PT ;  /* 0x000000210400780c */ /* 0x000fe40003f24270 */
[----:B------:R-:W-:Y:S01]  /*2ce0*/  FSEL R176, R56, -INF , P3 ;  /* 0xff80000038b07808 */ /* 0x000fe20001800000 */
[----:B------:R-:W-:Y:S01]  /*2cf0*/  HMMA.16816.F32 R108, R20, R100, R108 ;  /* 0x00000064146c723c */ /* 0x000fe2000000186c */
[----:B------:R-:W-:Y:S01]  /*2d00*/  ISETP.GT.AND P3, PT, R5, RZ, PT ;  /* 0x000000ff0500720c */ /* 0x000fe20003f64270 */
[----:B--2---:R-:W-:Y:S01]  /*2d10*/  IMAD.IADD R0, R6, 0x1, R0 ;  /* 0x0000000106007824 */ /* 0x004fe200078e0200 */
[----:B------:R-:W-:-:S02]  /*2d20*/  FSEL R184, R57, -INF , P1 ;  /* 0xff80000039b87808 */ /* 0x000fc40000800000 */
[----:B------:R-:W-:Y:S01]  /*2d30*/  FSEL R57, R46, -INF , P3 ;  /* 0xff8000002e397808 */ /* 0x000fe20001800000 */
[----:B------:R-:W-:Y:S01]  /*2d40*/  @!PT LDS RZ, [RZ] ;  /* 0x00000000fffff984 */ /* 0x000fe20000000800 */
[----:B------:R-:W-:Y:S01]  /*2d50*/  @!PT LDS RZ, [RZ] ;  /* 0x00000000fffff984 */ /* 0x000fe20000000800 */
[----:B------:R-:W-:Y:S01]  /*2d60*/  @!PT LDS RZ, [RZ] ;  /* 0x00000000fffff984 */ /* 0x000fe20000000800 */
[----:B------:R1:W-:Y:S01]  /*2d70*/  @P0 LDGSTS.E.BYPASS.LTC128B.128 [R225+0x3100], [R18.64], !P6 ;  /* 0x0310000012e10fae */ /* 0x0003e2000f101d46 */
[C---:B------:R-:W-:Y:S02]  /*2d80*/  ISETP.GT.AND P3, PT, R5.reuse, 0x8, PT ;  /* 0x000000080500780c */ /* 0x040fe40003f64270 */
[----:B------:R-:W-:Y:S01]  /*2d90*/  ISETP.GT.AND P1, PT, R5, 0x1, PT ;  /* 0x000000010500780c */ /* 0x000fe20003f24270 */
[----:B------:R1:W-:Y:S01]  /*2da0*/  @P0 LDGSTS.E.BYPASS.LTC128B.128 [R225+0x4100], [R18.64+0x40], !P5 ;  /* 0x0410004012e10fae */ /* 0x0003e2000e901d46 */
[----:B------:R-:W-:Y:S02]  /*2db0*/  FSEL R60, R34, -INF , P3 ;  /* 0xff800000223c7808 */ /* 0x000fe40001800000 */
[----:B------:R-:W-:Y:S01]  /*2dc0*/  ISETP.GT.AND P3, PT, R4, 0x28, PT ;  /* 0x000000280400780c */ /* 0x000fe20003f64270 */
[----:B------:R1:W-:Y:S01]  /*2dd0*/  @P0 LDGSTS.E.BYPASS.LTC128B.128 [R225+0x5100], [R18.64+0x80], !P4 ;  /* 0x0510008012e10fae */ /* 0x0003e2000e101d46 */
[----:B------:R-:W-:-:S02]  /*2de0*/  FSEL R56, R47, -INF , P1 ;  /* 0xff8000002f387808 */ /* 0x000fc40000800000 */
[C---:B------:R-:W-:Y:S02]  /*2df0*/  ISETP.GT.AND P1, PT, R5.reuse, 0x9, PT ;  /* 0x000000090500780c */ /* 0x040fe40003f24270 */
[----:B------:R-:W-:Y:S02]  /*2e00*/  FSEL R177, R64, -INF , P3 ;  /* 0xff80000040b17808 */ /* 0x000fe40001800000 */
[----:B------:R-:W-:Y:S02]  /*2e10*/  ISETP.GT.AND P3, PT, R5, 0x10, PT ;  /* 0x000000100500780c */ /* 0x000fe40003f64270 */
[----:B------:R-:W-:Y:S02]  /*2e20*/  IMNMX R2, R7, R2, PT ;  /* 0x0000000207027217 */ /* 0x000fe40003800200 */
[----:B------:R-:W-:Y:S02]  /*2e30*/  FSEL R61, R35, -INF , P1 ;  /* 0xff800000233d7808 */ /* 0x000fe40000800000 */
[----:B------:R-:W-:Y:S01]  /*2e40*/  ISETP.GT.AND P1, PT, R5, 0x11, PT ;  /* 0x000000110500780c */ /* 0x000fe20003f24270 */
[----:B------:R-:W-:Y:S01]  /*2e50*/  HMMA.16816.F32 R32, R8, R28, R96 ;  /* 0x0000001c0820723c */ /* 0x000fe20000001860 */
[----:B------:R-:W-:-:S02]  /*2e60*/  FSEL R146, R42, -INF , P3 ;  /* 0xff8000002a927808 */ /* 0x000fc40001800000 */
[C---:B------:R-:W-:Y:S02]  /*2e70*/  ISETP.GT.AND P3, PT, R2.reuse, RZ, PT ;  /* 0x000000ff0200720c */ /* 0x040fe40003f64270 */
[----:B------:R-:W-:Y:S02]  /*2e80*/  FSEL R140, R43, -INF , P1 ;  /* 0xff8000002b8c7808 */ /* 0x000fe40000800000 */
[----:B------:R-:W-:Y:S01]  /*2e90*/  ISETP.GT.AND P1, PT, R2, 0x1, PT ;  /* 0x000000010200780c */ /* 0x000fe20003f24270 */
[----:B------:R-:W-:Y:S01]  /*2ea0*/  HMMA.16816.F32 R8, R8, R30, R112 ;  /* 0x0000001e0808723c */ /* 0x000fe20000001870 */
[----:B------:R-:W-:Y:S02]  /*2eb0*/  FSEL R44, R76, -INF , P3 ;  /* 0xff8000004c2c7808 */ /* 0x000fe40001800000 */
[----:B------:R-:W-:Y:S02]  /*2ec0*/  ISETP.GT.AND P3, PT, R2, 0x8, PT ;  /* 0x000000080200780c */ /* 0x000fe40003f64270 */
[----:B------:R-:W-:-:S02]  /*2ed0*/  FSEL R45, R77, -INF , P1 ;  /* 0xff8000004d2d7808 */ /* 0x000fc40000800000 */
[----:B------:R-:W-:Y:S01]  /*2ee0*/  ISETP.GT.AND P1, PT, R2, 0x9, PT ;  /* 0x000000090200780c */ /* 0x000fe20003f24270 */
[----:B------:R-:W-:Y:S01]  /*2ef0*/  HMMA.16816.F32 R40, R20, R102, R116 ;  /* 0x000000661428723c */ /* 0x000fe20000001874 */
[----:B------:R-:W-:Y:S02]  /*2f00*/  FSEL R46, R68, -INF , P3 ;  /* 0xff800000442e7808 */ /* 0x000fe40001800000 */
[C---:B------:R-:W-:Y:S02]  /*2f10*/  ISETP.GT.AND P3, PT, R2.reuse, 0x10, PT ;  /* 0x000000100200780c */ /* 0x040fe40003f64270 */
[----:B------:R-:W-:Y:S02]  /*2f20*/  FSEL R47, R69, -INF , P1 ;  /* 0xff800000452f7808 */ /* 0x000fe40000800000 */
[----:B------:R-:W-:Y:S01]  /*2f30*/  ISETP.GT.AND P1, PT, R2, 0x11, PT ;  /* 0x000000110200780c */ /* 0x000fe20003f24270 */
[----:B------:R-:W-:Y:S01]  /*2f40*/  HMMA.16816.F32 R20, R12, R28, R108 ;  /* 0x0000001c0c14723c */ /* 0x000fe2000000186c */
[----:B------:R-:W-:-:S02]  /*2f50*/  FSEL R120, R48, -INF , P3 ;  /* 0xff80000030787808 */ /* 0x000fc40001800000 */
[C---:B------:R-:W-:Y:S02]  /*2f60*/  ISETP.GT.AND P3, PT, R2.reuse, 0x18, PT ;  /* 0x000000180200780c */ /* 0x040fe40003f64270 */
[----:B------:R-:W-:Y:S02]  /*2f70*/  FSEL R98, R49, -INF , P1 ;  /* 0xff80000031627808 */ /* 0x000fe40000800000 */
[----:B------:R-:W-:Y:S02]  /*2f80*/  ISETP.GT.AND P1, PT, R2, 0x19, PT ;  /* 0x000000190200780c */ /* 0x000fe40003f24270 */
[----:B------:R-:W-:Y:S02]  /*2f90*/  FSEL R49, R52, -INF , P3 ;  /* 0xff80000034317808 */ /* 0x000fe40001800000 */
[----:B------:R-:W-:Y:S02]  /*2fa0*/  ISETP.GT.AND P3, PT, R2, 0x20, PT ;  /* 0x000000200200780c */ /* 0x000fe40003f64270 */
[----:B------:R-:W-:-:S02]  /*2fb0*/  FMNMX.FTZ R6, R44, R45, !PT ;  /* 0x0000002d2c067209 */ /* 0x000fc40007810000 */
[----:B------:R-:W-:Y:S01]  /*2fc0*/  FSEL R53, R53, -INF , P1 ;  /* 0xff80000035357808 */ /* 0x000fe20000800000 */
[----:B------:R-:W-:Y:S01]  /*2fd0*/  HMMA.16816.F32 R12, R12, R30, R40 ;  /* 0x0000001e0c0c723c */ /* 0x000fe20000001828 */
[----:B------:R-:W-:Y:S02]  /*2fe0*/  ISETP.GT.AND P1, PT, R2, 0x21, PT ;  /* 0x000000210200780c */ /* 0x000fe40003f24270 */
[----:B------:R-:W-:Y:S02]  /*2ff0*/  FSEL R175, R36, -INF , P3 ;  /* 0xff80000024af7808 */ /* 0x000fe40001800000 */
[----:B------:R-:W-:Y:S02]  /*3000*/  ISETP.GT.AND P3, PT, R2, 0x28, PT ;  /* 0x000000280200780c */ /* 0x000fe40003f64270 */
[----:B------:R-:W-:Y:S02]  /*3010*/  FMNMX.FTZ R6, R46, R6, !PT ;  /* 0x000000062e067209 */ /* 0x000fe40007810000 */
[----:B------:R-:W-:-:S02]  /*3020*/  FSEL R173, R37, -INF , P1 ;  /* 0xff80000025ad7808 */ /* 0x000fc40000800000 */
[----:B------:R-:W-:Y:S02]  /*3030*/  ISETP.GT.AND P1, PT, R2, 0x29, PT ;  /* 0x000000290200780c */ /* 0x000fe40003f24270 */
[----:B------:R-:W-:Y:S02]  /*3040*/  FSEL R172, R24, -INF , P3 ;  /* 0xff80000018ac7808 */ /* 0x000fe40001800000 */
[----:B------:R-:W-:Y:S02]  /*3050*/  FMNMX.FTZ R6, R47, R6, !PT ;  /* 0x000000062f067209 */ /* 0x000fe40007810000 */
[----:B------:R-:W-:Y:S02]  /*3060*/  ISETP.GT.AND P3, PT, R2, 0x30, PT ;  /* 0x000000300200780c */ /* 0x000fe40003f64270 */
[----:B------:R-:W-:Y:S02]  /*3070*/  IMNMX R0, R7, R0, PT ;  /* 0x0000000007007217 */ /* 0x000fe40003800200 */
[----:B------:R-:W-:-:S02]  /*3080*/  FSEL R174, R25, -INF , P1 ;  /* 0xff80000019ae7808 */ /* 0x000fc40000800000 */
[----:B------:R-:W-:Y:S02]  /*3090*/  FMNMX.FTZ R6, R120, R6, !PT ;  /* 0x0000000678067209 */ /* 0x000fe40007810000 */
[----:B------:R-:W-:Y:S02]  /*30a0*/  ISETP.GT.AND P1, PT, R2, 0x31, PT ;  /* 0x000000310200780c */ /* 0x000fe40003f24270 */
[----:B------:R-:W-:Y:S02]  /*30b0*/  FSEL R229, R32, -INF , P3 ;  /* 0xff80000020e57808 */ /* 0x000fe40001800000 */
[----:B------:R-:W-:Y:S02]  /*30c0*/  ISETP.GT.AND P3, PT, R0, RZ, PT ;  /* 0x000000ff0000720c */ /* 0x000fe40003f64270 */
[----:B------:R-:W-:Y:S02]  /*30d0*/  FMNMX.FTZ R6, R98, R6, !PT ;  /* 0x0000000662067209 */ /* 0x000fe40007810000 */
[----:B------:R-:W-:-:S02]  /*30e0*/  FSEL R230, R33, -INF , P1 ;  /* 0xff80000021e67808 */ /* 0x000fc40000800000 */
[----:B------:R-:W-:Y:S02]  /*30f0*/  ISETP.GT.AND P1, PT, R0, 0x1, PT ;  /* 0x000000010000780c */ /* 0x000fe40003f24270 */
[----:B------:R-:W-:Y:S02]  /*3100*/  FSEL R16, R78, -INF , P3 ;  /* 0xff8000004e107808 */ /* 0x000fe40001800000 */
[----:B------:R-:W-:Y:S02]  /*3110*/  ISETP.GT.AND P3, PT, R0, 0x8, PT ;  /* 0x000000080000780c */ /* 0x000fe40003f64270 */
[----:B------:R-:W-:Y:S02]  /*3120*/  FMNMX.FTZ R6, R49, R6, !PT ;  /* 0x0000000631067209 */ /* 0x000fe40007810000 */
[----:B------:R-:W-:Y:S02]  /*3130*/  FSEL R17, R79, -INF , P1 ;  /* 0xff8000004f117808 */ /* 0x000fe40000800000 */
[----:B------:R-:W-:-:S02]  /*3140*/  FSEL R32, R70, -INF , P3 ;  /* 0xff80000046207808 */ /* 0x000fc40001800000 */
[C---:B------:R-:W-:Y:S02]  /*3150*/  ISETP.GT.AND P3, PT, R0.reuse, 0x10, PT ;  /* 0x000000100000780c */ /* 0x040fe40003f64270 */
[----:B------:R-:W-:Y:S02]  /*3160*/  FMNMX.FTZ R6, R53, R6, !PT ;  /* 0x0000000635067209 */ /* 0x000fe40007810000 */
[----:B------:R-:W-:Y:S02]  /*3170*/  ISETP.GT.AND P1, PT, R0, 0x9, PT ;  /* 0x000000090000780c */ /* 0x000fe40003f24270 */
[----:B------:R-:W-:Y:S02]  /*3180*/  FMNMX.FTZ R7, R16, R17, !PT ;  /* 0x0000001110077209 */ /* 0x000fe40007810000 */
[----:B------:R-:W-:Y:S02]  /*3190*/  FSEL R50, R50, -INF , P3 ;  /* 0xff80000032327808 */ /* 0x000fe40001800000 */
[----:B------:R-:W-:-:S02]  /*31a0*/  FMNMX.FTZ R6, R175, R6, !PT ;  /* 0x00000006af067209 */ /* 0x000fc40007810000 */
[----:B------:R-:W-:Y:S02]  /*31b0*/  ISETP.GT.AND P3, PT, R0, 0x18, PT ;  /* 0x000000180000780c */ /* 0x000fe40003f64270 */
[----:B------:R-:W-:Y:S02]  /*31c0*/  FSEL R33, R71, -INF , P1 ;  /* 0xff80000047217808 */ /* 0x000fe40000800000 */
[----:B------:R-:W-:Y:S02]  /*31d0*/  FMNMX.FTZ R7, R32, R7, !PT ;  /* 0x0000000720077209 */ /* 0x000fe40007810000 */
[----:B------:R-:W-:Y:S02]  /*31e0*/  FMNMX.FTZ R6, R173, R6, !PT ;  /* 0x00000006ad067209 */ /* 0x000fe40007810000 */
[----:B------:R-:W-:Y:S02]  /*31f0*/  FSEL R48, R54, -INF , P3 ;  /* 0xff80000036307808 */ /* 0x000fe40001800000 */
[----:B------:R-:W-:-:S02]  /*3200*/  ISETP.GT.AND P1, PT, R0, 0x11, PT ;  /* 0x000000110000780c */ /* 0x000fc40003f24270 */
[----:B------:R-:W-:Y:S02]  /*3210*/  ISETP.GT.AND P3, PT, R2, 0x38, PT ;  /* 0x000000380200780c */ /* 0x000fe40003f64270 */
[----:B------:R-:W-:Y:S02]  /*3220*/  FMNMX.FTZ R7, R33, R7, !PT ;  /* 0x0000000721077209 */ /* 0x000fe40007810000 */
[----:B------:R-:W-:Y:S02]  /*3230*/  FMNMX.FTZ R6, R172, R6, !PT ;  /* 0x00000006ac067209 */ /* 0x000fe40007810000 */
[----:B------:R-:W-:Y:S02]  /*3240*/  FSEL R51, R51, -INF , P1 ;  /* 0xff80000033337808 */ /* 0x000fe40000800000 */
[----:B------:R-:W-:Y:S02]  /*3250*/  FSEL R227, R8, -INF , P3 ;  /* 0xff80000008e37808 */ /* 0x000fe40001800000 */
[----:B------:R-:W-:-:S02]  /*3260*/  FMNMX.FTZ R7, R50, R7, !PT ;  /* 0x0000000732077209 */ /* 0x000fc40007810000 */
[----:B------:R-:W-:Y:S02]  /*3270*/  ISETP.GT.AND P3, PT, R2, 0x39, PT ;  /* 0x000000390200780c */ /* 0x000fe40003f64270 */
[----:B------:R-:W-:Y:S02]  /*3280*/  ISETP.GT.AND P1, PT, R0, 0x19, PT ;  /* 0x000000190000780c */ /* 0x000fe40003f24270 */
[----:B------:R-:W-:Y:S02]  /*3290*/  FMNMX.FTZ R2, R174, R6, !PT ;  /* 0x00000006ae027209 */ /* 0x000fe40007810000 */
[----:B------:R-:W-:Y:S02]  /*32a0*/  FMNMX.FTZ R6, R51, R7, !PT ;  /* 0x0000000733067209 */ /* 0x000fe40007810000 */
[----:B------:R-:W-:Y:S02]  /*32b0*/  FSEL R99, R55, -INF , P1 ;  /* 0xff80000037637808 */ /* 0x000fe40000800000 */
[----:B------:R-:W-:-:S02]  /*32c0*/  FMNMX.FTZ R2, R229, R2, !PT ;  /* 0x00000002e5027209 */ /* 0x000fc40007810000 */
[----:B------:R-:W-:Y:S02]  /*32d0*/  ISETP.GT.AND P1, PT, R0, 0x20, PT ;  /* 0x000000200000780c */ /* 0x000fe40003f24270 */
[----:B------:R-:W-:Y:S02]  /*32e0*/  FMNMX.FTZ R6, R48, R6, !PT ;  /* 0x0000000630067209 */ /* 0x000fe40007810000 */
[----:B------:R-:W-:Y:S02]  /*32f0*/  FMNMX.FTZ R2, R230, R2, !PT ;  /* 0x00000002e6027209 */ /* 0x000fe40007810000 */
[----:B------:R-:W-:Y:S02]  /*3300*/  FSEL R158, R38, -INF , P1 ;  /* 0xff800000269e7808 */ /* 0x000fe40000800000 */
[----:B------:R-:W-:Y:S02]  /*3310*/  ISETP.GT.AND P1, PT, R0, 0x21, PT ;  /* 0x000000210000780c */ /* 0x000fe40003f24270 */
[----:B------:R-:W-:-:S02]  /*3320*/  FMNMX.FTZ R6, R99, R6, !PT ;  /* 0x0000000663067209 */ /* 0x000fc40007810000 */
[----:B------:R-:W-:Y:S02]  /*3330*/  FSEL R214, R9, -INF , P3 ;  /* 0xff80000009d67808 */ /* 0x000fe40001800000 */
[----:B------:R-:W-:Y:S02]  /*3340*/  FMNMX.FTZ R2, R227, R2, !PT ;  /* 0x00000002e3027209 */ /* 0x000fe40007810000 */
[----:B------:R-:W-:Y:S02]  /*3350*/  FSEL R154, R39, -INF , P1 ;  /* 0xff800000279a7808 */ /* 0x000fe40000800000 */
[----:B------:R-:W-:Y:S02]  /*3360*/  ISETP.GT.AND P3, PT, R0, 0x28, PT ;  /* 0x000000280000780c */ /* 0x000fe40003f64270 */
[----:B------:R-:W-:Y:S02]  /*3370*/  FMNMX.FTZ R6, R158, R6, !PT ;  /* 0x000000069e067209 */ /* 0x000fe40007810000 */
[----:B------:R-:W-:-:S02]  /*3380*/  FMNMX.FTZ R7, R214, R2, !PT ;  /* 0x00000002d6077209 */ /* 0x000fc40007810000 */
[----:B------:R-:W-:Y:S02]  /*3390*/  ISETP.GT.AND P1, PT, R0, 0x29, PT ;  /* 0x000000290000780c */ /* 0x000fe40003f24270 */
[----:B------:R-:W-:Y:S01]  /*33a0*/  FSEL R155, R26, -INF , P3 ;  /* 0xff8000001a9b7808 */ /* 0x000fe20001800000 */
[----:B------:R-:W2:Y:S01]  /*33b0*/  SHFL.BFLY PT, R8, R7, 0x2, 0x1f ;  /* 0x0c401f0007087f89 */ /* 0x000ea200000e0000 */
[----:B------:R-:W-:Y:S02]  /*33c0*/  FMNMX.FTZ R2, R154, R6, !PT ;  /* 0x000000069a027209 */ /* 0x000fe40007810000 */
[----:B------:R-:W-:Y:S02]  /*33d0*/  ISETP.GT.AND P3, PT, R0, 0x30, PT ;  /* 0x000000300000780c */ /* 0x000fe40003f64270 */
[----:B------:R-:W-:Y:S02]  /*33e0*/  FMNMX.FTZ R6, R72, R73, !PT ;  /* 0x0000004948067209 */ /* 0x000fe40007810000 */
[----:B------:R-:W-:-:S02]  /*33f0*/  FSEL R159, R27, -INF , P1 ;  /* 0xff8000001b9f7808 */ /* 0x000fc40000800000 */
[----:B------:R-:W-:Y:S02]  /*3400*/  FMNMX.FTZ R2, R155, R2, !PT ;  /* 0x000000029b027209 */ /* 0x000fe40007810000 */
[----:B------:R-:W-:Y:S02]  /*3410*/  FSEL R207, R34, -INF , P3 ;  /* 0xff80000022cf7808 */ /* 0x000fe40001800000 */
[----:B------:R-:W-:Y:S02]  /*3420*/  FMNMX.FTZ R6, R74, R6, !PT ;  /* 0x000000064a067209 */ /* 0x000fe40007810000 */
[----:B------:R-:W-:Y:S02]  /*3430*/  ISETP.GT.AND P1, PT, R0, 0x31, PT ;  /* 0x000000310000780c */ /* 0x000fe40003f24270 */
[----:B------:R-:W-:Y:S02]  /*3440*/  ISETP.GT.AND P3, PT, R4, 0x29, PT ;  /* 0x000000290400780c */ /* 0x000fe40003f64270 */
[----:B------:R-:W-:-:S02]  /*3450*/  FMNMX.FTZ R2, R159, R2, !PT ;  /* 0x000000029f027209 */ /* 0x000fc40007810000 */
[----:B------:R-:W-:Y:S02]  /*3460*/  FMNMX.FTZ R6, R75, R6, !PT ;  /* 0x000000064b067209 */ /* 0x000fe40007810000 */
[----:B------:R-:W-:Y:S02]  /*3470*/  FSEL R220, R35, -INF , P1 ;  /* 0xff80000023dc7808 */ /* 0x000fe40000800000 */
[----:B------:R-:W-:Y:S02]  /*3480*/  FSEL R178, R65, -INF , P3 ;  /* 0xff80000041b27808 */ /* 0x000fe40001800000 */
[C---:B------:R-:W-:Y:S02]  /*3490*/  ISETP.GT.AND P3, PT, R0.reuse, 0x38, PT ;  /* 0x000000380000780c */ /* 0x040fe40003f64270 */
[----:B------:R-:W-:Y:S02]  /*34a0*/  ISETP.GT.AND P1, PT, R0, 0x39, PT ;  /* 0x000000390000780c */ /* 0x000fe40003f24270 */
[----:B------:R-:W-:-:S02]  /*34b0*/  FMNMX.FTZ R0, R207, R2, !PT ;  /* 0x00000002cf007209 */ /* 0x000fc40007810000 */
[----:B------:R-:W-:Y:S02]  /*34c0*/  FMNMX.FTZ R2, R147, R6, !PT ;  /* 0x0000000693027209 */ /* 0x000fe40007810000 */
[----:B------:R-:W-:Y:S02]  /*34d0*/  FSEL R205, R10, -INF , P3 ;  /* 0xff8000000acd7808 */ /* 0x000fe40001800000 */
[----:B------:R-:W-:Y:S02]  /*34e0*/  FMNMX.FTZ R0, R220, R0, !PT ;  /* 0x00000000dc007209 */ /* 0x000fe40007810000 */
[----:B------:R-:W-:Y:S02]  /*34f0*/  FMNMX.FTZ R2, R148, R2, !PT ;  /* 0x0000000294027209 */ /* 0x000fe40007810000 */
[----:B------:R-:W-:Y:S02]  /*3500*/  FSEL R206, R11, -INF , P1 ;  /* 0xff8000000bce7808 */ /* 0x000fe40000800000 */
[----:B------:R-:W-:-:S02]  /*3510*/  FMNMX.FTZ R0, R205, R0, !PT ;  /* 0x00000000cd007209 */ /* 0x000fc40007810000 */
[----:B------:R-:W-:Y:S02]  /*3520*/  FMNMX.FTZ R2, R157, R2, !PT ;  /* 0x000000029d027209 */ /* 0x000fe40007810000 */
[----:B------:R-:W-:Y:S02]  /*3530*/  FMNMX.FTZ R6, R206, R0, !PT ;  /* 0x00000000ce067209 */ /* 0x000fe40007810000 */
[----:B------:R-:W-:Y:S02]  /*3540*/  FMNMX.FTZ R0, R156, R2, !PT ;  /* 0x000000029c007209 */ /* 0x000fe40007810000 */
[----:B--2---:R-:W-:Y:S02]  /*3550*/  FMNMX.FTZ R7, R7, R8, !PT ;  /* 0x0000000807077209 */ /* 0x004fe40007810000 */
[----:B------:R-:W-:Y:S01]  /*3560*/  ISETP.GT.AND P3, PT, R4, 0x30, PT ;  /* 0x000000300400780c */ /* 0x000fe20003f64270 */
[----:B------:R-:W-:Y:S01]  /*3570*/  SHFL.BFLY PT, R8, R6, 0x2, 0x1f ;  /* 0x0c401f0006087f89 */ /* 0x000fe200000e0000 */
[----:B------:R-:W-:-:S02]  /*3580*/  FMNMX.FTZ R0, R176, R0, !PT ;  /* 0x00000000b0007209 */ /* 0x000fc40007810000 */
[----:B------:R-:W-:Y:S01]  /*3590*/  FMNMX.FTZ R2, R57, R56, !PT ;  /* 0x0000003839027209 */ /* 0x000fe20007810000 */
[----:B------:R-:W2:Y:S01]  /*35a0*/  SHFL.BFLY PT, R9, R7, 0x1, 0x1f ;  /* 0x0c201f0007097f89 */ /* 0x000ea200000e0000 */
[----:B------:R-:W-:Y:S02]  /*35b0*/  FSEL R218, R20, -INF , P3 ;  /* 0xff80000014da7808 */ /* 0x000fe40001800000 */
[----:B------:R-:W-:Y:S02]  /*35c0*/  FMNMX.FTZ R0, R184, R0, !PT ;  /* 0x00000000b8007209 */ /* 0x000fe40007810000 */
[----:B------:R-:W-:Y:S02]  /*35d0*/  ISETP.GT.AND P3, PT, R5, 0x18, PT ;  /* 0x000000180500780c */ /* 0x000fe40003f64270 */
[----:B------:R-:W-:Y:S02]  /*35e0*/  FMNMX.FTZ R2, R60, R2, !PT ;  /* 0x000000023c027209 */ /* 0x000fe40007810000 */
[----:B------:R-:W-:-:S02]  /*35f0*/  FMNMX.FTZ R0, R177, R0, !PT ;  /* 0x00000000b1007209 */ /* 0x000fc40007810000 */
[----:B------:R-:W-:Y:S02]  /*3600*/  FSEL R97, R62, -INF , P3 ;  /* 0xff8000003e617808 */ /* 0x000fe40001800000 */
[C---:B------:R-:W-:Y:S02]  /*3610*/  ISETP.GT.AND P3, PT, R4.reuse, 0x38, PT ;  /* 0x000000380400780c */ /* 0x040fe40003f64270 */
[----:B------:R-:W-:Y:S02]  /*3620*/  FMNMX.FTZ R2, R61, R2, !PT ;  /* 0x000000023d027209 */ /* 0x000fe40007810000 */
[----:B------:R-:W-:Y:S02]  /*3630*/  ISETP.GT.AND P1, PT, R4, 0x31, PT ;  /* 0x000000310400780c */ /* 0x000fe40003f24270 */
[----:B------:R-:W-:Y:S02]  /*3640*/  FMNMX.FTZ R0, R178, R0, !PT ;  /* 0x00000000b2007209 */ /* 0x000fe40007810000 */
[----:B------:R-:W-:-:S02]  /*3650*/  FSEL R228, R12, -INF , P3 ;  /* 0xff8000000ce47808 */ /* 0x000fc40001800000 */
[----:B------:R-:W-:Y:S02]  /*3660*/  FMNMX.FTZ R2, R146, R2, !PT ;  /* 0x0000000292027209 */ /* 0x000fe40007810000 */
[----:B------:R-:W-:Y:S02]  /*3670*/  ISETP.GT.AND P3, PT, R5, 0x20, PT ;  /* 0x000000200500780c */ /* 0x000fe40003f64270 */
[----:B------:R-:W-:Y:S02]  /*3680*/  FSEL R215, R21, -INF , P1 ;  /* 0xff80000015d77808 */ /* 0x000fe40000800000 */
[----:B------:R-:W-:Y:S02]  /*3690*/  FMNMX.FTZ R0, R218, R0, !PT ;  /* 0x00000000da007209 */ /* 0x000fe40007810000 */
[----:B------:R-:W-:Y:S02]  /*36a0*/  ISETP.GT.AND P1, PT, R5, 0x19, PT ;  /* 0x000000190500780c */ /* 0x000fe40003f24270 */
[----:B------:R-:W-:-:S02]  /*36b0*/  FMNMX.FTZ R2, R140, R2, !PT ;  /* 0x000000028c027209 */ /* 0x000fc40007810000 */
[----:B------:R-:W-:Y:S02]  /*36c0*/  FSEL R153, R58, -INF , P3 ;  /* 0xff8000003a997808 */ /* 0x000fe40001800000 */
[----:B------:R-:W-:Y:S01]  /*36d0*/  ISETP.GT.AND P3, PT, R4, 0x39, PT ;  /* 0x000000390400780c */ /* 0x000fe20003f64270 */
[----:B------:R-:W-:Y:S01]  /*36e0*/  IMAD R4, R162, 0x20, R161 ;  /* 0x00000020a2047824 */ /* 0x000fe200078e02a1 */
[----:B------:R-:W-:Y:S02]  /*36f0*/  FMNMX.FTZ R0, R215, R0, !PT ;  /* 0x00000000d7007209 */ /* 0x000fe40007810000 */
[----:B------:R-:W-:Y:S02]  /*3700*/  FSEL R96, R63, -INF , P1 ;  /* 0xff8000003f607808 */ /* 0x000fe40000800000 */
[----:B------:R-:W-:Y:S02]  /*3710*/  FMNMX.FTZ R2, R97, R2, !PT ;  /* 0x0000000261027209 */ /* 0x000fe40007810000 */
[----:B------:R-:W-:-:S02]  /*3720*/  FSEL R223, R13, -INF , P3 ;  /* 0xff8000000ddf7808 */ /* 0x000fc40001800000 */
[----:B------:R-:W-:Y:S02]  /*3730*/  FMNMX.FTZ R0, R228, R0, !PT ;  /* 0x00000000e4007209 */ /* 0x000fe40007810000 */
[----:B------:R-:W-:Y:S02]  /*3740*/  ISETP.GT.AND P1, PT, R5, 0x21, PT ;  /* 0x000000210500780c */ /* 0x000fe40003f24270 */
[----:B------:R-:W-:Y:S02]  /*3750*/  FMNMX.FTZ R2, R96, R2, !PT ;  /* 0x0000000260027209 */ /* 0x000fe40007810000 */
[----:B--2---:R-:W-:Y:S02]  /*3760*/  FMNMX.FTZ R143, R7, R9, !PT ;  /* 0x00000009078f7209 */ /* 0x004fe40007810000 */
[----:B------:R-:W-:Y:S02]  /*3770*/  FMNMX.FTZ R7, R223, R0, !PT ;  /* 0x00000000df077209 */ /* 0x000fe40007810000 */
[----:B------:R-:W-:Y:S01]  /*3780*/  FSEL R152, R59, -INF , P1 ;  /* 0xff8000003b987808 */ /* 0x000fe20000800000 */
[----:B------:R-:W-:Y:S01]  /*3790*/  FMUL.FTZ R12, R143, c[0x0][0x2d0] ;  /* 0x0000b4008f0c7a20 */ /* 0x000fe20000410000 */
[----:B------:R-:W-:-:S02]  /*37a0*/  ISETP.GT.AND P1, PT, R5, 0x28, PT ;  /* 0x000000280500780c */ /* 0x000fc40003f24270 */
[----:B------:R-:W-:Y:S02]  /*37b0*/  FMNMX.FTZ R2, R153, R2, !PT ;  /* 0x0000000299027209 */ /* 0x000fe40007810000 */
[----:B------:R-:W-:Y:S02]  /*37c0*/  FMNMX.FTZ R142, R6, R8, !PT ;  /* 0x00000008068e7209 */ /* 0x000fe40007810000 */
[----:B------:R-:W2:Y:S01]  /*37d0*/  SHFL.BFLY PT, R6, R7, 0x2, 0x1f ;  /* 0x0c401f0007067f89 */ /* 0x000ea200000e0000 */
[C---:B------:R-:W-:Y:S02]  /*37e0*/  ISETP.GT.AND P3, PT, R5.reuse, 0x29, PT ;  /* 0x000000290500780c */ /* 0x040fe40003f64270 */
[----:B------:R-:W-:Y:S01]  /*37f0*/  FSEL R141, R66, -INF , P1 ;  /* 0xff800000428d7808 */ /* 0x000fe20000800000 */
[----:B------:R-:W3:Y:S01]  /*3800*/  SHFL.BFLY PT, R8, R142, 0x1, 0x1f ;  /* 0x0c201f008e087f89 */ /* 0x000ee200000e0000 */
[----:B------:R-:W-:Y:S02]  /*3810*/  FMNMX.FTZ R0, R152, R2, !PT ;  /* 0x0000000298007209 */ /* 0x000fe40007810000 */
[----:B------:R-:W-:-:S02]  /*3820*/  ISETP.GT.AND P1, PT, R5, 0x30, PT ;  /* 0x000000300500780c */ /* 0x000fc40003f24270 */
[----:B------:R-:W-:Y:S02]  /*3830*/  FSEL R13, R67, -INF , P3 ;  /* 0xff800000430d7808 */ /* 0x000fe40001800000 */
[----:B------:R-:W-:Y:S02]  /*3840*/  FMNMX.FTZ R0, R141, R0, !PT ;  /* 0x000000008d007209 */ /* 0x000fe40007810000 */
[----:B------:R-:W-:Y:S02]  /*3850*/  ISETP.GT.AND P3, PT, R5, 0x31, PT ;  /* 0x000000310500780c */ /* 0x000fe40003f64270 */
[----:B------:R-:W-:Y:S02]  /*3860*/  FSEL R217, R22, -INF , P1 ;  /* 0xff80000016d97808 */ /* 0x000fe40000800000 */
[----:B------:R-:W-:Y:S02]  /*3870*/  FMNMX.FTZ R0, R13, R0, !PT ;  /* 0x000000000d007209 */ /* 0x000fe40007810000 */
[----:B------:R-:W-:-:S02]  /*3880*/  FSETP.NEU.FTZ.AND P1, PT, R143, -INF , PT ;  /* 0xff8000008f00780b */ /* 0x000fc40003f3d000 */
[----:B------:R-:W-:Y:S02]  /*3890*/  FSEL R221, R23, -INF , P3 ;  /* 0xff80000017dd7808 */ /* 0x000fe40001800000 */
[----:B------:R-:W-:Y:S02]  /*38a0*/  ISETP.GT.AND P3, PT, R5, 0x38, PT ;  /* 0x000000380500780c */ /* 0x000fe40003f64270 */
[----:B------:R-:W-:Y:S02]  /*38b0*/  FMNMX.FTZ R2, R217, R0, !PT ;  /* 0x00000000d9027209 */ /* 0x000fe40007810000 */
[----:B------:R-:W-:Y:S02]  /*38c0*/  FSEL R12, R12, RZ, P1 ;  /* 0x000000ff0c0c7208 */ /* 0x000fe40000800000 */
[----:B------:R-:W-:Y:S02]  /*38d0*/  ISETP.GT.AND P1, PT, R5, 0x39, PT ;  /* 0x000000390500780c */ /* 0x000fe40003f24270 */
[----:B------:R-:W-:Y:S01]  /*38e0*/  FSEL R14, R14, -INF , P3 ;  /* 0xff8000000e0e7808 */ /* 0x000fe20001800000 */
[--C-:B------:R-:W-:Y:S01]  /*38f0*/  FFMA.FTZ R0, R44, c[0x0][0x2d0], -R12.reuse ;  /* 0x0000b4002c007a23 */ /* 0x100fe2000001080c */
[----:B------:R-:W-:Y:S01]  /*3900*/  FMNMX.FTZ R2, R221, R2, !PT ;  /* 0x00000002dd027209 */ /* 0x000fe20007810000 */
[----:B------:R-:W-:Y:S01]  /*3910*/  FFMA.FTZ R5, R45, c[0x0][0x2d0], -R12 ;  /* 0x0000b4002d057a23 */ /* 0x000fe2000001080c */
[----:B------:R-:W-:Y:S01]  /*3920*/  FSEL R15, R15, -INF , P1 ;  /* 0xff8000000f0f7808 */ /* 0x000fe20000800000 */
[----:B------:R4:W-:Y:S01]  /*3930*/  MUFU.EX2 R163, R0 ;  /* 0x0000000000a37308 */ /* 0x0009e20000000800 */
[----:B------:R-:W-:-:S02]  /*3940*/  FMNMX.FTZ R2, R14, R2, !PT ;  /* 0x000000020e027209 */ /* 0x000fc40007810000 */
[----:B--2---:R-:W-:Y:S02]  /*3950*/  FMNMX.FTZ R7, R7, R6, !PT ;  /* 0x0000000607077209 */ /* 0x004fe40007810000 */
[----:B------:R-:W-:Y:S01]  /*3960*/  FMNMX.FTZ R6, R15, R2, !PT ;  /* 0x000000020f067209 */ /* 0x000fe20007810000 */
[--C-:B------:R-:W-:Y:S01]  /*3970*/  FFMA.FTZ R2, R46, c[0x0][0x2d0], -R12.reuse ;  /* 0x0000b4002e027a23 */ /* 0x100fe2000001080c */
[----:B---3--:R-:W-:Y:S01]  /*3980*/  FMNMX.FTZ R142, R142, R8, !PT ;  /* 0x000000088e8e7209 */ /* 0x008fe20007810000 */
[----:B------:R2:W-:Y:S01]  /*3990*/  MUFU.EX2 R252, R5 ;  /* 0x0000000500fc7308 */ /* 0x0005e20000000800 */
[----:B------:R-:W3:Y:S01]  /*39a0*/  SHFL.BFLY PT, R10, R7, 0x1, 0x1f ;  /* 0x0c201f00070a7f89 */ /* 0x000ee200000e0000 */
[----:B------:R-:W-:-:S03]  /*39b0*/  FFMA.FTZ R8, R47, c[0x0][0x2d0], -R12 ;  /* 0x0000b4002f087a23 */ /* 0x000fc6000001080c */
[----:B------:R-:W5:Y:S01]  /*39c0*/  SHFL.BFLY PT, R9, R6, 0x2, 0x1f ;  /* 0x0c401f0006097f89 */ /* 0x000f6200000e0000 */
[----:B----4-:R-:W-:Y:S01]  /*39d0*/  IMAD.IADD R0, R160, 0x1, R4 ;  /* 0x00000001a0007824 */ /* 0x010fe200078e0204 */
[----:B------:R-:W-:Y:S01]  /*39e0*/  @P0 LEA R4, P1, R164, R18, 0x1 ;  /* 0x00000012a4040211 */ /* 0x000fe200078208ff */
[----:B------:R4:W-:Y:S02]  /*39f0*/  MUFU.EX2 R251, R2 ;  /* 0x0000000200fb7308 */ /* 0x0009e40000000800 */
[----:B------:R-:W-:Y:S01]  /*3a00*/  IMAD.SHL.U32 R209, R0, 0x2, RZ ;  /* 0x0000000200d17824 */ /* 0x000fe200078e00ff */
[----:B--2---:R-:W-:-:S03]  /*3a10*/  @P0 LEA.HI.X R5, R164, R19, R166, 0x1, P1 ;  /* 0x00000013a4050211 */ /* 0x004fc600008f0ca6 */
[----:B------:R-:W-:Y:S01]  /*3a20*/  IMAD R210, R3, 0x2, R209 ;  /* 0x0000000203d27824 */ /* 0x000fe200078e02d1 */
[C---:B------:R-:W-:Y:S01]  /*3a30*/  FSETP.NEU.FTZ.AND P1, PT, R142.reuse, -INF , PT ;  /* 0xff8000008e00780b */ /* 0x040fe20003f3d000 */
[----:B------:R2:W1:Y:S01]  /*3a40*/  MUFU.EX2 R179, R8 ;  /* 0x0000000800b37308 */ /* 0x0004620000000800 */
[----:B------:R5:W-:Y:S04]  /*3a50*/  @P0 LDGSTS.E.BYPASS.LTC128B.128 [R225+0x3900], [R4.64], !P6 ;  /* 0x0390000004e10fae */ /* 0x000be8000f101d46 */
[----:B------:R5:W-:Y:S01]  /*3a60*/  @P0 LDGSTS.E.BYPASS.LTC128B.128 [R225+0x4900], [R4.64+0x40], !P5 ;  /* 0x0490004004e10fae */ /* 0x000be2000e901d46 */
[----:B----4-:R-:W-:Y:S01]  /*3a70*/  FMUL.FTZ R2, R142, c[0x0][0x2d0] ;  /* 0x0000b4008e027a20 */ /* 0x010fe20000410000 */
[----:B---3--:R-:W-:Y:S02]  /*3a80*/  FMNMX.FTZ R145, R7, R10, !PT ;  /* 0x0000000a07917209 */ /* 0x008fe40007810000 */
[----:B------:R5:W-:Y:S02]  /*3a90*/  @P0 LDGSTS.E.BYPASS.LTC128B.128 [R225+0x5900], [R4.64+0x80], !P4 ;  /* 0x0590008004e10fae */ /* 0x000be4000e101d46 */
[----:B------:R-:W-:-:S02]  /*3aa0*/  FSEL R2, R2, RZ, P1 ;  /* 0x000000ff02027208 */ /* 0x000fc40000800000 */
[----:B------:R-:W-:Y:S01]  /*3ab0*/  LDSM.16.MT88.4 R24, [R209+0x100] ;  /* 0x00010000d118783b */ /* 0x000fe20000004200 */
[----:B------:R-:W-:Y:S02]  /*3ac0*/  FSETP.NEU.FTZ.AND P0, PT, R145, -INF , PT ;  /* 0xff8000009100780b */ /* 0x000fe40003f1d000 */
[--C-:B------:R-:W-:Y:S01]  /*3ad0*/  FFMA.FTZ R0, R17, c[0x0][0x2d0], -R2.reuse ;  /* 0x0000b40011007a23 */ /* 0x100fe20000010802 */
[----:B------:R-:W-:Y:S01]  /*3ae0*/  LDSM.16.MT88.4 R20, [R209+0x1100] ;  /* 0x00110000d114783b */ /* 0x000fe20000004200 */
[--C-:B--2---:R-:W-:Y:S02]  /*3af0*/  FFMA.FTZ R8, R16, c[0x0][0x2d0], -R2.reuse ;  /* 0x0000b40010087a23 */ /* 0x104fe40000010802 */
[----:B------:R2:W-:Y:S01]  /*3b00*/  MUFU.EX2 R248, R0 ;  /* 0x0000000000f87308 */ /* 0x0005e20000000800 */
[--C-:B------:R-:W-:Y:S01]  /*3b10*/  FFMA.FTZ R3, R33, c[0x0][0x2d0], -R2.reuse ;  /* 0x0000b40021037a23 */ /* 0x100fe20000010802 */
[----:B-1----:R-:W-:Y:S04]  /*3b20*/  LDSM.16.MT88.4 R16, [R210+0x100] ;  /* 0x00010000d210783b */ /* 0x002fe80000004200 */
[----:B------:R-:W-:Y:S02]  /*3b30*/  LDSM.16.MT88.4 R28, [R210+0x1100] ;  /* 0x00110000d21c783b */ /* 0x000fe40000004200 */
[----:B------:R-:W-:Y:S02]  /*3b40*/  MUFU.EX2 R250, R8 ;  /* 0x0000000800fa7308 */ /* 0x000fe40000000800 */
[----:B------:R-:W-:Y:S04]  /*3b50*/  LDSM.16.MT88.4 R36, [R210+0x2100] ;  /* 0x00210000d224783b */ /* 0x000fe80000004200 */
[----:B------:R-:W-:Y:S01]  /*3b60*/  LDSM.16.MT88.4 R40, [R210+0x2500] ;  /* 0x00250000d228783b */ /* 0x000fe20000004200 */
[----:B--2---:R-:W-:Y:S01]  /*3b70*/  FFMA.FTZ R0, R32, c[0x0][0x2d0], -R2 ;  /* 0x0000b40020007a23 */ /* 0x004fe20000010802 */
[----:B-----5:R-:W-:-:S02]  /*3b80*/  FMNMX.FTZ R4, R6, R9, !PT ;  /* 0x0000000906047209 */ /* 0x020fc40007810000 */
[----:B------:R-:W-:Y:S01]  /*3b90*/  LDSM.16.MT88.4 R32, [R209+0x2100] ;  /* 0x00210000d120783b */ /* 0x000fe20000004200 */
[----:B------:R-:W-:Y:S01]  /*3ba0*/  MUFU.EX2 R249, R3 ;  /* 0x0000000300f97308 */ /* 0x000fe20000000800 */
[----:B------:R-:W-:Y:S02]  /*3bb0*/  F2FP.PACK_AB R6, R179, R251 ;  /* 0x000000fbb306723e */ /* 0x000fe400000000ff */
[----:B------:R-:W1:Y:S04]  /*3bc0*/  SHFL.BFLY PT, R5, R4, 0x1, 0x1f ;  /* 0x0c201f0004057f89 */ /* 0x000e6800000e0000 */
[----:B------:R-:W0:Y:S01]  /*3bd0*/  LDGDEPBAR ;  /* 0x00000000000079af */ /* 0x000e220000000000 */
[----:B------:R2:W3:Y:S02]  /*3be0*/  MUFU.EX2 R247, R0 ;  /* 0x0000000000f77308 */ /* 0x0004e40000000800 */
[----:B--2---:R-:W-:Y:S01]  /*3bf0*/  FMUL.FTZ R0, R145, c[0x0][0x2d0] ;  /* 0x0000b40091007a20 */ /* 0x004fe20000410000 */
[----:B---3--:R-:W-:-:S02]  /*3c00*/  F2FP.PACK_AB R7, R249, R247 ;  /* 0x000000f7f907723e */ /* 0x008fc400000000ff */
[----:B-1----:R-:W-:Y:S02]  /*3c10*/  FMNMX.FTZ R144, R4, R5, !PT ;  /* 0x0000000504907209 */ /* 0x002fe40007810000 */
[----:B------:R-:W-:Y:S02]  /*3c20*/  FSEL R0, R0, RZ, P0 ;  /* 0x000000ff00007208 */ /* 0x000fe40000000000 */
[----:B------:R-:W-:Y:S02]  /*3c30*/  F2FP.PACK_AB R4, R252, R163 ;  /* 0x000000a3fc04723e */ /* 0x000fe400000000ff */
[----:B------:R-:W-:Y:S01]  /*3c40*/  F2FP.PACK_AB R5, R248, R250 ;  /* 0x000000faf805723e */ /* 0x000fe200000000ff */
[--C-:B------:R-:W-:Y:S01]  /*3c50*/  FFMA.FTZ R3, R72, c[0x0][0x2d0], -R0.reuse ;  /* 0x0000b40048037a23 */ /* 0x100fe20000010800 */
[----:B------:R-:W-:Y:S01]  /*3c60*/  FSETP.NEU.FTZ.AND P0, PT, R144, -INF , PT ;  /* 0xff8000009000780b */ /* 0x000fe20003f1d000 */
[--C-:B------:R-:W-:Y:S02]  /*3c70*/  FFMA.FTZ R8, R74, c[0x0][0x2d0], -R0.reuse ;  /* 0x0000b4004a087a23 */ /* 0x100fe40000010800 */
[----:B------:R1:W-:Y:S02]  /*3c80*/  MUFU.EX2 R244, R3 ;  /* 0x0000000300f47308 */ /* 0x0003e40000000800 */
[C---:B------:R-:W-:Y:S06]  /*3c90*/  HMMA.16816.F32 R116, R4.reuse, R24, RZ ;  /* 0x000000180474723c */ /* 0x040fec00000018ff */
[----:B------:R2:W-:Y:S02]  /*3ca0*/  MUFU.EX2 R245, R8 ;  /* 0x0000000800f57308 */ /* 0x0005e40000000800 */
[----:B------:R-:W-:Y:S01]  /*3cb0*/  HMMA.16816.F32 R112, R4, R16, RZ ;  /* 0x000000100470723c */ /* 0x000fe200000018ff */
[----:B-1----:R-:W-:-:S07]  /*3cc0*/  FFMA.FTZ R3, R73, c[0x0][0x2d0], -R0 ;  /* 0x0000b40049037a23 */ /* 0x002fce0000010800 */
[----:B------:R-:W-:Y:S01]  /*3cd0*/  HMMA.16816.F32 R108, R4, R20, RZ ;  /* 0x00000014046c723c */ /* 0x000fe200000018ff */
[----:B------:R1:W-:Y:S01]  /*3ce0*/  MUFU.EX2 R239, R3 ;  /* 0x0000000300ef7308 */ /* 0x0003e20000000800 */
[----:B--2---:R-:W-:-:S06]  /*3cf0*/  FFMA.FTZ R8, R75, c[0x0][0x2d0], -R0 ;  /* 0x0000b4004b087a23 */ /* 0x004fcc0000010800 */
[C---:B------:R-:W-:Y:S01]  /*3d00*/  HMMA.16816.F32 R104, R4.reuse, R28, RZ ;  /* 0x0000001c0468723c */ /* 0x040fe200000018ff */
[----:B------:R-:W2:Y:S07]  /*3d10*/  MUFU.EX2 R246, R8 ;  /* 0x0000000800f67308 */ /* 0x000eae0000000800 */
[----:B------:R-:W-:Y:S01]  /*3d20*/  HMMA.16816.F32 R100, R4, R32, RZ ;  /* 0x000000200464723c */ /* 0x000fe200000018ff */
[----:B-1----:R-:W-:-:S05]  /*3d30*/  FMUL.FTZ R3, R144, c[0x0][0x2d0] ;  /* 0x0000b40090037a20 */ /* 0x002fca0000410000 */
[----:B------:R-:W-:Y:S02]  /*3d40*/  FSEL R3, R3, RZ, P0 ;  /* 0x000000ff03037208 */ /* 0x000fe40000000000 */
[----:B------:R-:W-:Y:S01]  /*3d50*/  HMMA.16816.F32 R92, R4, R36, RZ ;  /* 0x00000024045c723c */ /* 0x000fe200000018ff */
[----:B--2---:R-:W-:Y:S02]  /*3d60*/  F2FP.PACK_AB R10, R246, R245 ;  /* 0x000000f5f60a723e */ /* 0x004fe400000000ff */
[----:B------:R-:W-:-:S05]  /*3d70*/  FFMA.FTZ R8, R57, c[0x0][0x2d0], -R3 ;  /* 0x0000b40039087a23 */ /* 0x000fca0000010803 */
[C---:B------:R-:W-:Y:S01]  /*3d80*/  HMMA.16816.F32 R88, R4.reuse, R26, RZ ;  /* 0x0000001a0458723c */ /* 0x040fe200000018ff */
[----:B------:R1:W-:Y:S07]  /*3d90*/  MUFU.EX2 R236, R8 ;  /* 0x0000000800ec7308 */ /* 0x0003ee0000000800 */
[C---:B------:R-:W-:Y:S08]  /*3da0*/  HMMA.16816.F32 R84, R4.reuse, R18, RZ ;  /* 0x000000120454723c */ /* 0x040ff000000018ff */
[----:B------:R-:W-:Y:S01]  /*3db0*/  HMMA.16816.F32 R80, R4, R22, RZ ;  /* 0x000000160450723c */ /* 0x000fe200000018ff */
[----:B-1----:R-:W-:-:S04]  /*3dc0*/  FFMA.FTZ R8, R56, c[0x0][0x2d0], -R3 ;  /* 0x0000b40038087a23 */ /* 0x002fc80000010803 */
[----:B------:R1:W2:Y:S03]  /*3dd0*/  MUFU.EX2 R235, R8 ;  /* 0x0000000800eb7308 */ /* 0x0002a60000000800 */
[C---:B------:R-:W-:Y:S08]  /*3de0*/  HMMA.16816.F32 R76, R4.reuse, R30, RZ ;  /* 0x0000001e044c723c */ /* 0x040ff000000018ff */
[----:B------:R-:W-:Y:S01]  /*3df0*/  HMMA.16816.F32 R72, R4, R34, RZ ;  /* 0x000000220448723c */ /* 0x000fe200000018ff */
[----:B-1----:R-:W-:Y:S01]  /*3e00*/  FFMA.FTZ R8, R60, c[0x0][0x2d0], -R3 ;  /* 0x0000b4003c087a23 */ /* 0x002fe20000010803 */
[----:B--2---:R-:W-:-:S06]  /*3e10*/  F2FP.PACK_AB R9, R235, R236 ;  /* 0x000000eceb09723e */ /* 0x004fcc00000000ff */
[----:B------:R-:W-:Y:S01]  /*3e20*/  HMMA.16816.F32 R64, R4, R38, RZ ;  /* 0x000000260440723c */ /* 0x000fe200000018ff */
[----:B------:R1:W-:Y:S06]  /*3e30*/  MUFU.EX2 R238, R8 ;  /* 0x0000000800ee7308 */ /* 0x0003ec0000000800 */
[----:B------:R-:W-:-:S04]  /*3e40*/  FFMA.FTZ R4, R120, c[0x0][0x2d0], -R12 ;  /* 0x0000b40078047a23 */ /* 0x000fc8000001080c */
[----:B------:R2:W-:Y:S01]  /*3e50*/  MUFU.EX2 R237, R4 ;  /* 0x0000000400ed7308 */ /* 0x0005e20000000800 */
[----:B-1----:R-:W-:-:S07]  /*3e60*/  FFMA.FTZ R8, R61, c[0x0][0x2d0], -R3 ;  /* 0x0000b4003d087a23 */ /* 0x002fce0000010803 */
[----:B------:R1:W3:Y:S01]  /*3e70*/  MUFU.EX2 R243, R8 ;  /* 0x0000000800f37308 */ /* 0x0002e20000000800 */
[----:B--2---:R-:W-:-:S07]  /*3e80*/  FFMA.FTZ R4, R98, c[0x0][0x2d0], -R12 ;  /* 0x0000b40062047a23 */ /* 0x004fce000001080c */
[----:B------:R2:W-:Y:S01]  /*3e90*/  MUFU.EX2 R242, R4 ;  /* 0x0000000400f27308 */ /* 0x0005e20000000800 */
[----:B-1----:R-:W-:Y:S02]  /*3ea0*/  F2FP.PACK_AB R8, R239, R244 ;  /* 0x000000f4ef08723e */ /* 0x002fe400000000ff */
[----:B---3--:R-:W-:-:S07]  /*3eb0*/  F2FP.PACK_AB R11, R243, R238 ;  /* 0x000000eef30b723e */ /* 0x008fce00000000ff */
[----:B------:R-:W-:Y:S01]  /*3ec0*/  HMMA.16816.F32 R68, R8, R24, RZ ;  /* 0x000000180844723c */ /* 0x000fe200000018ff */
[----:B--2---:R-:W-:-:S04]  /*3ed0*/  FFMA.FTZ R4, R49, c[0x0][0x2d0], -R12 ;  /* 0x0000b40031047a23 */ /* 0x004fc8000001080c */
[----:B------:R1:W-:Y:S03]  /*3ee0*/  MUFU.EX2 R241, R4 ;  /* 0x0000000400f17308 */ /* 0x0003e60000000800 */
[C---:B------:R-:W-:Y:S01]  /*3ef0*/  HMMA.16816.F32 R128, R8.reuse, R26, RZ ;  /* 0x0000001a0880723c */ /* 0x040fe200000018ff */
[----:B------:R-:W-:Y:S07]  /*3f00*/  LDSM.16.MT88.4 R24, [R209+0x500] ;  /* 0x00050000d118783b */ /* 0x000fee0000004200 */
[----:B------:R-:W-:Y:S01]  /*3f10*/  HMMA.16816.F32 R60, R8, R16, RZ ;  /* 0x00000010083c723c */ /* 0x000fe200000018ff */
[----:B-1----:R-:W-:-:S07]  /*3f20*/  FFMA.FTZ R4, R53, c[0x0][0x2d0], -R12 ;  /* 0x0000b40035047a23 */ /* 0x002fce000001080c */
[C---:B------:R-:W-:Y:S01]  /*3f30*/  HMMA.16816.F32 R124, R8.reuse, R18, RZ ;  /* 0x00000012087c723c */ /* 0x040fe200000018ff */
[----:B------:R1:W2:Y:S01]  /*3f40*/  MUFU.EX2 R240, R4 ;  /* 0x0000000400f07308 */ /* 0x0002a20000000800 */
[----:B------:R-:W-:Y:S06]  /*3f50*/  LDSM.16.MT88.4 R16, [R209+0x1500] ;  /* 0x00150000d110783b */ /* 0x000fec0000004200 */
[C---:B------:R-:W-:Y:S08]  /*3f60*/  HMMA.16816.F32 R56, R8.reuse, R20, RZ ;  /* 0x000000140838723c */ /* 0x040ff000000018ff */
[----:B------:R-:W-:Y:S01]  /*3f70*/  HMMA.16816.F32 R120, R8, R22, RZ ;  /* 0x000000160878723c */ /* 0x000fe200000018ff */
[----:B-1----:R-:W-:Y:S01]  /*3f80*/  FFMA.FTZ R4, R50, c[0x0][0x2d0], -R2 ;  /* 0x0000b40032047a23 */ /* 0x002fe20000010802 */
[----:B------:R-:W1:Y:S01]  /*3f90*/  LDSM.16.MT88.4 R20, [R210+0x500] ;  /* 0x00050000d214783b */ /* 0x000e620000004200 */
[----:B--2---:R-:W-:-:S02]  /*3fa0*/  F2FP.PACK_AB R6, R240, R241 ;  /* 0x000000f1f006723e */ /* 0x004fc400000000ff */
[----:B------:R2:W-:Y:S03]  /*3fb0*/  MUFU.EX2 R231, R4 ;  /* 0x0000000400e77308 */ /* 0x0005e60000000800 */
[C---:B------:R-:W-:Y:S08]  /*3fc0*/  HMMA.16816.F32 R52, R8.reuse, R28, RZ ;  /* 0x0000001c0834723c */ /* 0x040ff000000018ff */
[----:B------:R-:W-:Y:S01]  /*3fd0*/  HMMA.16816.F32 R132, R8, R30, RZ ;  /* 0x0000001e0884723c */ /* 0x000fe200000018ff */
[----:B------:R-:W3:Y:S01]  /*3fe0*/  LDSM.16.MT88.4 R28, [R210+0x1500] ;  /* 0x00150000d21c783b */ /* 0x000ee20000004200 */
[----:B--2---:R-:W-:-:S06]  /*3ff0*/  FFMA.FTZ R4, R51, c[0x0][0x2d0], -R2 ;  /* 0x0000b40033047a23 */ /* 0x004fcc0000010802 */
[C---:B------:R-:W-:Y:S01]  /*4000*/  HMMA.16816.F32 R136, R8.reuse, R34, RZ ;  /* 0x000000220888723c */ /* 0x040fe200000018ff */
[----:B------:R2:W4:Y:S07]  /*4010*/  MUFU.EX2 R234, R4 ;  /* 0x0000000400ea7308 */ /* 0x00052e0000000800 */
[----:B------:R-:W-:Y:S01]  /*4020*/  HMMA.16816.F32 R44, R8, R36, RZ ;  /* 0x00000024082c723c */ /* 0x000fe200000018ff */
[----:B--2---:R-:W-:Y:S01]  /*4030*/  FFMA.FTZ R4, R48, c[0x0][0x2d0], -R2 ;  /* 0x0000b40030047a23 */ /* 0x004fe20000010802 */
[----:B----4-:R-:W-:-:S06]  /*4040*/  F2FP.PACK_AB R5, R234, R231 ;  /* 0x000000e7ea05723e */ /* 0x010fcc00000000ff */
[----:B------:R-:W-:Y:S01]  /*4050*/  HMMA.16816.F32 R48, R8, R32, RZ ;  /* 0x000000200830723c */ /* 0x000fe200000018ff */
[----:B------:R-:W2:Y:S01]  /*4060*/  LDSM.16.MT88.4 R32, [R209+0x2500] ;  /* 0x00250000d120783b */ /* 0x000ea20000004200 */
[----:B------:R4:W-:Y:S02]  /*4070*/  MUFU.EX2 R233, R4 ;  /* 0x0000000400e97308 */ /* 0x0009e40000000800 */
[----:B----4-:R-:W-:-:S06]  /*4080*/  FFMA.FTZ R4, R99, c[0x0][0x2d0], -R2 ;  /* 0x0000b40063047a23 */ /* 0x010fcc0000010802 */
[----:B------:R4:W5:Y:S02]  /*4090*/  MUFU.EX2 R232, R4 ;  /* 0x0000000400e87308 */ /* 0x0009640000000800 */
[----:B----4-:R-:W-:Y:S01]  /*40a0*/  FFMA.FTZ R4, R147, c[0x0][0x2d0], -R0 ;  /* 0x0000b40093047a23 */ /* 0x010fe20000010800 */
[----:B-----5:R-:W-:-:S05]  /*40b0*/  F2FP.PACK_AB R7, R232, R233 ;  /* 0x000000e9e807723e */ /* 0x020fca00000000ff */
[----:B------:R4:W-:Y:S02]  /*40c0*/  MUFU.EX2 R226, R4 ;  /* 0x0000000400e27308 */ /* 0x0009e40000000800 */
[--C-:B----4-:R-:W-:Y:S02]  /*40d0*/  FFMA.FTZ R4, R148, c[0x0][0x2d0], -R0.reuse ;  /* 0x0000b40094047a23 */ /* 0x110fe40000010800 */
[----:B------:R-:W-:Y:S01]  /*40e0*/  HMMA.16816.F32 R148, R8, R38, RZ ;  /* 0x000000260894723c */ /* 0x000fe200000018ff */
[----:B------:R-:W-:Y:S03]  /*40f0*/  LDSM.16.MT88.4 R36, [R210+0x2900] ;  /* 0x00290000d224783b */ /* 0x000fe60000004200 */
[----:B------:R4:W5:Y:S03]  /*4100*/  MUFU.EX2 R224, R4 ;  /* 0x0000000400e07308 */ /* 0x0009660000000800 */
[----:B------:R-:W-:-:S02]  /*4110*/  FFMA.FTZ R8, R157, c[0x0][0x2d0], -R0 ;  /* 0x0000b4009d087a23 */ /* 0x000fc40000010800 */
[----:B------:R-:W-:-:S03]  /*4120*/  IMAD.MOV.U32 R9, RZ, RZ, R167 ;  /* 0x000000ffff097224 */ /* 0x000fc600078e00a7 */
[----:B------:R2:W-:Y:S01]  /*4130*/  MUFU.EX2 R222, R8 ;  /* 0x0000000800de7308 */ /* 0x0005e20000000800 */
[----:B------:R-:W-:Y:S02]  /*4140*/  IMAD.MOV.U32 R10, RZ, RZ, R165 ;  /* 0x000000ffff0a7224 */ /* 0x000fe400078e00a5 */
[----:B------:R-:W-:Y:S01]  /*4150*/  IMAD.MOV.U32 R11, RZ, RZ, R163 ;  /* 0x000000ffff0b7224 */ /* 0x000fe200078e00a3 */
[----:B----4-:R-:W-:-:S07]  /*4160*/  F2FP.PACK_AB R4, R242, R237 ;  /* 0x000000edf204723e */ /* 0x010fce00000000ff */
[----:B-1----:R-:W-:Y:S01]  /*4170*/  HMMA.16816.F32 R164, R4, R20, R112 ;  /* 0x0000001404a4723c */ /* 0x002fe20000001870 */
[----:B--2---:R-:W-:-:S04]  /*4180*/  FFMA.FTZ R8, R156, c[0x0][0x2d0], -R0 ;  /* 0x0000b4009c087a23 */ /* 0x004fc80000010800 */
[----:B------:R1:W2:Y:S03]  /*4190*/  MUFU.EX2 R219, R8 ;  /* 0x0000000800db7308 */ /* 0x0002a60000000800 */
[C---:B------:R-:W-:Y:S08]  /*41a0*/  HMMA.16816.F32 R168, R4.reuse, R24, R116 ;  /* 0x0000001804a8723c */ /* 0x040ff00000001874 */
[----:B---3--:R-:W-:Y:S01]  /*41b0*/  HMMA.16816.F32 R112, R4, R28, R104 ;  /* 0x0000001c0470723c */ /* 0x008fe20000001868 */
[----:B-1----:R-:W-:-:S07]  /*41c0*/  FFMA.FTZ R8, R146, c[0x0][0x2d0], -R3 ;  /* 0x0000b40092087a23 */ /* 0x002fce0000010803 */
        /* <DEDUP_REMOVED lines=17> */
[----:B--2---:R-:W-:Y:S02]  /*42e0*/  F2FP.PACK_AB R6, R219, R222 ;  /* 0x000000dedb06723e */ /* 0x004fe400000000ff */
[----:B---3--:R-:W-:Y:S01]  /*42f0*/  F2FP.PACK_AB R5, R203, R202 ;  /* 0x000000cacb05723e */ /* 0x008fe200000000ff */
[----:B-1----:R-:W-:Y:S01]  /*4300*/  FFMA.FTZ R8, R175, c[0x0][0x2d0], -R12 ;  /* 0x0000b400af087a23 */ /* 0x002fe2000001080c */
[----:B----4-:R-:W-:-:S03]  /*4310*/  F2FP.PACK_AB R7, R200, R201 ;  /* 0x000000c9c807723e */ /* 0x010fc600000000ff */
[----:B------:R1:W-:Y:S04]  /*4320*/  MUFU.EX2 R199, R8 ;  /* 0x0000000800c77308 */ /* 0x0003e80000000800 */
[C---:B------:R-:W-:Y:S08]  /*4330*/  HMMA.16816.F32 R76, R4.reuse, R20, R60 ;  /* 0x00000014044c723c */ /* 0x040ff0000000183c */
[----:B------:R-:W-:Y:S01]  /*4340*/  HMMA.16816.F32 R60, R4, R26, R128 ;  /* 0x0000001a043c723c */ /* 0x000fe20000001880 */
[----:B-1----:R-:W-:-:S06]  /*4350*/  FFMA.FTZ R8, R173, c[0x0][0x2d0], -R12 ;  /* 0x0000b400ad087a23 */ /* 0x002fcc000001080c */
[----:B------:R-:W-:Y:S01]  /*4360*/  IMAD.MOV.U32 R131, RZ, RZ, R179 ;  /* 0x000000ffff837224 */ /* 0x000fe200078e00b3 */
[----:B------:R1:W2:Y:S01]  /*4370*/  MUFU.EX2 R198, R8 ;  /* 0x0000000800c67308 */ /* 0x0002a20000000800 */
[C---:B------:R-:W-:Y:S01]  /*4380*/  HMMA.16816.F32 R80, R4.reuse, R24, R68 ;  /* 0x000000180450723c */ /* 0x040fe20000001844 */
[----:B------:R-:W3:Y:S07]  /*4390*/  LDSM.16.MT88.4 R24, [R209+0x900] ;  /* 0x00090000d118783b */ /* 0x000eee0000004200 */
        /* <DEDUP_REMOVED lines=8> */
[C---:B------:R-:W-:Y:S01]  /*4420*/  HMMA.16816.F32 R52, R4.reuse, R22, R124 ;  /* 0x000000160434723c */ /* 0x040fe2000000187c */
[----:B------:R-:W-:Y:S07]  /*4430*/  LDSM.16.MT88.4 R20, [R209+0x1900] ;  /* 0x00190000d114783b */ /* 0x000fee0000004200 */
[----:B------:R-:W-:Y:S01]  /*4440*/  HMMA.16816.F32 R48, R4, R18, R120 ;  /* 0x000000120430723c */ /* 0x000fe20000001878 */
[----:B------:R-:W5:Y:S01]  /*4450*/  LDSM.16.MT88.4 R16, [R210+0x900] ;  /* 0x00090000d210783b */ /* 0x000f620000004200 */
[----:B-1----:R-:W-:-:S06]  /*4460*/  FFMA.FTZ R8, R158, c[0x0][0x2d0], -R2 ;  /* 0x0000b4009e087a23 */ /* 0x002fcc0000010802 */
[C---:B------:R-:W-:Y:S01]  /*4470*/  HMMA.16816.F32 R44, R4.reuse, R30, R132 ;  /* 0x0000001e042c723c */ /* 0x040fe20000001884 */
[----:B------:R-:W1:Y:S01]  /*4480*/  LDSM.16.MT88.4 R28, [R210+0x1900] ;  /* 0x00190000d21c783b */ /* 0x000e620000004200 */
[----:B------:R2:W-:Y:S06]  /*4490*/  MUFU.EX2 R183, R8 ;  /* 0x0000000800b77308 */ /* 0x0005ec0000000800 */
[C---:B------:R-:W-:Y:S01]  /*44a0*/  HMMA.16816.F32 R56, R4.reuse, R34, R136 ;  /* 0x000000220438723c */ /* 0x040fe20000001888 */
[----:B------:R-:W1:Y:S04]  /*44b0*/  LDSM.16.MT88.4 R32, [R209+0x2900] ;  /* 0x00290000d120783b */ /* 0x000e680000004200 */
[----:B------:R-:W-:Y:S03]  /*44c0*/  LDSM.16.MT88.4 R136, [R210+0x1d00] ;  /* 0x001d0000d288783b */ /* 0x000fe60000004200 */
[----:B------:R-:W-:Y:S01]  /*44d0*/  HMMA.16816.F32 R40, R4, R42, R148 ;  /* 0x0000002a0428723c */ /* 0x000fe20000001894 */
[----:B--2---:R-:W-:-:S04]  /*44e0*/  FFMA.FTZ R8, R154, c[0x0][0x2d0], -R2 ;  /* 0x0000b4009a087a23 */ /* 0x004fc80000010802 */
[----:B------:R2:W2:Y:S02]  /*44f0*/  MUFU.EX2 R182, R8 ;  /* 0x0000000800b67308 */ /* 0x0004a40000000800 */
[----:B------:R-:W-:Y:S02]  /*4500*/  F2FP.PACK_AB R4, R198, R199 ;  /* 0x000000c7c604723e */ /* 0x000fe400000000ff */
[----:B----4-:R-:W-:Y:S01]  /*4510*/  F2FP.PACK_AB R6, R196, R197 ;  /* 0x000000c5c406723e */ /* 0x010fe200000000ff */
[----:B--2---:R-:W-:Y:S01]  /*4520*/  FFMA.FTZ R8, R155, c[0x0][0x2d0], -R2 ;  /* 0x0000b4009b087a23 */ /* 0x004fe20000010802 */
[----:B------:R-:W-:-:S03]  /*4530*/  F2FP.PACK_AB R5, R182, R183 ;  /* 0x000000b7b605723e */ /* 0x000fc600000000ff */
[----:B------:R2:W-:Y:S02]  /*4540*/  MUFU.EX2 R180, R8 ;  /* 0x0000000800b47308 */ /* 0x0005e40000000800 */
[----:B--2---:R-:W-:-:S06]  /*4550*/  FFMA.FTZ R8, R159, c[0x0][0x2d0], -R2 ;  /* 0x0000b4009f087a23 */ /* 0x004fcc0000010802 */
[----:B------:R2:W4:Y:S02]  /*4560*/  MUFU.EX2 R181, R8 ;  /* 0x0000000800b57308 */ /* 0x0005240000000800 */
[----:B--2---:R-:W-:Y:S01]  /*4570*/  FFMA.FTZ R8, R176, c[0x0][0x2d0], -R0 ;  /* 0x0000b400b0087a23 */ /* 0x004fe20000010800 */
[----:B----4-:R-:W-:-:S05]  /*4580*/  F2FP.PACK_AB R7, R181, R180 ;  /* 0x000000b4b507723e */ /* 0x010fca00000000ff */
[----:B------:R2:W-:Y:S02]  /*4590*/  MUFU.EX2 R179, R8 ;  /* 0x0000000800b37308 */ /* 0x0005e40000000800 */
[C---:B---3--:R-:W-:Y:S08]  /*45a0*/  HMMA.16816.F32 R156, R4.reuse, R24, R168 ;  /* 0x00000018049c723c */ /* 0x048ff000000018a8 */
[----:B-----5:R-:W-:Y:S01]  /*45b0*/  HMMA.16816.F32 R120, R4, R16, R164 ;  /* 0x000000100478723c */ /* 0x020fe200000018a4 */
[----:B------:R-:W-:Y:S01]  /*45c0*/  LDSM.16.MT88.4 R164, [R209+0xd00] ;  /* 0x000d0000d1a4783b */ /* 0x000fe20000004200 */
[----:B--2---:R-:W-:-:S04]  /*45d0*/  FFMA.FTZ R8, R184, c[0x0][0x2d0], -R0 ;  /* 0x0000b400b8087a23 */ /* 0x004fc80000010800 */
[----:B------:R2:W3:Y:S02]  /*45e0*/  MUFU.EX2 R176, R8 ;  /* 0x0000000800b07308 */ /* 0x0004e40000000800 */
[C---:B------:R-:W-:Y:S08]  /*45f0*/  HMMA.16816.F32 R124, R4.reuse, R20, R116 ;  /* 0x00000014047c723c */ /* 0x040ff00000001874 */
[----:B-1----:R-:W-:Y:S01]  /*4600*/  HMMA.16816.F32 R132, R4, R28, R112 ;  /* 0x0000001c0484723c */ /* 0x002fe20000001870 */
[----:B------:R-:W1:Y:S01]  /*4610*/  LDSM.16.MT88.4 R112, [R210+0xd00] ;  /* 0x000d0000d270783b */ /* 0x000e620000004200 */
[----:B--2---:R-:W-:-:S06]  /*4620*/  FFMA.FTZ R8, R177, c[0x0][0x2d0], -R0 ;  /* 0x0000b400b1087a23 */ /* 0x004fcc0000010800 */
[C---:B------:R-:W-:Y:S01]  /*4630*/  HMMA.16816.F32 R184, R4.reuse, R32, R104 ;  /* 0x0000002004b8723c */ /* 0x040fe20000001868 */
[----:B------:R2:W-:Y:S07]  /*4640*/  MUFU.EX2 R177, R8 ;  /* 0x0000000800b17308 */ /* 0x0005ee0000000800 */
[C---:B------:R-:W-:Y:S08]  /*4650*/  HMMA.16816.F32 R188, R4.reuse, R36, R100 ;  /* 0x0000002404bc723c */ /* 0x040ff00000001864 */
[----:B------:R-:W-:Y:S01]  /*4660*/  HMMA.16816.F32 R160, R4, R26, R160 ;  /* 0x0000001a04a0723c */ /* 0x000fe200000018a0 */
[----:B--2---:R-:W-:-:S04]  /*4670*/  FFMA.FTZ R8, R178, c[0x0][0x2d0], -R0 ;  /* 0x0000b400b2087a23 */ /* 0x004fc80000010800 */
[----:B------:R2:W4:Y:S03]  /*4680*/  MUFU.EX2 R178, R8 ;  /* 0x0000000800b27308 */ /* 0x0005260000000800 */
[C---:B------:R-:W-:Y:S08]  /*4690*/  HMMA.16816.F32 R108, R4.reuse, R18, R108 ;  /* 0x00000012046c723c */ /* 0x040ff0000000186c */
[----:B------:R-:W-:Y:S01]  /*46a0*/  HMMA.16816.F32 R96, R4, R22, R96 ;  /* 0x000000160460723c */ /* 0x000fe20000001860 */
[----:B--2---:R-:W-:-:S07]  /*46b0*/  FFMA.FTZ R8, R153, c[0x0][0x2d0], -R3 ;  /* 0x0000b40099087a23 */ /* 0x004fce0000010803 */
[C---:B------:R-:W-:Y:S01]  /*46c0*/  HMMA.16816.F32 R172, R4.reuse, R30, R92 ;  /* 0x0000001e04ac723c */ /* 0x040fe2000000185c */
[----:B------:R2:W-:Y:S07]  /*46d0*/  MUFU.EX2 R140, R8 ;  /* 0x00000008008c7308 */ /* 0x0005ee0000000800 */
[C---:B------:R-:W-:Y:S08]  /*46e0*/  HMMA.16816.F32 R88, R4.reuse, R34, R88 ;  /* 0x000000220458723c */ /* 0x040ff00000001858 */
[----:B------:R-:W-:Y:S01]  /*46f0*/  HMMA.16816.F32 R148, R4, R38, R84 ;  /* 0x000000260494723c */ /* 0x000fe20000001854 */
[----:B--2---:R-:W-:-:S04]  /*4700*/  FFMA.FTZ R8, R152, c[0x0][0x2d0], -R3 ;  /* 0x0000b40098087a23 */ /* 0x004fc80000010803 */
[----:B------:R2:W5:Y:S02]  /*4710*/  MUFU.EX2 R147, R8 ;  /* 0x0000000800937308 */ /* 0x0005640000000800 */
[----:B---3--:R-:W-:Y:S02]  /*4720*/  F2FP.PACK_AB R4, R176, R179 ;  /* 0x000000b3b004723e */ /* 0x008fe400000000ff */
[----:B----4-:R-:W-:Y:S01]  /*4730*/  F2FP.PACK_AB R6, R178, R177 ;  /* 0x000000b1b206723e */ /* 0x010fe200000000ff */
[----:B--2---:R-:W-:Y:S01]  /*4740*/  FFMA.FTZ R8, R141, c[0x0][0x2d0], -R3 ;  /* 0x0000b4008d087a23 */ /* 0x004fe20000010803 */
[----:B-----5:R-:W-:-:S03]  /*4750*/  F2FP.PACK_AB R5, R147, R140 ;  /* 0x0000008c9305723e */ /* 0x020fc600000000ff */
[----:B------:R2:W-:Y:S02]  /*4760*/  MUFU.EX2 R146, R8 ;  /* 0x0000000800927308 */ /* 0x0005e40000000800 */
[----:B--2---:R-:W-:-:S06]  /*4770*/  FFMA.FTZ R8, R13, c[0x0][0x2d0], -R3 ;  /* 0x0000b4000d087a23 */ /* 0x004fcc0000010803 */
[----:B------:R-:W2:Y:S02]  /*4780*/  MUFU.EX2 R141, R8 ;  /* 0x00000008008d7308 */ /* 0x000ea40000000800 */
[----:B--2---:R-:W-:Y:S01]  /*4790*/  F2FP.PACK_AB R7, R141, R146 ;  /* 0x000000928d07723e */ /* 0x004fe200000000ff */
[----:B------:R-:W-:-:S06]  /*47a0*/  FFMA.FTZ R8, R229, c[0x0][0x2d0], -R12 ;  /* 0x0000b400e5087a23 */ /* 0x000fcc000001080c */
[C---:B------:R-:W-:Y:S08]  /*47b0*/  HMMA.16816.F32 R168, R4.reuse, R26, R60 ;  /* 0x0000001a04a8723c */ /* 0x040ff0000000183c */
[C---:B------:R-:W-:Y:S01]  /*47c0*/  HMMA.16816.F32 R60, R4.reuse, R18, R52 ;  /* 0x00000012043c723c */ /* 0x040fe20000001834 */
[----:B------:R2:W-:Y:S06]  /*47d0*/  MUFU.EX2 R52, R8 ;  /* 0x0000000800347308 */ /* 0x0005ec0000000800 */
[----:B------:R-:W-:Y:S01]  /*47e0*/  IMAD.MOV.U32 R55, RZ, RZ, R131 ;  /* 0x000000ffff377224 */ /* 0x000fe200078e0083 */
[C---:B------:R-:W-:Y:S01]  /*47f0*/  HMMA.16816.F32 R152, R4.reuse, R24, R80 ;  /* 0x000000180498723c */ /* 0x040fe20000001850 */
[----:B------:R-:W3:Y:S04]  /*4800*/  LDSM.16.MT88.4 R128, [R209+0x1d00] ;  /* 0x001d0000d180783b */ /* 0x000ee80000004200 */
[----:B------:R-:W4:Y:S03]  /*4810*/  LDSM.16.MT88.4 R80, [R209+0x2d00] ;  /* 0x002d0000d150783b */ /* 0x000f260000004200 */
[----:B------:R-:W-:Y:S01]  /*4820*/  HMMA.16816.F32 R48, R4, R22, R48 ;  /* 0x000000160430723c */ /* 0x000fe20000001830 */
[----:B--2---:R-:W-:-:S04]  /*4830*/  FFMA.FTZ R8, R230, c[0x0][0x2d0], -R12 ;  /* 0x0000b400e6087a23 */ /* 0x004fc8000001080c */
[----:B------:R2:W5:Y:S03]  /*4840*/  MUFU.EX2 R26, R8 ;  /* 0x00000008001a7308 */ /* 0x0005660000000800 */
[C---:B------:R-:W-:Y:S08]  /*4850*/  HMMA.16816.F32 R116, R4.reuse, R20, R72 ;  /* 0x000000140474723c */ /* 0x040ff00000001848 */
[----:B------:R-:W-:Y:S01]  /*4860*/  HMMA.16816.F32 R100, R4, R16, R76 ;  /* 0x000000100464723c */ /* 0x000fe2000000184c */
[----:B--2---:R-:W-:Y:S01]  /*4870*/  FFMA.FTZ R8, R227, c[0x0][0x2d0], -R12 ;  /* 0x0000b400e3087a23 */ /* 0x004fe2000001080c */
[----:B-----5:R-:W-:-:S06]  /*4880*/  F2FP.PACK_AB R92, R26, R52 ;  /* 0x000000341a5c723e */ /* 0x020fcc00000000ff */
[C---:B------:R-:W-:Y:S01]  /*4890*/  HMMA.16816.F32 R68, R4.reuse, R28, R68 ;  /* 0x0000001c0444723c */ /* 0x040fe20000001844 */
[----:B------:R2:W-:Y:S07]  /*48a0*/  MUFU.EX2 R25, R8 ;  /* 0x0000000800197308 */ /* 0x0005ee0000000800 */
[C---:B------:R-:W-:Y:S08]  /*48b0*/  HMMA.16816.F32 R44, R4.reuse, R30, R44 ;  /* 0x0000001e042c723c */ /* 0x040ff0000000182c */
[----:B------:R-:W-:Y:S01]  /*48c0*/  HMMA.16816.F32 R64, R4, R32, R64 ;  /* 0x000000200440723c */ /* 0x000fe20000001840 */
[----:B--2---:R-:W-:Y:S01]  /*48d0*/  FFMA.FTZ R8, R214, c[0x0][0x2d0], -R12 ;  /* 0x0000b400d6087a23 */ /* 0x004fe2000001080c */
[----:B------:R-:W-:-:S03]  /*48e0*/  IADD3 R214, R213, 0x2c00, RZ ;  /* 0x00002c00d5d67810 */ /* 0x000fc60007ffe0ff */
[----:B------:R2:W5:Y:S03]  /*48f0*/  MUFU.EX2 R24, R8 ;  /* 0x0000000800187308 */ /* 0x0005660000000800 */
[C---:B------:R-:W-:Y:S08]  /*4900*/  HMMA.16816.F32 R56, R4.reuse, R34, R56 ;  /* 0x000000220438723c */ /* 0x040ff00000001838 */
[----:B------:R-:W-:Y:S01]  /*4910*/  HMMA.16816.F32 R84, R4, R36, R192 ;  /* 0x000000240454723c */ /* 0x000fe200000018c0 */
[----:B--2---:R-:W-:Y:S01]  /*4920*/  FFMA.FTZ R8, R207, c[0x0][0x2d0], -R2 ;  /* 0x0000b400cf087a23 */ /* 0x004fe20000010802 */
[----:B-----5:R-:W-:-:S06]  /*4930*/  F2FP.PACK_AB R94, R24, R25 ;  /* 0x00000019185e723e */ /* 0x020fcc00000000ff */
[----:B------:R-:W-:Y:S01]  /*4940*/  HMMA.16816.F32 R40, R4, R38, R40 ;  /* 0x000000260428723c */ /* 0x000fe20000001828 */
[----:B------:R2:W-:Y:S01]  /*4950*/  MUFU.EX2 R23, R8 ;  /* 0x0000000800177308 */ /* 0x0005e20000000800 */
[----:B------:R-:W5:Y:S01]  /*4960*/  LDSM.16.MT88.4 R4, [R210+0x2d00] ;  /* 0x002d0000d204783b */ /* 0x000f620000004200 */
[----:B--2---:R-:W-:Y:S01]  /*4970*/  FFMA.FTZ R8, R220, c[0x0][0x2d0], -R2 ;  /* 0x0000b400dc087a23 */ /* 0x004fe20000010802 */
[----:B------:R-:W-:-:S05]  /*4980*/  IADD3 R220, R213, 0x1400, RZ ;  /* 0x00001400d5dc7810 */ /* 0x000fca0007ffe0ff */
[----:B------:R2:W1:Y:S02]  /*4990*/  MUFU.EX2 R22, R8 ;  /* 0x0000000800167308 */ /* 0x0004640000000800 */
[--C-:B--2---:R-:W-:Y:S01]  /*49a0*/  FFMA.FTZ R8, R205, c[0x0][0x2d0], -R2.reuse ;  /* 0x0000b400cd087a23 */ /* 0x104fe20000010802 */
[----:B-1----:R-:W-:Y:S01]  /*49b0*/  F2FP.PACK_AB R93, R22, R23 ;  /* 0x00000017165d723e */ /* 0x002fe200000000ff */
[----:B------:R-:W-:-:S04]  /*49c0*/  FFMA.FTZ R2, R206, c[0x0][0x2d0], -R2 ;  /* 0x0000b400ce027a23 */ /* 0x000fc80000010802 */
[----:B------:R1:W-:Y:S08]  /*49d0*/  MUFU.EX2 R20, R8 ;  /* 0x0000000800147308 */ /* 0x0003f00000000800 */
[----:B------:R2:W2:Y:S01]  /*49e0*/  MUFU.EX2 R21, R2 ;  /* 0x0000000200157308 */ /* 0x0004a20000000800 */
[----:B-1----:R-:W-:Y:S02]  /*49f0*/  FADD.FTZ R8, R236, R235 ;  /* 0x000000ebec087221 */ /* 0x002fe40000010000 */
[----:B--2---:R-:W-:Y:S01]  /*4a00*/  FFMA.FTZ R2, R218, c[0x0][0x2d0], -R0 ;  /* 0x0000b400da027a23 */ /* 0x004fe20000010800 */
[----:B------:R-:W-:-:S02]  /*4a10*/  F2FP.PACK_AB R95, R21, R20 ;  /* 0x00000014155f723e */ /* 0x000fc400000000ff */
[----:B------:R-:W-:Y:S02]  /*4a20*/  IADD3 R218, R213, 0x1c00, RZ ;  /* 0x00001c00d5da7810 */ /* 0x000fe40007ffe0ff */
[----:B------:R1:W-:Y:S03]  /*4a30*/  MUFU.EX2 R19, R2 ;  /* 0x0000000200137308 */ /* 0x0003e60000000800 */
[C---:B------:R-:W-:Y:S08]  /*4a40*/  HMMA.16816.F32 R104, R92.reuse, R112, R120 ;  /* 0x000000705c68723c */ /* 0x040ff00000001878 */
[----:B---3--:R-:W-:Y:S01]  /*4a50*/  HMMA.16816.F32 R120, R92, R128, R124 ;  /* 0x000000805c78723c */ /* 0x008fe2000000187c */
[----:B-1----:R-:W-:Y:S01]  /*4a60*/  FFMA.FTZ R2, R215, c[0x0][0x2d0], -R0 ;  /* 0x0000b400d7027a23 */ /* 0x002fe20000010800 */
[----:B------:R-:W-:-:S03]  /*4a70*/  IADD3 R215, R213, 0x2800, RZ ;  /* 0x00002800d5d77810 */ /* 0x000fc60007ffe0ff */
[----:B------:R1:W2:Y:S03]  /*4a80*/  MUFU.EX2 R18, R2 ;  /* 0x0000000200127308 */ /* 0x0002a60000000800 */
[C---:B------:R-:W-:Y:S08]  /*4a90*/  HMMA.16816.F32 R124, R92.reuse, R130, R96 ;  /* 0x000000825c7c723c */ /* 0x040ff00000001860 */
[----:B----4-:R-:W-:Y:S01]  /*4aa0*/  HMMA.16816.F32 R76, R92, R82, R88 ;  /* 0x000000525c4c723c */ /* 0x010fe20000001858 */
[--C-:B-1----:R-:W-:Y:S01]  /*4ab0*/  FFMA.FTZ R2, R228, c[0x0][0x2d0], -R0.reuse ;  /* 0x0000b400e4027a23 */ /* 0x102fe20000010800 */
[----:B--2---:R-:W-:Y:S01]  /*4ac0*/  F2FP.PACK_AB R96, R18, R19 ;  /* 0x000000131260723e */ /* 0x004fe200000000ff */
[----:B------:R-:W-:-:S05]  /*4ad0*/  FFMA.FTZ R0, R223, c[0x0][0x2d0], -R0 ;  /* 0x0000b400df007a23 */ /* 0x000fca0000010800 */
[----:B-----5:R-:W-:Y:S01]  /*4ae0*/  HMMA.16816.F32 R88, R92, R4, R188 ;  /* 0x000000045c58723c */ /* 0x020fe200000018bc */
[----:B------:R-:W-:Y:S01]  /*4af0*/  MUFU.EX2 R17, R2 ;  /* 0x0000000200117308 */ /* 0x000fe20000000800 */
[----:B------:R-:W-:-:S06]  /*4b00*/  IADD3 R223, R213, 0x800, RZ ;  /* 0x00000800d5df7810 */ /* 0x000fcc0007ffe0ff */
[C---:B------:R-:W-:Y:S01]  /*4b10*/  HMMA.16816.F32 R156, R92.reuse, R164, R156 ;  /* 0x000000a45c9c723c */ /* 0x040fe2000000189c */
[----:B------:R1:W2:Y:S07]  /*4b20*/  MUFU.EX2 R16, R0 ;  /* 0x0000000000107308 */ /* 0x0002ae0000000800 */
[C---:B------:R-:W-:Y:S08]  /*4b30*/  HMMA.16816.F32 R160, R92.reuse, R166, R160 ;  /* 0x000000a65ca0723c */ /* 0x040ff000000018a0 */
[----:B------:R-:W-:Y:S01]  /*4b40*/  HMMA.16816.F32 R108, R92, R114, R108 ;  /* 0x000000725c6c723c */ /* 0x000fe2000000186c */
[----:B-1----:R-:W-:Y:S01]  /*4b50*/  FFMA.FTZ R0, R217, c[0x0][0x2d0], -R3 ;  /* 0x0000b400d9007a23 */ /* 0x002fe20000010803 */
[----:B--2---:R-:W-:-:S02]  /*4b60*/  F2FP.PACK_AB R98, R16, R17 ;  /* 0x000000111062723e */ /* 0x004fc400000000ff */
[----:B------:R-:W-:Y:S01]  /*4b70*/  IADD3 R217, R213, 0x2000, RZ ;  /* 0x00002000d5d97810 */ /* 0x000fe20007ffe0ff */
[----:B------:R1:W-:Y:S03]  /*4b80*/  MUFU.EX2 R12, R0 ;  /* 0x00000000000c7308 */ /* 0x0003e60000000800 */
[C---:B------:R-:W-:Y:S08]  /*4b90*/  HMMA.16816.F32 R132, R92.reuse, R136, R132 ;  /* 0x000000885c84723c */ /* 0x040ff00000001884 */
[----:B------:R-:W-:Y:S01]  /*4ba0*/  HMMA.16816.F32 R172, R92, R138, R172 ;  /* 0x0000008a5cac723c */ /* 0x000fe200000018ac */
[----:B-1----:R-:W-:Y:S01]  /*4bb0*/  FFMA.FTZ R0, R221, c[0x0][0x2d0], -R3 ;  /* 0x0000b400dd007a23 */ /* 0x002fe20000010803 */
[----:B------:R-:W-:-:S06]  /*4bc0*/  IADD3 R221, R213, 0x1000, RZ ;  /* 0x00001000d5dd7810 */ /* 0x000fcc0007ffe0ff */
[C---:B------:R-:W-:Y:S01]  /*4bd0*/  HMMA.16816.F32 R72, R92.reuse, R80, R184 ;  /* 0x000000505c48723c */ /* 0x040fe200000018b8 */
[----:B------:R1:W2:Y:S07]  /*4be0*/  MUFU.EX2 R13, R0 ;  /* 0x00000000000d7308 */ /* 0x0002ae0000000800 */
[----:B------:R-:W-:Y:S01]  /*4bf0*/  HMMA.16816.F32 R92, R92, R6, R148 ;  /* 0x000000065c5c723c */ /* 0x000fe20000001894 */
[--C-:B-1----:R-:W-:Y:S01]  /*4c00*/  FFMA.FTZ R0, R14, c[0x0][0x2d0], -R3.reuse ;  /* 0x0000b4000e007a23 */ /* 0x102fe20000010803 */
[----:B--2---:R-:W-:Y:S01]  /*4c10*/  F2FP.PACK_AB R97, R13, R12 ;  /* 0x0000000c0d61723e */ /* 0x004fe200000000ff */
[----:B------:R-:W-:-:S02]  /*4c20*/  FFMA.FTZ R3, R15, c[0x0][0x2d0], -R3 ;  /* 0x0000b4000f037a23 */ /* 0x000fc40000010803 */
[----:B------:R1:W-:Y:S08]  /*4c30*/  MUFU.EX2 R14, R0 ;  /* 0x00000000000e7308 */ /* 0x0003f00000000800 */
[----:B------:R2:W3:Y:S01]  /*4c40*/  MUFU.EX2 R15, R3 ;  /* 0x00000003000f7308 */ /* 0x0004e20000000800 */
[----:B-1----:R-:W-:-:S05]  /*4c50*/  @P2 IMAD.HI.U32 R0, R216, c[0x0][0x2c8], RZ ;  /* 0x0000b200d8002a27 */ /* 0x002fca00078e00ff */
[----:B------:R-:W-:Y:S01]  /*4c60*/  @P2 SHF.R.U32.HI R216, RZ, c[0x0][0x2cc], R0 ;  /* 0x0000b300ffd82a19 */ /* 0x000fe20000011600 */
[----:B--2---:R-:W-:-:S03]  /*4c70*/  FADD.FTZ R3, R11, R252 ;  /* 0x000000fc0b037221 */ /* 0x004fc60000010000 */
[----:B------:R-:W-:Y:S01]  /*4c80*/  IADD3 R0, R216, R10, -R9 ;  /* 0x0000000ad8007210 */ /* 0x000fe20007ffe809 */
[----:B------:R-:W-:Y:S01]  /*4c90*/  FADD.FTZ R11, R238, R8 ;  /* 0x00000008ee0b7221 */ /* 0x000fe20000010000 */
[----:B---3--:R-:W-:Y:S01]  /*4ca0*/  F2FP.PACK_AB R99, R15, R14 ;  /* 0x0000000e0f63723e */ /* 0x008fe200000000ff */
[----:B------:R-:W-:Y:S01]  /*4cb0*/  FADD.FTZ R10, R251, R3 ;  /* 0x00000003fb0a7221 */ /* 0x000fe20000010000 */
[----:B------:R-:W-:Y:S01]  /*4cc0*/  SHF.R.S32.HI R2, RZ, 0x1f, R0 ;  /* 0x0000001fff027819 */ /* 0x000fe20000011400 */
[----:B------:R-:W-:Y:S01]  /*4cd0*/  FADD.FTZ R3, R243, R11 ;  /* 0x0000000bf3037221 */ /* 0x000fe20000010000 */
[----:B------:R-:W-:Y:S02]  /*4ce0*/  IADD3 R216, R213, 0x2400, RZ ;  /* 0x00002400d5d87810 */ /* 0x000fe40007ffe0ff */
[----:B------:R-:W-:Y:S01]  /*4cf0*/  LEA.HI R27, R2, R0, RZ, 0x6 ;  /* 0x00000000021b7211 */ /* 0x000fe200078f30ff */
        /* <DEDUP_REMOVED lines=14> */
[----:B------:R-:W-:Y:S01]  /*4de0*/  FADD.FTZ R0, R224, R5 ;  /* 0x00000005e0007221 */ /* 0x000fe20000010000 */
[----:B------:R-:W-:Y:S01]  /*4df0*/  IADD3 R224, R213, 0x400, RZ ;  /* 0x00000400d5e07810 */ /* 0x000fe20007ffe0ff */
[----:B------:R-:W-:Y:S01]  /*4e00*/  FADD.FTZ R3, R203, R3 ;  /* 0x00000003cb037221 */ /* 0x000fe20000010000 */
[----:B------:R-:W-:Y:S01]  /*4e10*/  HMMA.16816.F32 R168, R96, R136, R68 ;  /* 0x0000008860a8723c */ /* 0x000fe20000001844 */
[----:B------:R-:W-:-:S02]  /*4e20*/  FADD.FTZ R4, R242, R4 ;  /* 0x00000004f2047221 */ /* 0x000fc40000010000 */
[----:B------:R-:W-:Y:S01]  /*4e30*/  FADD.FTZ R0, R222, R0 ;  /* 0x00000000de007221 */ /* 0x000fe20000010000 */
[----:B------:R-:W-:Y:S01]  /*4e40*/  IADD3 R222, R213, 0xc00, RZ ;  /* 0x00000c00d5de7810 */ /* 0x000fe20007ffe0ff */
[----:B------:R-:W-:Y:S02]  /*4e50*/  FADD.FTZ R5, R234, R2 ;  /* 0x00000002ea057221 */ /* 0x000fe40000010000 */
[----:B------:R-:W-:Y:S01]  /*4e60*/  FADD.FTZ R3, R201, R3 ;  /* 0x00000003c9037221 */ /* 0x000fe20000010000 */
[----:B------:R-:W-:Y:S01]  /*4e70*/  HMMA.16816.F32 R100, R96, R112, R100 ;  /* 0x000000706064723c */ /* 0x000fe20000001864 */
[----:B------:R-:W-:Y:S02]  /*4e80*/  FADD.FTZ R4, R241, R4 ;  /* 0x00000004f1047221 */ /* 0x000fe40000010000 */
[----:B------:R-:W-:Y:S01]  /*4e90*/  FADD.FTZ R0, R219, R0 ;  /* 0x00000000db007221 */ /* 0x000fe20000010000 */
[----:B------:R-:W-:Y:S01]  /*4ea0*/  IADD3 R219, R213, 0x1800, RZ ;  /* 0x00001800d5db7810 */ /* 0x000fe20007ffe0ff */
        /* <DEDUP_REMOVED lines=32> */
[----:B------:R-:W-:Y:S01]  /*50b0*/  HMMA.16816.F32 R96, R96, R6, R40 ;  /* 0x000000066060723c */ /* 0x000fe20000001828 */
[----:B------:R-:W-:Y:S02]  /*50c0*/  FADD.FTZ R0, R26, R4 ;  /* 0x000000041a007221 */ /* 0x000fe40000010000 */
[----:B------:R-:W-:Y:S02]  /*50d0*/  FADD.FTZ R4, R17, R3 ;  /* 0x0000000311047221 */ /* 0x000fe40000010000 */
[----:B------:R-:W-:Y:S02]  /*50e0*/  FADD.FTZ R5, R22, R5 ;  /* 0x0000000516057221 */ /* 0x000fe40000010000 */
[----:B------:R-:W-:Y:S02]  /*50f0*/  FADD.FTZ R3, R14, R2 ;  /* 0x000000020e037221 */ /* 0x000fe40000010000 */
[----:B------:R-:W-:Y:S01]  /*5100*/  FADD.FTZ R2, R25, R0 ;  /* 0x0000000019027221 */ /* 0x000fe20000010000 */
[----:B------:R-:W-:Y:S01]  /*5110*/  SHF.R.S32.HI R0, RZ, 0x6, R27 ;  /* 0x00000006ff007819 */ /* 0x000fe2000001141b */
[----:B------:R-:W-:-:S02]  /*5120*/  FADD.FTZ R5, R20, R5 ;  /* 0x0000000514057221 */ /* 0x000fc40000010000 */
[----:B------:R-:W-:Y:S01]  /*5130*/  FADD.FTZ R6, R16, R4 ;  /* 0x0000000410067221 */ /* 0x000fe20000010000 */
[----:B------:R-:W-:Y:S01]  /*5140*/  IMNMX R0, RZ, R0, !PT ;  /* 0x00000000ff007217 */ /* 0x000fe20007800200 */
[----:B------:R-:W-:Y:S02]  /*5150*/  FADD.FTZ R4, R15, R3 ;  /* 0x000000030f047221 */ /* 0x000fe40000010000 */
[----:B------:R-:W-:Y:S01]  /*5160*/  FADD.FTZ R3, R24, R2 ;  /* 0x0000000218037221 */ /* 0x000fe20000010000 */
[----:B------:R1:W-:Y:S01]  /*5170*/  STL [R1], R6 ;  /* 0x0000000601007387 */ /* 0x0003e20000100800 */
[----:B------:R-:W-:Y:S01]  /*5180*/  FADD.FTZ R2, R21, R5 ;  /* 0x0000000515027221 */ /* 0x000fe20000010000 */
[----:B------:R-:W-:Y:S02]  /*5190*/  ISETP.GE.AND P0, PT, R204, R0, PT ;  /* 0x00000000cc00720c */ /* 0x000fe40003f06270 */
[----:B------:R1:W-:Y:S04]  /*51a0*/  STL [R1+0x4], R4 ;  /* 0x0000040401007387 */ /* 0x0003e80000100800 */
[----:B------:R1:W-:Y:S04]  /*51b0*/  STL [R1+0x50], R0 ;  /* 0x0000500001007387 */ /* 0x0003e80000100800 */
[----:B------:R1:W-:Y:S04]  /*51c0*/  STL [R1+0x8], R3 ;  /* 0x0000080301007387 */ /* 0x0003e80000100800 */
[----:B------:R1:W-:Y:S01]  /*51d0*/  STL [R1+0xc], R2 ;  /* 0x00000c0201007387 */ /* 0x0003e20000100800 */
[----:B------:R-:W-:Y:S05]  /*51e0*/  @!P0 BRA `(.L_x_622) ;  /* 0x0000453000008947 */ /* 0x000fea0003800000 */
[----:B------:R-:W2:Y:S04]  /*51f0*/  LDL.64 R32, [R1+0x48] ;  /* 0x0000480001207983 */ /* 0x000ea80000100a00 */
[----:B------:R-:W3:Y:S04]  /*5200*/  LDL.64 R30, [R1+0x40] ;  /* 0x00004000011e7983 */ /* 0x000ee80000100a00 */
[----:B------:R-:W4:Y:S04]  /*5210*/  LDL.64 R28, [R1+0x38] ;  /* 0x00003800011c7983 */ /* 0x000f280000100a00 */
[----:B------:R-:W5:Y:S01]  /*5220*/  LDL.64 R54, [R1+0x30] ;  /* 0x0000300001367983 */ /* 0x000f620000100a00 */
[----:B------:R-:W-:Y:S01]  /*5230*/  IMAD.MOV.U32 R141, RZ, RZ, R144 ;  /* 0x000000ffff8d7224 */ /* 0x000fe200078e0090 */
[----:B------:R-:W-:Y:S01]  /*5240*/  MOV R146, R143 ;  /* 0x0000008f00927202 */ /* 0x000fe20000000f00 */
[----:B------:R-:W-:-:S02]  /*5250*/  IMAD.MOV.U32 R140, RZ, RZ, R145 ;  /* 0x000000ffff8c7224 */ /* 0x000fc400078e0091 */
[----:B------:R-:W-:Y:S02]  /*5260*/  IMAD.MOV.U32 R147, RZ, RZ, R142 ;  /* 0x000000ffff937224 */ /* 0x000fe400078e008e */
[----:B------:R-:W-:Y:S01]  /*5270*/  IMAD.MOV.U32 R226, RZ, RZ, R204 ;  /* 0x000000ffffe27224 */ /* 0x000fe200078e00cc */
[C---:B-12---:R-:W-:Y:S02]  /*5280*/  IADD3 R2, P0, R32.reuse, 0x20, RZ ;  /* 0x0000002020027810 */ /* 0x046fe40007f1e0ff */
[----:B------:R-:W-:Y:S02]  /*5290*/  IADD3 R0, P3, R32, 0x40, RZ ;  /* 0x0000004020007810 */ /* 0x000fe40007f7e0ff */
[----:B---3--:R-:W-:Y:S01]  /*52a0*/  IADD3 R3, P1, R30, 0x20, RZ ;  /* 0x000000201e037810 */ /* 0x008fe20007f3e0ff */
[----:B------:R4:W-:Y:S04]  /*52b0*/  STL [R1+0x2c], R2 ;  /* 0x00002c0201007387 */ /* 0x0009e80000100800 */
[----:B------:R1:W-:Y:S04]  /*52c0*/  STL [R1+0x24], R0 ;  /* 0x0000240001007387 */ /* 0x0003e80000100800 */
[----:B------:R2:W-:Y:S01]  /*52d0*/  STL [R1+0x1c], R3 ;  /* 0x00001c0301007387 */ /* 0x0005e20000100800 */
[----:B----4-:R-:W-:-:S02]  /*52e0*/  IADD3.X R2, RZ, R29, RZ, P0, !PT ;  /* 0x0000001dff027210 */ /* 0x010fc400007fe4ff */
[----:B-1----:R-:W-:-:S03]  /*52f0*/  IADD3 R0, P0, R30, 0x40, RZ ;  /* 0x000000401e007810 */ /* 0x002fc60007f1e0ff */
[----:B------:R5:W-:Y:S01]  /*5300*/  STL [R1+0x28], R2 ;  /* 0x0000280201007387 */ /* 0x000be20000100800 */
[----:B--2---:R-:W-:-:S03]  /*5310*/  IADD3.X R3, RZ, R29, RZ, P3, !PT ;  /* 0x0000001dff037210 */ /* 0x004fc60001ffe4ff */
[----:B------:R1:W-:Y:S04]  /*5320*/  STL [R1+0x14], R0 ;  /* 0x0000140001007387 */ /* 0x0003e80000100800 */
[----:B------:R-:W-:Y:S01]  /*5330*/  STL [R1+0x20], R3 ;  /* 0x0000200301007387 */ /* 0x000fe20000100800 */
[----:B-----5:R-:W-:Y:S01]  /*5340*/  IMAD.X R2, RZ, RZ, R55, P1 ;  /* 0x000000ffff027224 */ /* 0x020fe200008e0637 */
[----:B-1----:R-:W-:-:S05]  /*5350*/  IADD3.X R0, RZ, R55, RZ, P0, !PT ;  /* 0x00000037ff007210 */ /* 0x002fca00007fe4ff */
[----:B------:R1:W-:Y:S04]  /*5360*/  STL [R1+0x10], R0 ;  /* 0x0000100001007387 */ /* 0x0003e80000100800 */
[----:B------:R2:W-:Y:S04]  /*5370*/  STL [R1+0x18], R2 ;  /* 0x0000180201007387 */ /* 0x0005e80000100800 */
[----:B------:R-:W1:Y:S02]  /*5380*/  LDL R55, [R1+0x58] ;  /* 0x0000580001377983 */ /* 0x000e640000100800 */
[----:B-1----:R-:W-:-:S05]  /*5390*/  @P2 IMAD.HI.U32 R0, R55, c[0x0][0x2c8], RZ ;  /* 0x0000b20037002a27 */ /* 0x002fca00078e00ff */
[----:B------:R2:W-:Y:S02]  /*53a0*/  @P2 STL [R1+0x54], R0 ;  /* 0x0000540001002387 */ /* 0x0005e40000100800 */
.L_x_623:
[----:B------:R-:W3:Y:S01]  /*53b0*/  LDL.64 R42, [R1+0x48] ;  /* 0x00004800012a7983 */ /* 0x000ee20000100a00 */
[----:B------:R-:W-:Y:S04]  /*53c0*/  DEPBAR.LE SB0, 0x0 ;  /* 0x000080000000791a */ /* 0x000fe80000000000 */
[C---:B------:R-:W-:Y:S01]  /*53d0*/  ISETP.GE.AND P3, PT, R226.reuse, RZ, PT ;  /* 0x000000ffe200720c */ /* 0x040fe20003f66270 */
[----:B------:R-:W4:Y:S01]  /*53e0*/  LDL.64 R142, [R1+0x38] ;  /* 0x00003800018e7983 */ /* 0x000f220000100a00 */
[----:B------:R-:W-:Y:S01]  /*53f0*/  IMAD.MOV.U32 R45, RZ, RZ, c[0x0][0x208] ;  /* 0x00008200ff2d7624 */ /* 0x000fe200078e00ff */
[----:B------:R-:W-:Y:S02]  /*5400*/  MOV R46, c[0x0][0x20c] ;  /* 0x00008300002e7a02 */ /* 0x000fe40000000f00 */
[----:B------:R-:W-:Y:S02]  /*5410*/  MOV R235, 0xffffffc0 ;  /* 0xffffffc000eb7802 */ /* 0x000fe40000000f00 */
[----:B--2---:R-:W2:Y:S04]  /*5420*/  LDL R47, [R1+0x2c] ;  /* 0x00002c00012f7983 */ /* 0x004ea80000100800 */
[----:B------:R-:W2:Y:S02]  /*5430*/  LDL R55, [R1+0x28] ;  /* 0x0000280001377983 */ /* 0x000ea40000100800 */
[----:B------:R-:W-:Y:S01]  /*5440*/  @P3 SHF.R.S32.HI R0, RZ, 0x1f, R226 ;  /* 0x0000001fff003819 */ /* 0x000fe200000114e2 */
[----:B------:R-:W-:Y:S01]  /*5450*/  @P3 IMAD.WIDE.U32 R36, R226, c[0x0][0x208], RZ ;  /* 0x00008200e2243a25 */ /* 0x000fe200078e00ff */
[----:B------:R-:W2:Y:S03]  /*5460*/  LDL R58, [R1+0x24] ;  /* 0x00002400013a7983 */ /* 0x000ea60000100800 */
[----:B------:R-:W-:Y:S01]  /*5470*/  @P3 IMAD R0, R0, c[0x0][0x208], RZ ;  /* 0x0000820000003a24 */ /* 0x000fe200078e02ff */
[----:B------:R-:W2:Y:S01]  /*5480*/  LDL R54, [R1+0x20] ;  /* 0x0000200001367983 */ /* 0x000ea20000100800 */
[----:B------:R-:W-:Y:S02]  /*5490*/  @P3 IMAD.SHL.U32 R2, R36, 0x40, RZ ;  /* 0x0000004024023824 */ /* 0x000fe400078e00ff */
[----:B------:R-:W-:Y:S01]  /*54a0*/  @P3 IMAD R0, R226, c[0x0][0x20c], R0 ;  /* 0x00008300e2003a24 */ /* 0x000fe200078e0200 */
[----:B------:R-:W-:Y:S03]  /*54b0*/  BAR.SYNC.DEFER_BLOCKING 0x0 ;  /* 0x0000000000007b1d */ /* 0x000fe60000010000 */
[----:B------:R-:W-:Y:S05]  /*54c0*/  @P3 IMAD.IADD R0, R37, 0x1, R0 ;  /* 0x0000000125003824 */ /* 0x000fea00078e0200 */
[----:B------:R-:W-:Y:S01]  /*54d0*/  @P3 SHF.L.U64.HI R0, R36, 0x6, R0 ;  /* 0x0000000624003819 */ /* 0x000fe20000010200 */
[----:B-----5:R-:W-:Y:S04]  /*54e0*/  STL [R1+0x68], R213 ;  /* 0x000068d501007387 */ /* 0x020fe80000100800 */
[----:B------:R-:W-:Y:S04]  /*54f0*/  STL [R1+0x6c], R224 ;  /* 0x00006ce001007387 */ /* 0x000fe80000100800 */
[----:B------:R-:W2:Y:S04]  /*5500*/  LDL R234, [R1+0x54] ;  /* 0x0000540001ea7983 */ /* 0x000ea80000100800 */
[----:B------:R-:W2:Y:S06]  /*5510*/  LDL.64 R232, [R1+0x40] ;  /* 0x0000400001e87983 */ /* 0x000eac0000100a00 */
[----:B------:R-:W-:Y:S08]  /*5520*/  LDSM.16.M88.4 R64, [R211+0x6100] ;  /* 0x00610000d340783b */ /* 0x000ff00000000200 */
[----:B------:R-:W1:Y:S08]  /*5530*/  LDSM.16.M88.4 R16, [R208+0x3100] ;  /* 0x00310000d010783b */ /* 0x000e700000000200 */
[----:B------:R-:W1:Y:S08]  /*5540*/  LDSM.16.M88.4 R60, [R211+0x7100] ;  /* 0x00710000d33c783b */ /* 0x000e700000000200 */
[----:B------:R-:W1:Y:S08]  /*5550*/  LDSM.16.M88.4 R32, [R208+0x3500] ;  /* 0x00350000d020783b */ /* 0x000e700000000200 */
[----:B------:R-:W2:Y:S06]  /*5560*/  LDL.64 R230, [R1+0x30] ;  /* 0x0000300001e67983 */ /* 0x000eac0000100a00 */
[----:B------:R-:W2:Y:S08]  /*5570*/  LDSM.16.M88.4 R48, [R208+0x3900] ;  /* 0x00390000d030783b */ /* 0x000eb00000000200 */
[----:B------:R-:W2:Y:S01]  /*5580*/  LDL R227, [R1+0x14] ;  /* 0x0000140001e37983 */ /* 0x000ea20000100800 */
[-C--:B-1----:R-:W-:Y:S03]  /*5590*/  HMMA.16816.F32 R4, R64, R16.reuse, RZ ;  /* 0x000000104004723c */ /* 0x082fe600000018ff */
[----:B------:R-:W1:Y:S05]  /*55a0*/  LDSM.16.M88.4 R148, [R208+0x3d00] ;  /* 0x003d0000d094783b */ /* 0x000e6a0000000200 */
[C---:B------:R-:W-:Y:S03]  /*55b0*/  HMMA.16816.F32 R8, R60.reuse, R16, RZ ;  /* 0x000000103c08723c */ /* 0x040fe600000018ff */
[----:B------:R-:W2:Y:S04]  /*55c0*/  LDL R228, [R1+0x10] ;  /* 0x0000100001e47983 */ /* 0x000ea80000100800 */
[----:B------:R-:W-:Y:S01]  /*55d0*/  LDSM.16.M88.4 R176, [R212+0x6100] ;  /* 0x00610000d4b0783b */ /* 0x000fe20000000200 */
[-C--:B------:R-:W-:Y:S07]  /*55e0*/  HMMA.16816.F32 R12, R60, R18.reuse, RZ ;  /* 0x000000123c0c723c */ /* 0x080fee00000018ff */
[----:B------:R1:W2:Y:S01]  /*55f0*/  LDSM.16.M88.4 R180, [R213] ;  /* 0x00000000d5b4783b */ /* 0x0002a20000000200 */
[C---:B------:R-:W-:Y:S07]  /*5600*/  HMMA.16816.F32 R16, R64.reuse, R18, RZ ;  /* 0x000000124010723c */ /* 0x040fee00000018ff */
[----:B------:R-:W2:Y:S01]  /*5610*/  LDSM.16.M88.4 R184, [R212+0x7100] ;  /* 0x00710000d4b8783b */ /* 0x000ea20000000200 */
[-C--:B------:R-:W-:Y:S07]  /*5620*/  HMMA.16816.F32 R20, R64, R32.reuse, RZ ;  /* 0x000000204014723c */ /* 0x080fee00000018ff */
[----:B------:R1:W2:Y:S01]  /*5630*/  LDSM.16.M88.4 R188, [R224] ;  /* 0x00000000e0bc783b */ /* 0x0002a20000000200 */
[C---:B------:R-:W-:Y:S07]  /*5640*/  HMMA.16816.F32 R24, R60.reuse, R32, RZ ;  /* 0x000000203c18723c */ /* 0x040fee00000018ff */
[----:B-1----:R-:W2:Y:S01]  /*5650*/  LDL R213, [R1+0x1c] ;  /* 0x00001c0001d57983 */ /* 0x002ea20000100800 */
[-C--:B------:R-:W-:Y:S03]  /*5660*/  HMMA.16816.F32 R28, R60, R34.reuse, RZ ;  /* 0x000000223c1c723c */ /* 0x080fe600000018ff */
[----:B------:R-:W1:Y:S05]  /*5670*/  LDSM.16.M88.4 R192, [R223] ;  /* 0x00000000dfc0783b */ /* 0x000e6a0000000200 */
[C---:B------:R-:W-:Y:S03]  /*5680*/  HMMA.16816.F32 R32, R64.reuse, R34, RZ ;  /* 0x000000224020723c */ /* 0x040fe600000018ff */
[----:B------:R-:W1:Y:S08]  /*5690*/  LDSM.16.M88.4 R196, [R222] ;  /* 0x00000000dec4783b */ /* 0x000e700000000200 */
[----:B------:R-:W2:Y:S04]  /*56a0*/  LDL R224, [R1+0x18] ;  /* 0x0000180001e07983 */ /* 0x000ea80000100800 */
[----:B------:R-:W2:Y:S04]  /*56b0*/  LDL R237, [R1+0x5c] ;  /* 0x00005c0001ed7983 */ /* 0x000ea80000100800 */
[----:B------:R-:W2:Y:S04]  /*56c0*/  LDL R236, [R1+0x38] ;  /* 0x0000380001ec7983 */ /* 0x000ea80000100800 */
[----:B------:R-:W2:Y:S01]  /*56d0*/  LDL R229, [R1+0x60] ;  /* 0x0000600001e57983 */ /* 0x000ea20000100800 */
[----:B---3--:R-:W-:Y:S04]  /*56e0*/  @P3 IADD3 R3, P0, R2, R42, RZ ;  /* 0x0000002a02033210 */ /* 0x008fe80007f1e0ff */
[----:B----4-:R-:W-:Y:S02]  /*56f0*/  @P3 IADD3.X R36, R0, R143, RZ, P0, !PT ;  /* 0x0000008f00243210 */ /* 0x010fe400007fe4ff */
[C---:B------:R-:W-:Y:S02]  /*5700*/  @P3 LEA R52, P0, R3.reuse, c[0x0][0x1f8], 0x1 ;  /* 0x00007e0003343a11 */ /* 0x040fe400078008ff */
[-C--:B--2---:R-:W-:Y:S02]  /*5710*/  @P3 IADD3 R40, P1, R2, R47.reuse, RZ ;  /* 0x0000002f02283210 */ /* 0x084fe40007f3e0ff */
[----:B------:R-:W-:Y:S02]  /*5720*/  @P3 LEA.HI.X R53, R3, c[0x0][0x1fc], R36, 0x1, P0 ;  /* 0x00007f0003353a11 */ /* 0x000fe400000f0c24 */
[-C--:B------:R-:W-:Y:S01]  /*5730*/  HMMA.16816.F32 R36, R64, R48.reuse, RZ ;  /* 0x000000304024723c */ /* 0x080fe200000018ff */
[----:B------:R-:W-:Y:S01]  /*5740*/  @P3 IMAD.X R41, R0, 0x1, R55, P1 ;  /* 0x0000000100293824 */ /* 0x000fe200008e0637 */
[C---:B------:R-:W-:Y:S01]  /*5750*/  @P3 LEA R56, P1, R40.reuse, c[0x0][0x1f8], 0x1 ;  /* 0x00007e0028383a11 */ /* 0x040fe200078208ff */
[----:B------:R-:W-:Y:S01]  /*5760*/  @!PT LDS RZ, [RZ] ;  /* 0x00000000fffff984 */ /* 0x000fe20000000800 */
[----:B------:R-:W-:Y:S01]  /*5770*/  @!PT LDS RZ, [RZ] ;  /* 0x00000000fffff984 */ /* 0x000fe20000000800 */
[----:B------:R-:W-:Y:S01]  /*5780*/  @!PT LDS RZ, [RZ] ;  /* 0x00000000fffff984 */ /* 0x000fe20000000800 */
[----:B------:R2:W-:Y:S01]  /*5790*/  @P3 LDGSTS.E.BYPASS.LTC128B.128 [R225+0x100], [R52.64], !P6 ;  /* 0x0010000034e13fae */ /* 0x0005e2000f101d46 */
[C---:B------:R-:W-:Y:S02]  /*57a0*/  @P3 LEA R3, P0, R45.reuse, R2, 0x5 ;  /* 0x000000022d033211 */ /* 0x040fe400078028ff */
[----:B------:R-:W-:Y:S02]  /*57b0*/  @P3 LEA.HI.X R57, R40, c[0x0][0x1fc], R41, 0x1, P1 ;  /* 0x00007f0028393a11 */ /* 0x000fe400008f0c29 */
[----:B------:R-:W-:Y:S03]  /*57c0*/  @P3 IADD3 R44, P1, R2, R58, RZ ;  /* 0x0000003a022c3210 */ /* 0x000fe60007f3e0ff */
[----:B------:R3:W-:Y:S01]  /*57d0*/  @P3 LDGSTS.E.BYPASS.LTC128B.128 [R225+0x1100], [R56.64], !P5 ;  /* 0x0110000038e13fae */ /* 0x0007e2000e901d46 */
[----:B------:R-:W-:Y:S01]  /*57e0*/  @P3 LEA.HI.X R2, R45, R0, R46, 0x5, P0 ;  /* 0x000000002d023211 */ /* 0x000fe200000f2c2e */
[----:B------:R-:W-:Y:S01]  /*57f0*/  @P3 IMAD.X R46, R0, 0x1, R54, P1 ;  /* 0x00000001002e3824 */ /* 0x000fe200008e0636 */
[----:B------:R-:W-:Y:S02]  /*5800*/  @P3 IADD3 R45, P0, R3, R42, RZ ;  /* 0x0000002a032d3210 */ /* 0x000fe40007f1e0ff */
[C---:B------:R-:W-:Y:S02]  /*5810*/  HMMA.16816.F32 R40, R60.reuse, R48, RZ ;  /* 0x000000303c28723c */ /* 0x040fe400000018ff */
[----:B------:R-:W-:Y:S01]  /*5820*/  @P3 LEA R144, P1, R44, c[0x0][0x1f8], 0x1 ;  /* 0x00007e002c903a11 */ /* 0x000fe200078208ff */
[----:B------:R-:W-:Y:S01]  /*5830*/  @P3 IMAD.X R0, R2, 0x1, R143, P0 ;  /* 0x0000000102003824 */ /* 0x000fe200000e068f */
[C---:B------:R-:W-:Y:S02]  /*5840*/  @P3 LEA R200, P0, R45.reuse, c[0x0][0x1f8], 0x1 ;  /* 0x00007e002dc83a11 */ /* 0x040fe400078008ff */
[----:B------:R-:W-:Y:S02]  /*5850*/  @P3 LEA.HI.X R145, R44, c[0x0][0x1fc], R46, 0x1, P1 ;  /* 0x00007f002c913a11 */ /* 0x000fe400008f0c2e */
[----:B------:R-:W-:Y:S03]  /*5860*/  @P3 LEA.HI.X R201, R45, c[0x0][0x1fc], R0, 0x1, P0 ;  /* 0x00007f002dc93a11 */ /* 0x000fe600000f0c00 */
[----:B------:R4:W-:Y:S01]  /*5870*/  @P3 LDGSTS.E.BYPASS.LTC128B.128 [R225+0x2100], [R144.64], !P4 ;  /* 0x0210000090e13fae */ /* 0x0009e2000e101d46 */
[C---:B------:R-:W-:Y:S02]  /*5880*/  @P3 IADD3 R0, P1, R3.reuse, R47, RZ ;  /* 0x0000002f03003210 */ /* 0x040fe40007f3e0ff */
[-C--:B------:R-:W-:Y:S01]  /*5890*/  HMMA.16816.F32 R44, R60, R50.reuse, RZ ;  /* 0x000000323c2c723c */ /* 0x080fe200000018ff */
[----:B------:R-:W-:Y:S02]  /*58a0*/  @P3 IADD3 R3, P0, R3, R58, RZ ;  /* 0x0000003a03033210 */ /* 0x000fe40007f1e0ff */
[----:B------:R-:W-:Y:S02]  /*58b0*/  @P3 IADD3.X R55, R2, R55, RZ, P1, !PT ;  /* 0x0000003702373210 */ /* 0x000fe40000ffe4ff */
[----:B------:R1:W-:Y:S01]  /*58c0*/  @P3 LDGSTS.E.BYPASS.LTC128B.128 [R225+0x900], [R200.64], !P6 ;  /* 0x00900000c8e13fae */ /* 0x0003e2000f101d46 */
[----:B------:R-:W-:Y:S01]  /*58d0*/  @P3 LEA R142, P1, R0, c[0x0][0x1f8], 0x1 ;  /* 0x00007e00008e3a11 */ /* 0x000fe200078208ff */
[----:B------:R-:W-:Y:S01]  /*58e0*/  @P3 IMAD.X R54, R2, 0x1, R54, P0 ;  /* 0x0000000102363824 */ /* 0x000fe200000e0636 */
[C---:B------:R-:W-:Y:S04]  /*58f0*/  HMMA.16816.F32 R48, R64.reuse, R50, RZ ;  /* 0x000000324030723c */ /* 0x040fe800000018ff */
[C---:B------:R-:W-:Y:S02]  /*5900*/  @P3 LEA R2, P0, R3.reuse, c[0x0][0x1f8], 0x1 ;  /* 0x00007e0003023a11 */ /* 0x040fe400078008ff */
[----:B------:R-:W-:Y:S02]  /*5910*/  @P3 LEA.HI.X R143, R0, c[0x0][0x1fc], R55, 0x1, P1 ;  /* 0x00007f00008f3a11 */ /* 0x000fe400008f0c37 */
[----:B------:R-:W-:Y:S01]  /*5920*/  @P3 LEA.HI.X R3, R3, c[0x0][0x1fc], R54, 0x1, P0 ;  /* 0x00007f0003033a11 */ /* 0x000fe200000f0c36 */
[----:B------:R2:W4:Y:S02]  /*5930*/  LDL R0, [R1+0x58] ;  /* 0x0000580001007983 */ /* 0x0005240000100800 */
[-C--:B--2---:R-:W-:Y:S02]  /*5940*/  HMMA.16816.F32 R52, R64, R148.reuse, RZ ;  /* 0x000000944034723c */ /* 0x084fe400000018ff */
[----:B------:R2:W-:Y:S06]  /*5950*/  @P3 LDGSTS.E.BYPASS.LTC128B.128 [R225+0x1900], [R142.64], !P5 ;  /* 0x019000008ee13fae */ /* 0x0005ec000e901d46 */
[C---:B---3--:R-:W-:Y:S02]  /*5960*/  HMMA.16816.F32 R56, R60.reuse, R148, RZ ;  /* 0x000000943c38723c */ /* 0x048fe400000018ff */
[----:B------:R3:W-:Y:S01]  /*5970*/  @P3 LDGSTS.E.BYPASS.LTC128B.128 [R225+0x2900], [R2.64], !P4 ;  /* 0x0290000002e13fae */ /* 0x0007e2000e101d46 */
[----:B------:R-:W-:Y:S05]  /*5980*/  ISETP.GE.AND P3, PT, R226, 0x1, PT ;  /* 0x00000001e200780c */ /* 0x000fea0003f66270 */
[-C--:B------:R-:W-:Y:S02]  /*5990*/  HMMA.16816.F32 R60, R60, R150.reuse, RZ ;  /* 0x000000963c3c723c */ /* 0x080fe400000018ff */
[----:B-1----:R-:W-:Y:S06]  /*59a0*/  LDSM.16.M88.4 R200, [R211+0x9100] ;  /* 0x00910000d3c8783b */ /* 0x002fec0000000200 */
[----:B------:R-:W-:Y:S02]  /*59b0*/  HMMA.16816.F32 R64, R64, R150, RZ ;  /* 0x000000964040723c */ /* 0x000fe400000018ff */
[----:B------:R-:W0:Y:S06]  /*59c0*/  LDGDEPBAR ;  /* 0x00000000000079af */ /* 0x000e2c0000000000 */
[-C--:B------:R-:W-:Y:S02]  /*59d0*/  HMMA.16816.F32 R4, R176, R180.reuse, R4 ;  /* 0x000000b4b004723c */ /* 0x080fe40000001804 */
[----:B------:R-:W-:Y:S06]  /*59e0*/  LDSM.16.M88.4 R148, [R211+0x8100] ;  /* 0x00810000d394783b */ /* 0x000fec0000000200 */
[C---:B------:R-:W-:Y:S02]  /*59f0*/  HMMA.16816.F32 R8, R184.reuse, R180, R8 ;  /* 0x000000b4b808723c */ /* 0x040fe40000001808 */
[----:B------:R-:W-:Y:S06]  /*5a00*/  LDSM.16.M88.4 R204, [R208+0x4900] ;  /* 0x00490000d0cc783b */ /* 0x000fec0000000200 */
[-C--:B------:R-:W-:Y:S08]  /*5a10*/  HMMA.16816.F32 R12, R184, R182.reuse, R12 ;  /* 0x000000b6b80c723c */ /* 0x080ff0000000180c */
[C---:B------:R-:W-:Y:S01]  /*5a20*/  HMMA.16816.F32 R16, R176.reuse, R182, R16 ;  /* 0x000000b6b010723c */ /* 0x040fe20000001810 */
[----:B------:R-:W1:Y:S07]  /*5a30*/  LDSM.16.M88.4 R180, [R208+0x4100] ;  /* 0x00410000d0b4783b */ /* 0x000e6e0000000200 */
[-C--:B------:R-:W-:Y:S08]  /*5a40*/  HMMA.16816.F32 R20, R176, R188.reuse, R20 ;  /* 0x000000bcb014723c */ /* 0x080ff00000001814 */
[C---:B------:R-:W-:Y:S08]  /*5a50*/  HMMA.16816.F32 R24, R184.reuse, R188, R24 ;  /* 0x000000bcb818723c */ /* 0x040ff00000001818 */
[-C--:B------:R-:W-:Y:S08]  /*5a60*/  HMMA.16816.F32 R28, R184, R190.reuse, R28 ;  /* 0x000000beb81c723c */ /* 0x080ff0000000181c */
[C---:B------:R-:W-:Y:S01]  /*5a70*/  HMMA.16816.F32 R32, R176.reuse, R190, R32 ;  /* 0x000000beb020723c */ /* 0x040fe20000001820 */
[----:B------:R-:W1:Y:S07]  /*5a80*/  LDSM.16.M88.4 R188, [R208+0x4500] ;  /* 0x00450000d0bc783b */ /* 0x000e6e0000000200 */
[-C--:B------:R-:W-:Y:S08]  /*5a90*/  HMMA.16816.F32 R36, R176, R192.reuse, R36 ;  /* 0x000000c0b024723c */ /* 0x080ff00000001824 */
[C---:B------:R-:W-:Y:S08]  /*5aa0*/  HMMA.16816.F32 R40, R184.reuse, R192, R40 ;  /* 0x000000c0b828723c */ /* 0x040ff00000001828 */
[-C--:B------:R-:W-:Y:S08]  /*5ab0*/  HMMA.16816.F32 R44, R184, R194.reuse, R44 ;  /* 0x000000c2b82c723c */ /* 0x080ff0000000182c */
[C---:B------:R-:W-:Y:S01]  /*5ac0*/  HMMA.16816.F32 R48, R176.reuse, R194, R48 ;  /* 0x000000c2b030723c */ /* 0x040fe20000001830 */
[----:B------:R-:W-:Y:S07]  /*5ad0*/  LDSM.16.M88.4 R192, [R220] ;  /* 0x00000000dcc0783b */ /* 0x000fee0000000200 */
[-C--:B------:R-:W-:Y:S08]  /*5ae0*/  HMMA.16816.F32 R52, R176, R196.reuse, R52 ;  /* 0x000000c4b034723c */ /* 0x080ff00000001834 */
[C---:B------:R-:W-:Y:S08]  /*5af0*/  HMMA.16816.F32 R56, R184.reuse, R196, R56 ;  /* 0x000000c4b838723c */ /* 0x040ff00000001838 */
[-C--:B------:R-:W-:Y:S01]  /*5b00*/  HMMA.16816.F32 R60, R184, R198.reuse, R60 ;  /* 0x000000c6b83c723c */ /* 0x080fe2000000183c */
[----:B------:R-:W-:Y:S07]  /*5b10*/  LDSM.16.M88.4 R184, [R221] ;  /* 0x00000000ddb8783b */ /* 0x000fee0000000200 */
[----:B------:R-:W-:Y:S01]  /*5b20*/  HMMA.16816.F32 R64, R176, R198, R64 ;  /* 0x000000c6b040723c */ /* 0x000fe20000001840 */
[----:B------:R-:W2:Y:S07]  /*5b30*/  LDSM.16.M88.4 R176, [R208+0x4d00] ;  /* 0x004d0000d0b0783b */ /* 0x000eae0000000200 */
        /* <DEDUP_REMOVED lines=15> */
[----:B------:R-:W3:Y:S07]  /*5c30*/  LDSM.16.M88.4 R204, [R218] ;  /* 0x00000000dacc783b */ /* 0x000eee0000000200 */
[-C--:B--2---:R-:W-:Y:S08]  /*5c40*/  HMMA.16816.F32 R52, R148, R176.reuse, R52 ;  /* 0x000000b09434723c */ /* 0x084ff00000001834 */
[C---:B------:R-:W-:Y:S08]  /*5c50*/  HMMA.16816.F32 R56, R200.reuse, R176, R56 ;  /* 0x000000b0c838723c */ /* 0x040ff00000001838 */
[-C--:B------:R-:W-:Y:S01]  /*5c60*/  HMMA.16816.F32 R60, R200, R178.reuse, R60 ;  /* 0x000000b2c83c723c */ /* 0x080fe2000000183c */
[----:B------:R-:W-:Y:S07]  /*5c70*/  LDSM.16.M88.4 R200, [R208+0x5d00] ;  /* 0x005d0000d0c8783b */ /* 0x000fee0000000200 */
[----:B------:R-:W-:Y:S01]  /*5c80*/  HMMA.16816.F32 R64, R148, R178, R64 ;  /* 0x000000b29440723c */ /* 0x000fe20000001840 */
[----:B------:R-:W-:Y:S07]  /*5c90*/  LDSM.16.M88.4 R148, [R211+0xa100] ;  /* 0x00a10000d394783b */ /* 0x000fee0000000200 */
[-C--:B-1----:R-:W-:Y:S01]  /*5ca0*/  HMMA.16816.F32 R4, R180, R184.reuse, R4 ;  /* 0x000000b8b404723c */ /* 0x082fe20000001804 */
[----:B------:R-:W1:Y:S07]  /*5cb0*/  LDSM.16.M88.4 R176, [R208+0x5100] ;  /* 0x00510000d0b0783b */ /* 0x000e6e0000000200 */
[C---:B------:R-:W-:Y:S04]  /*5cc0*/  HMMA.16816.F32 R8, R188.reuse, R184, R8 ;  /* 0x000000b8bc08723c */ /* 0x040fe80000001808 */
[----:B----4-:R-:W-:Y:S01]  /*5cd0*/  @P2 SHF.R.U32.HI R0, RZ, c[0x0][0x2cc], R234 ;  /* 0x0000b300ff002a19 */ /* 0x010fe200000116ea */
[----:B------:R-:W-:Y:S03]  /*5ce0*/  IMAD.MOV.U32 R234, RZ, RZ, c[0x0][0x1e0] ;  /* 0x00007800ffea7624 */ /* 0x000fe600078e00ff */
[-C--:B------:R-:W-:Y:S01]  /*5cf0*/  HMMA.16816.F32 R12, R188, R186.reuse, R12 ;  /* 0x000000babc0c723c */ /* 0x080fe2000000180c */
[----:B------:R-:W-:Y:S03]  /*5d00*/  SHFL.IDX PT, R145, R0, 0x3, 0x1c1f ;  /* 0x007c1f0000917f89 */ /* 0x000fe600000e0000 */
[----:B------:R-:W-:Y:S04]  /*5d10*/  IMAD.SHL.U32 R234, R234, 0x20, RZ ;  /* 0x00000020eaea7824 */ /* 0x000fe800078e00ff */
[C---:B------:R-:W-:Y:S01]  /*5d20*/  HMMA.16816.F32 R16, R180.reuse, R186, R16 ;  /* 0x000000bab410723c */ /* 0x040fe20000001810 */
[----:B------:R-:W2:Y:S07]  /*5d30*/  LDSM.16.M88.4 R184, [R211+0xb100] ;  /* 0x00b10000d3b8783b */ /* 0x000eae0000000200 */
        /* <DEDUP_REMOVED lines=9> */
[----:B------:R-:W2:Y:S07]  /*5dd0*/  LDSM.16.M88.4 R196, [R208+0x5900] ;  /* 0x00590000d0c4783b */ /* 0x000eae0000000200 */
[-C--:B---3--:R-:W-:Y:S08]  /*5de0*/  HMMA.16816.F32 R52, R180, R204.reuse, R52 ;  /* 0x000000ccb434723c */ /* 0x088ff00000001834 */
[C---:B------:R-:W-:Y:S07]  /*5df0*/  HMMA.16816.F32 R56, R188.reuse, R204, R56 ;  /* 0x000000ccbc38723c */ /* 0x040fee0000001838 */
[----:B------:R-:W-:Y:S01]  /*5e00*/  IADD3 R204, R226, -0x1, RZ ;  /* 0xffffffffe2cc7810 */ /* 0x000fe20007ffe0ff */
[-C--:B------:R-:W-:Y:S01]  /*5e10*/  HMMA.16816.F32 R60, R188, R206.reuse, R60 ;  /* 0x000000cebc3c723c */ /* 0x080fe2000000183c */
[----:B------:R-:W-:Y:S03]  /*5e20*/  LDSM.16.M88.4 R188, [R212+0xb100] ;  /* 0x00b10000d4bc783b */ /* 0x000fe60000000200 */
[----:B------:R-:W-:Y:S01]  /*5e30*/  @P3 IMAD.WIDE.U32 R2, R204, c[0x0][0x1e0], RZ ;  /* 0x00007800cc023a25 */ /* 0x000fe200078e00ff */
[----:B------:R-:W-:Y:S03]  /*5e40*/  @P3 SHF.R.S32.HI R142, RZ, 0x1f, R204 ;  /* 0x0000001fff8e3819 */ /* 0x000fe600000114cc */
[----:B------:R-:W-:Y:S01]  /*5e50*/  HMMA.16816.F32 R64, R180, R206, R64 ;  /* 0x000000ceb440723c */ /* 0x000fe20000001840 */
[----:B------:R-:W-:Y:S03]  /*5e60*/  LDSM.16.M88.4 R180, [R217] ;  /* 0x00000000d9b4783b */ /* 0x000fe60000000200 */
[----:B------:R-:W-:Y:S04]  /*5e70*/  @P3 IMAD R142, R142, c[0x0][0x1e0], RZ ;  /* 0x000078008e8e3a24 */ /* 0x000fe800078e02ff */
[-C--:B-1----:R-:W-:Y:S05]  /*5e80*/  HMMA.16816.F32 R4, R148, R176.reuse, R4 ;  /* 0x000000b09404723c */ /* 0x082fea0000001804 */
[----:B------:R-:W-:Y:S03]  /*5e90*/  @P3 IMAD R142, R204, c[0x0][0x1e4], R142 ;  /* 0x00007900cc8e3a24 */ /* 0x000fe600078e028e */
[C---:B--2---:R-:W-:Y:S04]  /*5ea0*/  HMMA.16816.F32 R8, R184.reuse, R176, R8 ;  /* 0x000000b0b808723c */ /* 0x044fe80000001808 */
[----:B------:R-:W-:Y:S01]  /*5eb0*/  @P3 IMAD.IADD R142, R3, 0x1, R142 ;  /* 0x00000001038e3824 */ /* 0x000fe200078e028e */
[C---:B------:R-:W-:Y:S03]  /*5ec0*/  @P3 SHF.L.U32 R3, R2.reuse, 0x6, RZ ;  /* 0x0000000602033819 */ /* 0x040fe600000006ff */
[-C--:B------:R-:W-:Y:S04]  /*5ed0*/  HMMA.16816.F32 R12, R184, R178.reuse, R12 ;  /* 0x000000b2b80c723c */ /* 0x080fe8000000180c */
[----:B------:R-:W-:Y:S02]  /*5ee0*/  @P3 SHF.L.U64.HI R2, R2, 0x6, R142 ;  /* 0x0000000602023819 */ /* 0x000fe4000001028e */
[C---:B------:R-:W-:Y:S02]  /*5ef0*/  @P3 IADD3 R142, P1, R3.reuse, R232, RZ ;  /* 0x000000e8038e3210 */ /* 0x040fe40007f3e0ff */
[C---:B------:R-:W-:Y:S01]  /*5f00*/  HMMA.16816.F32 R16, R148.reuse, R178, R16 ;  /* 0x000000b29410723c */ /* 0x040fe20000001810 */
[----:B------:R-:W1:Y:S03]  /*5f10*/  LDSM.16.M88.4 R176, [R212+0xa100] ;  /* 0x00a10000d4b0783b */ /* 0x000e660000000200 */
[----:B------:R-:W-:Y:S01]  /*5f20*/  @P3 IMAD.X R144, R2, 0x1, R231, P1 ;  /* 0x0000000102903824 */ /* 0x000fe200008e06e7 */
[----:B------:R-:W-:Y:S03]  /*5f30*/  @P3 IADD3 R143, P1, R3, R213, RZ ;  /* 0x000000d5038f3210 */ /* 0x000fe60007f3e0ff */
[-C--:B----4-:R-:W-:Y:S08]  /*5f40*/  HMMA.16816.F32 R20, R148, R192.reuse, R20 ;  /* 0x000000c09414723c */ /* 0x090ff00000001814 */
[C---:B------:R-:W-:Y:S01]  /*5f50*/  HMMA.16816.F32 R24, R184.reuse, R192, R24 ;  /* 0x000000c0b818723c */ /* 0x040fe20000001818 */
[----:B------:R-:W-:Y:S07]  /*5f60*/  SHFL.IDX PT, R192, R0, 0x1, 0x1c1f ;  /* 0x003c1f0000c07f89 */ /* 0x000fee00000e0000 */
[-C--:B------:R-:W-:Y:S01]  /*5f70*/  HMMA.16816.F32 R28, R184, R194.reuse, R28 ;  /* 0x000000c2b81c723c */ /* 0x080fe2000000181c */
[----:B------:R-:W-:Y:S07]  /*5f80*/  SHFL.IDX PT, R193, R0, 0x2, 0x1c1f ;  /* 0x005c1f0000c17f89 */ /* 0x000fee00000e0000 */
[C---:B------:R-:W-:Y:S01]  /*5f90*/  HMMA.16816.F32 R32, R148.reuse, R194, R32 ;  /* 0x000000c29420723c */ /* 0x040fe20000001820 */
[----:B------:R-:W-:Y:S07]  /*5fa0*/  SHFL.IDX PT, R194, R0, RZ, 0x1c1f ;  /* 0x001c1fff00c27589 */ /* 0x000fee00000e0000 */
[-C--:B------:R-:W-:Y:S08]  /*5fb0*/  HMMA.16816.F32 R36, R148, R196.reuse, R36 ;  /* 0x000000c49424723c */ /* 0x080ff00000001824 */
[C---:B------:R-:W-:Y:S08]  /*5fc0*/  HMMA.16816.F32 R40, R184.reuse, R196, R40 ;  /* 0x000000c4b828723c */ /* 0x040ff00000001828 */
[-C--:B------:R-:W-:Y:S08]  /*5fd0*/  HMMA.16816.F32 R44, R184, R198.reuse, R44 ;  /* 0x000000c6b82c723c */ /* 0x080ff0000000182c */
[C---:B------:R-:W-:Y:S08]  /*5fe0*/  HMMA.16816.F32 R48, R148.reuse, R198, R48 ;  /* 0x000000c69430723c */ /* 0x040ff00000001830 */
[-C--:B------:R-:W-:Y:S08]  /*5ff0*/  HMMA.16816.F32 R52, R148, R200.reuse, R52 ;  /* 0x000000c89434723c */ /* 0x080ff00000001834 */
[C---:B------:R-:W-:Y:S08]  /*6000*/  HMMA.16816.F32 R56, R184.reuse, R200, R56 ;  /* 0x000000c8b838723c */ /* 0x040ff00000001838 */
[-C--:B------:R-:W-:Y:S01]  /*6010*/  HMMA.16816.F32 R60, R184, R202.reuse, R60 ;  /* 0x000000cab83c723c */ /* 0x080fe2000000183c */
[----:B------:R-:W2:Y:S07]  /*6020*/  LDSM.16.M88.4 R184, [R216] ;  /* 0x00000000d8b8783b */ /* 0x000eae0000000200 */
[----:B------:R-:W-:Y:S01]  /*6030*/  HMMA.16816.F32 R64, R148, R202, R64 ;  /* 0x000000ca9440723c */ /* 0x000fe20000001840 */
[----:B------:R-:W3:Y:S06]  /*6040*/  LDSM.16.M88.4 R148, [R215] ;  /* 0x00000000d794783b */ /* 0x000eec0000000200 */
[C---:B------:R-:W-:Y:S01]  /*6050*/  @P3 LEA R202, P0, R142.reuse, c[0x0][0x1c8], 0x1 ;  /* 0x000072008eca3a11 */ /* 0x040fe200078008ff */
[-C--:B-1----:R-:W-:Y:S05]  /*6060*/  HMMA.16816.F32 R4, R176, R180.reuse, R4 ;  /* 0x000000b4b004723c */ /* 0x082fea0000001804 */
[----:B------:R-:W-:Y:S01]  /*6070*/  @P3 LEA.HI.X R203, R142, c[0x0][0x1cc], R144, 0x1, P0 ;  /* 0x000073008ecb3a11 */ /* 0x000fe200000f0c90 */
[----:B------:R-:W-:Y:S01]  /*6080*/  @P3 IMAD.X R144, R2, 0x1, R224, P1 ;  /* 0x0000000102903824 */ /* 0x000fe200008e06e0 */
[C---:B------:R-:W-:Y:S01]  /*6090*/  @P3 LEA R200, P0, R143.reuse, c[0x0][0x1c8], 0x1 ;  /* 0x000072008fc83a11 */ /* 0x040fe200078008ff */
[C---:B------:R-:W-:Y:S04]  /*60a0*/  HMMA.16816.F32 R8, R188.reuse, R180, R8 ;  /* 0x000000b4bc08723c */ /* 0x040fe80000001808 */
[----:B------:R-:W-:Y:S01]  /*60b0*/  @P3 LEA.HI.X R201, R143, c[0x0][0x1cc], R144, 0x1, P0 ;  /* 0x000073008fc93a11 */ /* 0x000fe200000f0c90 */
[----:B------:R-:W-:Y:S01]  /*60c0*/  IMAD R142, R226, R235, 0x1 ;  /* 0x00000001e28e7424 */ /* 0x000fe200078e02eb */
[----:B------:R-:W-:Y:S02]  /*60d0*/  MOV R235, 0x5 ;  /* 0x0000000500eb7802 */ /* 0x000fe40000000f00 */
[-C--:B------:R-:W-:Y:S04]  /*60e0*/  HMMA.16816.F32 R12, R188, R182.reuse, R12 ;  /* 0x000000b6bc0c723c */ /* 0x080fe8000000180c */
[----:B------:R-:W-:Y:S01]  /*60f0*/  @P3 IADD3 R180, P0, R234, R3, RZ ;  /* 0x00000003eab43210 */ /* 0x000fe20007f1e0ff */
[----:B------:R-:W-:Y:S01]  /*6100*/  IMAD.MOV.U32 R234, RZ, RZ, c[0x0][0x1e0] ;  /* 0x00007800ffea7624 */ /* 0x000fe200078e00ff */
[----:B------:R-:W-:Y:S02]  /*6110*/  @P3 IADD3 R3, P1, R3, R227, RZ ;  /* 0x000000e303033210 */ /* 0x000fe40007f3e0ff */
[C---:B------:R-:W-:Y:S04]  /*6120*/  HMMA.16816.F32 R16, R176.reuse, R182, R16 ;  /* 0x000000b6b010723c */ /* 0x040fe80000001810 */
[----:B------:R-:W-:Y:S02]  /*6130*/  SHF.L.U64.HI R234, R234, R235, c[0x0][0x1e4] ;  /* 0x00007900eaea7619 */ /* 0x000fe400000102eb */
[----:B------:R-:W-:Y:S02]  /*6140*/  IADD3 R142, R236, R142, -R237 ;  /* 0x0000008eec8e7210 */ /* 0x000fe40007ffe8ed */
[-C--:B--2---:R-:W-:Y:S04]  /*6150*/  HMMA.16816.F32 R20, R176, R184.reuse, R20 ;  /* 0x000000b8b014723c */ /* 0x084fe80000001814 */
[----:B------:R-:W-:Y:S01]  /*6160*/  @P3 IMAD.X R181, R234, 0x1, R2, P0 ;  /* 0x00000001eab53824 */ /* 0x000fe200000e0602 */
[----:B------:R-:W-:Y:S01]  /*6170*/  @P3 IADD3 R0, P0, R180, R232, RZ ;  /* 0x000000e8b4003210 */ /* 0x000fe20007f1e0ff */
[----:B------:R-:W-:Y:S01]  /*6180*/  @P3 IMAD.X R2, R2, 0x1, R228, P1 ;  /* 0x0000000102023824 */ /* 0x000fe200008e06e4 */
[----:B------:R-:W-:Y:S01]  /*6190*/  IADD3 R143, R142, -R229, RZ ;  /* 0x800000e58e8f7210 */ /* 0x000fe20007ffe0ff */
[C---:B------:R-:W-:Y:S04]  /*61a0*/  HMMA.16816.F32 R24, R188.reuse, R184, R24 ;  /* 0x000000b8bc18723c */ /* 0x040fe80000001818 */
[----:B------:R-:W-:Y:S01]  /*61b0*/  @P3 LEA R196, P1, R3, c[0x0][0x1c8], 0x1 ;  /* 0x0000720003c43a11 */ /* 0x000fe200078208ff */
[----:B------:R-:W-:Y:S01]  /*61c0*/  @P3 IMAD.X R144, R181, 0x1, R231, P0 ;  /* 0x00000001b5903824 */ /* 0x000fe200000e06e7 */
[C---:B------:R-:W-:Y:S02]  /*61d0*/  @P3 LEA R198, P0, R0.reuse, c[0x0][0x1c8], 0x1 ;  /* 0x0000720000c63a11 */ /* 0x040fe400078008ff */
[-C--:B------:R-:W-:Y:S04]  /*61e0*/  HMMA.16816.F32 R28, R188, R186.reuse, R28 ;  /* 0x000000babc1c723c */ /* 0x080fe8000000181c */
[----:B------:R-:W-:Y:S02]  /*61f0*/  IADD3 R142, R143, R194, RZ ;  /* 0x000000c28f8e7210 */ /* 0x000fe40007ffe0ff */
[----:B------:R-:W-:Y:S01]  /*6200*/  @P3 LEA.HI.X R197, R3, c[0x0][0x1cc], R2, 0x1, P1 ;  /* 0x0000730003c53a11 */ /* 0x000fe200008f0c02 */
[C---:B------:R-:W-:Y:S01]  /*6210*/  IMAD.IADD R3, R143.reuse, 0x1, R192 ;  /* 0x000000018f037824 */ /* 0x040fe200078e02c0 */
[C---:B------:R-:W-:Y:S04]  /*6220*/  HMMA.16816.F32 R32, R176.reuse, R186, R32 ;  /* 0x000000bab020723c */ /* 0x040fe80000001820 */
[----:B------:R-:W-:Y:S01]  /*6230*/  @P3 LEA.HI.X R199, R0, c[0x0][0x1cc], R144, 0x1, P0 ;  /* 0x0000730000c73a11 */ /* 0x000fe200000f0c90 */
[----:B------:R-:W-:Y:S01]  /*6240*/  IMAD.IADD R2, R143, 0x1, R193 ;  /* 0x000000018f027824 */ /* 0x000fe200078e02c1 */
[C---:B------:R-:W-:Y:S02]  /*6250*/  ISETP.GT.AND P1, PT, R142.reuse, RZ, PT ;  /* 0x000000ff8e00720c */ /* 0x040fe40003f24270 */
[-C--:B---3--:R-:W-:Y:S03]  /*6260*/  HMMA.16816.F32 R36, R176, R148.reuse, R36 ;  /* 0x00000094b024723c */ /* 0x088fe60000001824 */
[----:B------:R-:W-:Y:S02]  /*6270*/  ISETP.GT.AND P0, PT, R142, 0x1, PT ;  /* 0x000000018e00780c */ /* 0x000fe40003f04270 */
[----:B------:R-:W-:Y:S02]  /*6280*/  FSEL R182, R4, -INF , P1 ;  /* 0xff80000004b67808 */ /* 0x000fe40000800000 */
[----:B------:R-:W-:Y:S01]  /*6290*/  FSEL R183, R5, -INF , P0 ;  /* 0xff80000005b77808 */ /* 0x000fe20000000000 */
[C---:B------:R-:W-:Y:S04]  /*62a0*/  HMMA.16816.F32 R40, R188.reuse, R148, R40 ;  /* 0x00000094bc28723c */ /* 0x040fe80000001828 */
[C---:B------:R-:W-:Y:S02]  /*62b0*/  ISETP.GT.AND P1, PT, R3.reuse, RZ, PT ;  /* 0x000000ff0300720c */ /* 0x040fe40003f24270 */
[----:B------:R-:W-:Y:S02]  /*62c0*/  ISETP.GT.AND P0, PT, R3, 0x1, PT ;  /* 0x000000010300780c */ /* 0x000fe40003f04270 */
[-C--:B------:R-:W-:Y:S04]  /*62d0*/  HMMA.16816.F32 R44, R188, R150.reuse, R44 ;  /* 0x00000096bc2c723c */ /* 0x080fe8000000182c */
[----:B------:R-:W-:Y:S02]  /*62e0*/  FSEL R185, R6, -INF , P1 ;  /* 0xff80000006b97808 */ /* 0x000fe40000800000 */
[----:B------:R-:W-:Y:S02]  /*62f0*/  FSEL R184, R7, -INF , P0 ;  /* 0xff80000007b87808 */ /* 0x000fe40000000000 */
[C---:B------:R-:W-:Y:S01]  /*6300*/  HMMA.16816.F32 R48, R176.reuse, R150, R48 ;  /* 0x00000096b030723c */ /* 0x040fe20000001830 */
[----:B------:R-:W1:Y:S01]  /*6310*/  LDSM.16.M88.4 R4, [R214] ;  /* 0x00000000d604783b */ /* 0x000e620000000200 */
[----:B------:R-:W-:Y:S04]  /*6320*/  DEPBAR.LE SB0, 0x0 ;  /* 0x000080000000791a */ /* 0x000fe80000000000 */
[----:B------:R-:W-:Y:S01]  /*6330*/  IADD3 R0, R143, R145, RZ ;  /* 0x000000918f007210 */ /* 0x000fe20007ffe0ff */
[----:B------:R-:W-:Y:S02]  /*6340*/  IMAD.MOV.U32 R143, RZ, RZ, R228 ;  /* 0x000000ffff8f7224 */ /* 0x000fe400078e00e4 */
[----:B------:R-:W-:Y:S01]  /*6350*/  BAR.SYNC.DEFER_BLOCKING 0x0 ;  /* 0x0000000000007b1d */ /* 0x000fe20000010000 */
[C---:B------:R-:W-:Y:S02]  /*6360*/  ISETP.GT.AND P1, PT, R2.reuse, RZ, PT ;  /* 0x000000ff0200720c */ /* 0x040fe40003f24270 */
[----:B------:R-:W-:Y:S02]  /*6370*/  ISETP.GT.AND P0, PT, R2, 0x1, PT ;  /* 0x000000010200780c */ /* 0x000fe40003f04270 */
[----:B------:R-:W-:Y:S02]  /*6380*/  FSEL R187, R8, -INF , P1 ;  /* 0xff80000008bb7808 */ /* 0x000fe40000800000 */
[----:B------:R-:W-:Y:S02]  /*6390*/  ISETP.GT.AND P1, PT, R0, RZ, PT ;  /* 0x000000ff0000720c */ /* 0x000fe40003f24270 */
[----:B------:R-:W-:Y:S01]  /*63a0*/  FSEL R186, R9, -INF , P0 ;  /* 0xff80000009ba7808 */ /* 0x000fe20000000000 */
[----:B------:R-:W-:Y:S01]  /*63b0*/  IMAD.MOV.U32 R9, RZ, RZ, R213 ;  /* 0x000000ffff097224 */ /* 0x000fe200078e00d5 */
[----:B------:R-:W-:Y:S02]  /*63c0*/  FSEL R10, R10, -INF , P1 ;  /* 0xff8000000a0a7808 */ /* 0x000fe40000800000 */
[----:B------:R-:W-:Y:S02]  /*63d0*/  ISETP.GT.AND P0, PT, R0, 0x1, PT ;  /* 0x000000010000780c */ /* 0x000fe40003f04270 */
[----:B------:R-:W-:Y:S02]  /*63e0*/  ISETP.GT.AND P1, PT, R2, 0x8, PT ;  /* 0x000000080200780c */ /* 0x000fe40003f24270 */
[----:B------:R-:W-:Y:S02]  /*63f0*/  FSEL R11, R11, -INF , P0 ;  /* 0xff8000000b0b7808 */ /* 0x000fe40000000000 */
[----:B------:R-:W-:Y:S02]  /*6400*/  FSEL R12, R12, -INF , P1 ;  /* 0xff8000000c0c7808 */ /* 0x000fe40000800000 */
[----:B------:R-:W-:Y:S02]  /*6410*/  ISETP.GT.AND P0, PT, R2, 0x9, PT ;  /* 0x000000090200780c */ /* 0x000fe40003f04270 */
[----:B------:R-:W-:Y:S01]  /*6420*/  ISETP.GT.AND P1, PT, R0, 0x8, PT ;  /* 0x000000080000780c */ /* 0x000fe20003f24270 */
[----:B------:R-:W-:Y:S01]  /*6430*/  @!PT LDS RZ, [RZ] ;  /* 0x00000000fffff984 */ /* 0x000fe20000000800 */
[----:B------:R-:W-:Y:S01]  /*6440*/  @!PT LDS RZ, [RZ] ;  /* 0x00000000fffff984 */ /* 0x000fe20000000800 */
[----:B------:R-:W-:Y:S01]  /*6450*/  @!PT LDS RZ, [RZ] ;  /* 0x00000000fffff984 */ /* 0x000fe20000000800 */
[----:B------:R2:W-:Y:S01]  /*6460*/  @P3 LDGSTS.E.BYPASS.LTC128B.128 [R225+0x3100], [R202.64], !P6 ;  /* 0x03100000cae13fae */ /* 0x0005e2000f101d46 */
[----:B------:R-:W-:Y:S02]  /*6470*/  FSEL R13, R13, -INF , P0 ;  /* 0xff8000000d0d7808 */ /* 0x000fe40000000000 */
[----:B------:R-:W-:Y:S02]  /*6480*/  FSEL R14, R14, -INF , P1 ;  /* 0xff8000000e0e7808 */ /* 0x000fe40000800000 */
[----:B------:R-:W-:Y:S02]  /*6490*/  ISETP.GT.AND P0, PT, R0, 0x9, PT ;  /* 0x000000090000780c */ /* 0x000fe40003f04270 */
[----:B------:R-:W-:Y:S01]  /*64a0*/  ISETP.GT.AND P1, PT, R142, 0x8, PT ;  /* 0x000000088e00780c */ /* 0x000fe20003f24270 */
[-C--:B-1----:R-:W-:Y:S01]  /*64b0*/  HMMA.16816.F32 R52, R176, R4.reuse, R52 ;  /* 0x00000004b034723c */ /* 0x082fe20000001834 */
[----:B------:R1:W-:Y:S04]  /*64c0*/  @P3 LDGSTS.E.BYPASS.LTC128B.128 [R225+0x4100], [R200.64], !P5 ;  /* 0x04100000c8e13fae */ /* 0x0003e8000e901d46 */
[----:B------:R-:W-:Y:S02]  /*64d0*/  FSEL R15, R15, -INF , P0 ;  /* 0xff8000000f0f7808 */ /* 0x000fe40000000000 */
[----:B------:R-:W-:Y:S01]  /*64e0*/  FSEL R16, R16, -INF , P1 ;  /* 0xff80000010107808 */ /* 0x000fe20000800000 */
[C---:B------:R-:W-:Y:S01]  /*64f0*/  HMMA.16816.F32 R56, R188.reuse, R4, R56 ;  /* 0x00000004bc38723c */ /* 0x040fe20000001838 */
[----:B------:R3:W-:Y:S03]  /*6500*/  @P3 LDGSTS.E.BYPASS.LTC128B.128 [R225+0x5100], [R196.64], !P4 ;  /* 0x05100000c4e13fae */ /* 0x0007e6000e101d46 */
[----:B------:R-:W-:Y:S02]  /*6510*/  ISETP.GT.AND P1, PT, R3, 0x8, PT ;  /* 0x000000080300780c */ /* 0x000fe40003f24270 */
[----:B------:R-:W-:Y:S02]  /*6520*/  ISETP.GT.AND P0, PT, R142, 0x9, PT ;  /* 0x000000098e00780c */ /* 0x000fe40003f04270 */
[-C--:B------:R-:W-:Y:S01]  /*6530*/  HMMA.16816.F32 R60, R188, R6.reuse, R60 ;  /* 0x00000006bc3c723c */ /* 0x080fe2000000183c */
[----:B------:R4:W-:Y:S03]  /*6540*/  @P3 LDGSTS.E.BYPASS.LTC128B.128 [R225+0x3900], [R198.64], !P6 ;  /* 0x03900000c6e13fae */ /* 0x0009e6000f101d46 */
[----:B------:R-:W-:Y:S02]  /*6550*/  FSEL R17, R17, -INF , P0 ;  /* 0xff80000011117808 */ /* 0x000fe40000000000 */
[----:B------:R-:W-:Y:S02]  /*6560*/  ISETP.GT.AND P0, PT, R3, 0x9, PT ;  /* 0x000000090300780c */ /* 0x000fe40003f04270 */
[----:B------:R-:W-:Y:S04]  /*6570*/  HMMA.16816.F32 R64, R176, R6, R64 ;  /* 0x00000006b040723c */ /* 0x000fe80000001840 */
[----:B------:R-:W-:Y:S02]  /*6580*/  FSEL R18, R18, -INF , P1 ;  /* 0xff80000012127808 */ /* 0x000fe40000800000 */
[C---:B------:R-:W-:Y:S02]  /*6590*/  ISETP.GT.AND P1, PT, R142.reuse, 0x10, PT ;  /* 0x000000108e00780c */ /* 0x040fe40003f24270 */
[----:B------:R-:W-:Y:S02]  /*65a0*/  FSEL R19, R19, -INF , P0 ;  /* 0xff80000013137808 */ /* 0x000fe40000000000 */
[----:B------:R-:W-:Y:S02]  /*65b0*/  ISETP.GT.AND P0, PT, R142, 0x11, PT ;  /* 0x000000118e00780c */ /* 0x000fe40003f04270 */
[----:B------:R-:W-:Y:S01]  /*65c0*/  FSEL R193, R20, -INF , P1 ;  /* 0xff80000014c17808 */ /* 0x000fe20000800000 */
[----:B------:R-:W-:Y:S01]  /*65d0*/  IMAD.MOV.U32 R20, RZ, RZ, R227 ;  /* 0x000000ffff147224 */ /* 0x000fe200078e00e3 */
[----:B------:R-:W-:Y:S02]  /*65e0*/  ISETP.GT.AND P1, PT, R3, 0x10, PT ;  /* 0x000000100300780c */ /* 0x000fe40003f24270 */
[----:B------:R-:W-:Y:S02]  /*65f0*/  FSEL R192, R21, -INF , P0 ;  /* 0xff80000015c07808 */ /* 0x000fe40000000000 */
[----:B------:R-:W-:Y:S02]  /*6600*/  ISETP.GT.AND P0, PT, R3, 0x11, PT ;  /* 0x000000110300780c */ /* 0x000fe40003f04270 */
[----:B------:R-:W-:Y:S02]  /*6610*/  FSEL R194, R22, -INF , P1 ;  /* 0xff80000016c27808 */ /* 0x000fe40000800000 */
[----:B------:R-:W-:Y:S02]  /*6620*/  FMNMX.FTZ R4, R182, R140, !PT ;  /* 0x0000008cb6047209 */ /* 0x000fe40007810000 */
[C---:B------:R-:W-:Y:S02]  /*6630*/  ISETP.GT.AND P1, PT, R2.reuse, 0x10, PT ;  /* 0x000000100200780c */ /* 0x040fe40003f24270 */
[----:B------:R-:W-:Y:S02]  /*6640*/  FSEL R195, R23, -INF , P0 ;  /* 0xff80000017c37808 */ /* 0x000fe40000000000 */
[----:B------:R-:W-:Y:S02]  /*6650*/  FMNMX.FTZ R4, R183, R4, !PT ;  /* 0x00000004b7047209 */ /* 0x000fe40007810000 */
[----:B------:R-:W-:Y:S02]  /*6660*/  ISETP.GT.AND P0, PT, R2, 0x11, PT ;  /* 0x000000110200780c */ /* 0x000fe40003f04270 */
[----:B------:R-:W-:Y:S02]  /*6670*/  FSEL R206, R24, -INF , P1 ;  /* 0xff80000018ce7808 */ /* 0x000fe40000800000 */
[----:B------:R-:W-:Y:S02]  /*6680*/  ISETP.GT.AND P1, PT, R0, 0x10, PT ;  /* 0x000000100000780c */ /* 0x000fe40003f24270 */
        /* <DEDUP_REMOVED lines=27> */
[C---:B------:R-:W-:Y:S02]  /*6840*/  ISETP.GT.AND P0, PT, R142.reuse, 0x21, PT ;  /* 0x000000218e00780c */ /* 0x040fe40003f04270 */
[----:B------:R-:W-:Y:S02]  /*6850*/  FMNMX.FTZ R145, R189, R145, !PT ;  /* 0x00000091bd917209 */ /* 0x000fe40007810000 */
[----:B------:R-:W-:Y:S02]  /*6860*/  FSEL R233, R37, -INF , P0 ;  /* 0xff80000025e97808 */ /* 0x000fe40000000000 */
[C---:B------:R-:W-:Y:S02]  /*6870*/  ISETP.GT.AND P1, PT, R3.reuse, 0x20, PT ;  /* 0x000000200300780c */ /* 0x040fe40003f24270 */
[----:B------:R-:W-:Y:S02]  /*6880*/  ISETP.GT.AND P0, PT, R142, 0x28, PT ;  /* 0x000000288e00780c */ /* 0x000fe40003f04270 */
[----:B------:R-:W-:Y:S02]  /*6890*/  FMNMX.FTZ R145, R232, R145, !PT ;  /* 0x00000091e8917209 */ /* 0x000fe40007810000 */
[----:B------:R-:W-:Y:S02]  /*68a0*/  FSEL R249, R38, -INF , P1 ;  /* 0xff80000026f97808 */ /* 0x000fe40000800000 */
[----:B------:R-:W-:Y:S02]  /*68b0*/  ISETP.GT.AND P1, PT, R3, 0x21, PT ;  /* 0x000000210300780c */ /* 0x000fe40003f24270 */
[----:B------:R-:W-:Y:S02]  /*68c0*/  FSEL R234, R48, -INF , P0 ;  /* 0xff80000030ea7808 */ /* 0x000fe40000000000 */
[C---:B------:R-:W-:Y:S02]  /*68d0*/  ISETP.GT.AND P0, PT, R142.reuse, 0x29, PT ;  /* 0x000000298e00780c */ /* 0x040fe40003f04270 */
[----:B------:R-:W-:Y:S02]  /*68e0*/  FMNMX.FTZ R145, R233, R145, !PT ;  /* 0x00000091e9917209 */ /* 0x000fe40007810000 */
[----:B------:R-:W-:Y:S02]  /*68f0*/  FSEL R252, R39, -INF , P1 ;  /* 0xff80000027fc7808 */ /* 0x000fe40000800000 */
[----:B------:R-:W-:Y:S02]  /*6900*/  ISETP.GT.AND P1, PT, R142, 0x30, PT ;  /* 0x000000308e00780c */ /* 0x000fe40003f24270 */
[----:B------:R-:W-:Y:S02]  /*6910*/  FSEL R235, R49, -INF , P0 ;  /* 0xff80000031eb7808 */ /* 0x000fe40000000000 */
[----:B------:R-:W-:Y:S02]  /*6920*/  FMNMX.FTZ R145, R234, R145, !PT ;  /* 0x00000091ea917209 */ /* 0x000fe40007810000 */
[----:B------:R-:W-:Y:S02]  /*6930*/  FSEL R236, R52, -INF , P1 ;  /* 0xff80000034ec7808 */ /* 0x000fe40000800000 */
[C---:B------:R-:W-:Y:S02]  /*6940*/  ISETP.GT.AND P0, PT, R142.reuse, 0x31, PT ;  /* 0x000000318e00780c */ /* 0x040fe40003f04270 */
[----:B------:R-:W-:Y:S02]  /*6950*/  FMNMX.FTZ R145, R235, R145, !PT ;  /* 0x00000091eb917209 */ /* 0x000fe40007810000 */
[----:B------:R-:W-:Y:S02]  /*6960*/  FSEL R251, R53, -INF , P0 ;  /* 0xff80000035fb7808 */ /* 0x000fe40000000000 */
[----:B------:R-:W-:Y:S02]  /*6970*/  ISETP.GT.AND P1, PT, R142, 0x38, PT ;  /* 0x000000388e00780c */ /* 0x000fe40003f24270 */
[----:B------:R-:W-:Y:S02]  /*6980*/  FMNMX.FTZ R145, R236, R145, !PT ;  /* 0x00000091ec917209 */ /* 0x000fe40007810000 */
[----:B------:R-:W-:Y:S02]  /*6990*/  FSEL R24, R64, -INF , P1 ;  /* 0xff80000040187808 */ /* 0x000fe40000800000 */
[----:B------:R-:W-:Y:S02]  /*69a0*/  ISETP.GT.AND P0, PT, R142, 0x39, PT ;  /* 0x000000398e00780c */ /* 0x000fe40003f04270 */
[----:B------:R-:W-:Y:S02]  /*69b0*/  FMNMX.FTZ R145, R251, R145, !PT ;  /* 0x00000091fb917209 */ /* 0x000fe40007810000 */
[----:B------:R-:W-:Y:S02]  /*69c0*/  FSEL R65, R65, -INF , P0 ;  /* 0xff80000041417808 */ /* 0x000fe40000000000 */
[----:B------:R-:W-:Y:S02]  /*69d0*/  FMNMX.FTZ R145, R24, R145, !PT ;  /* 0x0000009118917209 */ /* 0x000fe40007810000 */
[----:B------:R-:W-:Y:S02]  /*69e0*/  FMNMX.FTZ R144, R185, R141, !PT ;  /* 0x0000008db9907209 */ /* 0x000fe40007810000 */
[----:B------:R-:W-:Y:S02]  /*69f0*/  FMNMX.FTZ R145, R65, R145, !PT ;  /* 0x0000009141917209 */ /* 0x000fe40007810000 */
[----:B------:R-:W-:Y:S02]  /*6a00*/  FMNMX.FTZ R144, R184, R144, !PT ;  /* 0x00000090b8907209 */ /* 0x000fe40007810000 */
[----:B------:R-:W-:Y:S01]  /*6a10*/  ISETP.GT.AND P1, PT, R2, 0x20, PT ;  /* 0x000000200200780c */ /* 0x000fe20003f24270 */
[----:B------:R-:W1:Y:S01]  /*6a20*/  SHFL.BFLY PT, R5, R145, 0x2, 0x1f ;  /* 0x0c401f0091057f89 */ /* 0x000e6200000e0000 */
[----:B------:R-:W-:Y:S02]  /*6a30*/  FMNMX.FTZ R144, R18, R144, !PT ;  /* 0x0000009012907209 */ /* 0x000fe40007810000 */
[----:B------:R-:W-:Y:S02]  /*6a40*/  ISETP.GT.AND P0, PT, R2, 0x21, PT ;  /* 0x000000210200780c */ /* 0x000fe40003f04270 */
[----:B------:R-:W-:Y:S02]  /*6a50*/  FMNMX.FTZ R144, R19, R144, !PT ;  /* 0x0000009013907209 */ /* 0x000fe40007810000 */
        /* <DEDUP_REMOVED lines=9> */
[----:B------:R-:W-:Y:S02]  /*6af0*/  ISETP.GT.AND P0, PT, R3, 0x29, PT ;  /* 0x000000290300780c */ /* 0x000fe40003f04270 */
[----:B------:R-:W-:Y:S01]  /*6b00*/  FMNMX.FTZ R144, R190, R144, !PT ;  /* 0x00000090be907209 */ /* 0x000fe20007810000 */
[----:B-1----:R-:W-:Y:S01]  /*6b10*/  IMAD.MOV.U32 R200, RZ, RZ, R246 ;  /* 0x000000ffffc87224 */ /* 0x002fe200078e00f6 */
[----:B------:R-:W-:Y:S02]  /*6b20*/  FMNMX.FTZ R4, R187, R146, !PT ;  /* 0x00000092bb047209 */ /* 0x000fe40007810000 */
[----:B------:R-:W-:Y:S02]  /*6b30*/  FSEL R250, R50, -INF , P1 ;  /* 0xff80000032fa7808 */ /* 0x000fe40000800000 */
[----:B------:R-:W-:Y:S02]  /*6b40*/  ISETP.GT.AND P1, PT, R3, 0x30, PT ;  /* 0x000000300300780c */ /* 0x000fe40003f24270 */
[----:B------:R-:W-:Y:S02]  /*6b50*/  FSEL R239, R51, -INF , P0 ;  /* 0xff80000033ef7808 */ /* 0x000fe40000000000 */
[----:B------:R-:W-:Y:S02]  /*6b60*/  ISETP.GT.AND P0, PT, R3, 0x31, PT ;  /* 0x000000310300780c */ /* 0x000fe40003f04270 */
[----:B------:R-:W-:Y:S02]  /*6b70*/  FMNMX.FTZ R145, R145, R5, !PT ;  /* 0x0000000591917209 */ /* 0x000fe40007810000 */
[----:B------:R-:W-:Y:S02]  /*6b80*/  FMNMX.FTZ R144, R191, R144, !PT ;  /* 0x00000090bf907209 */ /* 0x000fe40007810000 */
[----:B------:R-:W-:Y:S01]  /*6b90*/  FSEL R247, R55, -INF , P0 ;  /* 0xff80000037f77808 */ /* 0x000fe20000000000 */
[----:B------:R-:W1:Y:S01]  /*6ba0*/  SHFL.BFLY PT, R6, R145, 0x1, 0x1f ;  /* 0x0c201f0091067f89 */ /* 0x000e6200000e0000 */
[----:B------:R-:W-:Y:S02]  /*6bb0*/  MOV R8, R224 ;  /* 0x000000e000087202 */ /* 0x000fe40000000f00 */
[----:B------:R-:W-:Y:S02]  /*6bc0*/  FSEL R224, R54, -INF , P1 ;  /* 0xff80000036e07808 */ /* 0x000fe40000800000 */
[----:B------:R-:W-:Y:S02]  /*6bd0*/  FMNMX.FTZ R4, R186, R4, !PT ;  /* 0x00000004ba047209 */ /* 0x000fe40007810000 */
[C---:B------:R-:W-:Y:S02]  /*6be0*/  ISETP.GT.AND P1, PT, R3.reuse, 0x38, PT ;  /* 0x000000380300780c */ /* 0x040fe40003f24270 */
[----:B------:R-:W-:Y:S02]  /*6bf0*/  ISETP.GT.AND P0, PT, R3, 0x39, PT ;  /* 0x000000390300780c */ /* 0x000fe40003f04270 */
[----:B------:R-:W-:Y:S02]  /*6c00*/  FMNMX.FTZ R3, R10, R147, !PT ;  /* 0x000000930a037209 */ /* 0x000fe40007810000 */
[----:B------:R-:W-:Y:S02]  /*6c10*/  FMNMX.FTZ R144, R249, R144, !PT ;  /* 0x00000090f9907209 */ /* 0x000fe40007810000 */
[----:B------:R-:W-:Y:S02]  /*6c20*/  FMNMX.FTZ R4, R12, R4, !PT ;  /* 0x000000040c047209 */ /* 0x000fe40007810000 */
[----:B------:R-:W-:Y:S02]  /*6c30*/  FMNMX.FTZ R3, R11, R3, !PT ;  /* 0x000000030b037209 */ /* 0x000fe40007810000 */
[----:B------:R-:W-:Y:S02]  /*6c40*/  FMNMX.FTZ R144, R252, R144, !PT ;  /* 0x00000090fc907209 */ /* 0x000fe40007810000 */
[----:B------:R-:W-:Y:S01]  /*6c50*/  FSEL R25, R66, -INF , P1 ;  /* 0xff80000042197808 */ /* 0x000fe20000800000 */
[----:B------:R-:W-:Y:S01]  /*6c60*/  IMAD.MOV.U32 R66, RZ, RZ, R24 ;  /* 0x000000ffff427224 */ /* 0x000fe200078e0018 */
[----:B------:R-:W-:Y:S02]  /*6c70*/  FMNMX.FTZ R4, R13, R4, !PT ;  /* 0x000000040d047209 */ /* 0x000fe40007810000 */
[----:B------:R-:W-:Y:S02]  /*6c80*/  ISETP.GT.AND P1, PT, R2, 0x28, PT ;  /* 0x000000280200780c */ /* 0x000fe40003f24270 */
[----:B------:R-:W-:Y:S02]  /*6c90*/  FMNMX.FTZ R3, R14, R3, !PT ;  /* 0x000000030e037209 */ /* 0x000fe40007810000 */
[----:B------:R-:W-:Y:S02]  /*6ca0*/  FMNMX.FTZ R144, R250, R144, !PT ;  /* 0x00000090fa907209 */ /* 0x000fe40007810000 */
[----:B------:R-:W-:Y:S02]  /*6cb0*/  FSEL R51, R44, -INF , P1 ;  /* 0xff8000002c337808 */ /* 0x000fe40000800000 */
[----:B------:R-:W-:Y:S01]  /*6cc0*/  FSEL R242, R67, -INF , P0 ;  /* 0xff80000043f27808 */ /* 0x000fe20000000000 */
[----:B------:R-:W-:Y:S01]  /*6cd0*/  IMAD.MOV.U32 R67, RZ, RZ, R251 ;  /* 0x000000ffff437224 */ /* 0x000fe200078e00fb */
[----:B------:R-:W-:Y:S02]  /*6ce0*/  FMNMX.FTZ R4, R206, R4, !PT ;  /* 0x00000004ce047209 */ /* 0x000fe40007810000 */
[----:B------:R-:W-:Y:S02]  /*6cf0*/  FMNMX.FTZ R3, R15, R3, !PT ;  /* 0x000000030f037209 */ /* 0x000fe40007810000 */
[----:B------:R-:W-:Y:S02]  /*6d00*/  ISETP.GT.AND P0, PT, R2, 0x29, PT ;  /* 0x000000290200780c */ /* 0x000fe40003f04270 */
[----:B------:R-:W-:Y:S02]  /*6d10*/  ISETP.GT.AND P1, PT, R0, 0x28, PT ;  /* 0x000000280000780c */ /* 0x000fe40003f24270 */
[----:B------:R-:W-:Y:S02]  /*6d20*/  FMNMX.FTZ R144, R239, R144, !PT ;  /* 0x00000090ef907209 */ /* 0x000fe40007810000 */
[----:B------:R-:W-:Y:S02]  /*6d30*/  FMNMX.FTZ R4, R205, R4, !PT ;  /* 0x00000004cd047209 */ /* 0x000fe40007810000 */
[----:B------:R-:W-:Y:S02]  /*6d40*/  FSEL R245, R45, -INF , P0 ;  /* 0xff8000002df57808 */ /* 0x000fe40000000000 */
[----:B------:R-:W-:Y:S02]  /*6d50*/  FSEL R43, R46, -INF , P1 ;  /* 0xff8000002e2b7808 */ /* 0x000fe40000800000 */
[----:B------:R-:W-:Y:S01]  /*6d60*/  ISETP.GT.AND P0, PT, R0, 0x29, PT ;  /* 0x000000290000780c */ /* 0x000fe20003f04270 */
[----:B------:R-:W-:Y:S01]  /*6d70*/  IMAD.MOV.U32 R201, RZ, RZ, R245 ;  /* 0x000000ffffc97224 */ /* 0x000fe200078e00f5 */
[----:B------:R-:W-:Y:S02]  /*6d80*/  ISETP.GT.AND P1, PT, R2, 0x30, PT ;  /* 0x000000300200780c */ /* 0x000fe40003f24270 */
[----:B------:R-:W-:Y:S02]  /*6d90*/  FMNMX.FTZ R3, R207, R3, !PT ;  /* 0x00000003cf037209 */ /* 0x000fe40007810000 */
[----:B------:R-:W-:Y:S02]  /*6da0*/  FMNMX.FTZ R144, R224, R144, !PT ;  /* 0x00000090e0907209 */ /* 0x000fe40007810000 */
[----:B------:R-:W-:Y:S02]  /*6db0*/  FSEL R56, R56, -INF , P1 ;  /* 0xff80000038387808 */ /* 0x000fe40000800000 */
[----:B------:R-:W-:Y:S02]  /*6dc0*/  FMNMX.FTZ R3, R227, R3, !PT ;  /* 0x00000003e3037209 */ /* 0x000fe40007810000 */
[----:B------:R-:W-:Y:S02]  /*6dd0*/  FMNMX.FTZ R4, R228, R4, !PT ;  /* 0x00000004e4047209 */ /* 0x000fe40007810000 */
        /* <DEDUP_REMOVED lines=8> */
[----:B------:R-:W-:Y:S02]  /*6e60*/  ISETP.GT.AND P1, PT, R2, 0x39, PT ;  /* 0x000000390200780c */ /* 0x000fe40003f24270 */
[----:B------:R-:W-:Y:S02]  /*6e70*/  FMNMX.FTZ R2, R230, R3, !PT ;  /* 0x00000003e6027209 */ /* 0x000fe40007810000 */
[----:B-1----:R-:W-:Y:S02]  /*6e80*/  FMNMX.FTZ R145, R145, R6, !PT ;  /* 0x0000000691917209 */ /* 0x002fe40007810000 */
[----:B------:R-:W-:Y:S02]  /*6e90*/  FMNMX.FTZ R144, R25, R144, !PT ;  /* 0x0000009019907209 */ /* 0x000fe40007810000 */
[----:B------:R-:W-:Y:S01]  /*6ea0*/  FMNMX.FTZ R2, R231, R2, !PT ;  /* 0x00000002e7027209 */ /* 0x000fe20007810000 */
[----:B------:R-:W-:Y:S01]  /*6eb0*/  FMUL.FTZ R149, R145, c[0x0][0x2d0] ;  /* 0x0000b40091957a20 */ /* 0x000fe20000410000 */
[----:B------:R-:W-:Y:S02]  /*6ec0*/  FMNMX.FTZ R4, R241, R4, !PT ;  /* 0x00000004f1047209 */ /* 0x000fe40007810000 */
[----:B------:R-:W-:Y:S02]  /*6ed0*/  FSEL R244, R61, -INF , P1 ;  /* 0xff8000003df47808 */ /* 0x000fe40000800000 */
[----:B------:R-:W-:Y:S02]  /*6ee0*/  FMNMX.FTZ R144, R242, R144, !PT ;  /* 0x00000090f2907209 */ /* 0x000fe40007810000 */
[----:B------:R-:W-:Y:S02]  /*6ef0*/  FSETP.NEU.FTZ.AND P1, PT, R145, -INF , PT ;  /* 0xff8000009100780b */ /* 0x000fe40003f3d000 */
[----:B------:R-:W-:Y:S01]  /*6f00*/  FSEL R27, R60, -INF , P0 ;  /* 0xff8000003c1b7808 */ /* 0x000fe20000000000 */
[----:B------:R-:W1:Y:S01]  /*6f10*/  SHFL.BFLY PT, R5, R144, 0x2, 0x1f ;  /* 0x0c401f0090057f89 */ /* 0x000e6200000e0000 */
[----:B------:R-:W-:Y:S02]  /*6f20*/  FMNMX.FTZ R2, R64, R2, !PT ;  /* 0x0000000240027209 */ /* 0x000fe40007810000 */
[----:B------:R-:W-:Y:S02]  /*6f30*/  FMNMX.FTZ R4, R243, R4, !PT ;  /* 0x00000004f3047209 */ /* 0x000fe40007810000 */
[C---:B------:R-:W-:Y:S02]  /*6f40*/  ISETP.GT.AND P0, PT, R0.reuse, 0x31, PT ;  /* 0x000000310000780c */ /* 0x040fe40003f04270 */
[----:B------:R-:W-:Y:S02]  /*6f50*/  FSEL R149, R149, RZ, P1 ;  /* 0x000000ff95957208 */ /* 0x000fe40000800000 */
[----:B------:R-:W-:Y:S02]  /*6f60*/  FMNMX.FTZ R4, R51, R4, !PT ;  /* 0x0000000433047209 */ /* 0x000fe40007810000 */
[----:B------:R-:W-:Y:S01]  /*6f70*/  FSEL R26, R59, -INF , P0 ;  /* 0xff8000003b1a7808 */ /* 0x000fe20000000000 */
[--C-:B------:R-:W-:Y:S01]  /*6f80*/  FFMA.FTZ R3, R183, c[0x0][0x2d0], -R149.reuse ;  /* 0x0000b400b7037a23 */ /* 0x100fe20000010895 */
[----:B------:R-:W-:Y:S02]  /*6f90*/  ISETP.GT.AND P0, PT, R0, 0x38, PT ;  /* 0x000000380000780c */ /* 0x000fe40003f04270 */
[----:B------:R-:W-:Y:S01]  /*6fa0*/  FMNMX.FTZ R2, R246, R2, !PT ;  /* 0x00000002f6027209 */ /* 0x000fe20007810000 */
[----:B------:R-:W-:Y:S01]  /*6fb0*/  MUFU.EX2 R22, R3 ;  /* 0x0000000300167308 */ /* 0x000fe20000000800 */
[----:B------:R-:W-:Y:S02]  /*6fc0*/  FSEL R213, R62, -INF , P0 ;  /* 0xff8000003ed57808 */ /* 0x000fe40000000000 */
[----:B------:R-:W-:Y:S02]  /*6fd0*/  ISETP.GT.AND P0, PT, R0, 0x39, PT ;  /* 0x000000390000780c */ /* 0x000fe40003f04270 */
[----:B------:R-:W-:Y:S01]  /*6fe0*/  FMNMX.FTZ R0, R43, R2, !PT ;  /* 0x000000022b007209 */ /* 0x000fe20007810000 */
[----:B------:R-:W-:Y:S01]  /*6ff0*/  FFMA.FTZ R2, R182, c[0x0][0x2d0], -R149 ;  /* 0x0000b400b6027a23 */ /* 0x000fe20000010895 */
[----:B------:R-:W-:Y:S02]  /*7000*/  FMNMX.FTZ R4, R245, R4, !PT ;  /* 0x00000004f5047209 */ /* 0x000fe40007810000 */
[----:B-1----:R-:W-:Y:S01]  /*7010*/  FMNMX.FTZ R144, R144, R5, !PT ;  /* 0x0000000590907209 */ /* 0x002fe20007810000 */
[----:B------:R1:W-:Y:S01]  /*7020*/  MUFU.EX2 R240, R2 ;  /* 0x0000000200f07308 */ /* 0x0003e20000000800 */
[----:B------:R-:W-:Y:S02]  /*7030*/  FMNMX.FTZ R4, R56, R4, !PT ;  /* 0x0000000438047209 */ /* 0x000fe40007810000 */
[----:B------:R-:W-:Y:S01]  /*7040*/  FSEL R148, R63, -INF , P0 ;  /* 0xff8000003f947808 */ /* 0x000fe20000000000 */
[----:B------:R-:W3:Y:S01]  /*7050*/  SHFL.BFLY PT, R7, R144, 0x1, 0x1f ;  /* 0x0c201f0090077f89 */ /* 0x000ee200000e0000 */
[----:B------:R-:W-:Y:S02]  /*7060*/  FMNMX.FTZ R4, R237, R4, !PT ;  /* 0x00000004ed047209 */ /* 0x000fe40007810000 */
[----:B------:R-:W-:Y:S02]  /*7070*/  FMNMX.FTZ R0, R248, R0, !PT ;  /* 0x00000000f8007209 */ /* 0x000fe40007810000 */
[----:B------:R-:W-:Y:S02]  /*7080*/  FMNMX.FTZ R4, R27, R4, !PT ;  /* 0x000000041b047209 */ /* 0x000fe40007810000 */
[----:B------:R-:W-:Y:S02]  /*7090*/  FMNMX.FTZ R0, R238, R0, !PT ;  /* 0x00000000ee007209 */ /* 0x000fe40007810000 */
[----:B------:R-:W-:Y:S02]  /*70a0*/  FMNMX.FTZ R4, R244, R4, !PT ;  /* 0x00000004f4047209 */ /* 0x000fe40007810000 */
[----:B------:R-:W-:Y:S02]  /*70b0*/  FMNMX.FTZ R0, R26, R0, !PT ;  /* 0x000000001a007209 */ /* 0x000fe40007810000 */
[----:B--2---:R-:W-:Y:S01]  /*70c0*/  MOV R203, R244 ;  /* 0x000000f400cb7202 */ /* 0x004fe20000000f00 */
[----:B------:R-:W2:Y:S01]  /*70d0*/  SHFL.BFLY PT, R6, R4, 0x2, 0x1f ;  /* 0x0c401f0004067f89 */ /* 0x000ea200000e0000 */
[----:B------:R-:W-:Y:S02]  /*70e0*/  FMNMX.FTZ R0, R213, R0, !PT ;  /* 0x00000000d5007209 */ /* 0x000fe40007810000 */
[----:B----4-:R-:W-:Y:S02]  /*70f0*/  MOV R199, R43 ;  /* 0x0000002b00c77202 */ /* 0x010fe40000000f00 */
[----:B------:R-:W-:Y:S02]  /*7100*/  FMNMX.FTZ R0, R148, R0, !PT ;  /* 0x0000000094007209 */ /* 0x000fe40007810000 */
[----:B-1----:R-:W-:Y:S02]  /*7110*/  @P3 IADD3 R2, P0, R180, R9, RZ ;  /* 0x00000009b4023210 */ /* 0x002fe40007f1e0ff */
[----:B---3--:R-:W-:Y:S03]  /*7120*/  FMNMX.FTZ R144, R144, R7, !PT ;  /* 0x0000000790907209 */ /* 0x008fe60007810000 */
[C---:B------:R-:W-:Y:S01]  /*7130*/  @P3 IMAD.X R5, R181.reuse, 0x1, R8, P0 ;  /* 0x00000001b5053824 */ /* 0x040fe200000e0608 */
[----:B------:R-:W-:Y:S01]  /*7140*/  @P3 LEA R8, P0, R2, c[0x0][0x1c8], 0x1 ;  /* 0x0000720002083a11 */ /* 0x000fe200078008ff */
[----:B------:R-:W-:Y:S03]  /*7150*/  FMUL.FTZ R150, R144, c[0x0][0x2d0] ;  /* 0x0000b40090967a20 */ /* 0x000fe60000410000 */
[----:B------:R-:W-:Y:S01]  /*7160*/  @P3 LEA.HI.X R9, R2, c[0x0][0x1cc], R5, 0x1, P0 ;  /* 0x0000730002093a11 */ /* 0x000fe200000f0c05 */
[----:B------:R-:W-:Y:S01]  /*7170*/  FFMA.FTZ R2, R16, c[0x0][0x2d0], -R149 ;  /* 0x0000b40010027a23 */ /* 0x000fe20000010895 */
[----:B------:R-:W-:Y:S03]  /*7180*/  @P3 IADD3 R3, P0, R180, R20, RZ ;  /* 0x00000014b4033210 */ /* 0x000fe60007f1e0ff */
[----:B------:R1:W-:Y:S01]  /*7190*/  MUFU.EX2 R20, R2 ;  /* 0x0000000200147308 */ /* 0x0003e20000000800 */
[----:B------:R-:W-:Y:S01]  /*71a0*/  @P3 IADD3.X R5, R181, R143, RZ, P0, !PT ;  /* 0x0000008fb5053210 */ /* 0x000fe200007fe4ff */
[----:B------:R3:W-:Y:S01]  /*71b0*/  @P3 LDGSTS.E.BYPASS.LTC128B.128 [R225+0x4900], [R8.64], !P5 ;  /* 0x0490000008e13fae */ /* 0x0007e2000e901d46 */
[----:B--2---:R-:W-:Y:S02]  /*71c0*/  FMNMX.FTZ R4, R4, R6, !PT ;  /* 0x0000000604047209 */ /* 0x004fe40007810000 */
[C---:B------:R-:W-:Y:S04]  /*71d0*/  @P3 LEA R6, P0, R3.reuse, c[0x0][0x1c8], 0x1 ;  /* 0x0000720003063a11 */ /* 0x040fe800078008ff */
[----:B------:R-:W-:Y:S01]  /*71e0*/  @P3 LEA.HI.X R7, R3, c[0x0][0x1cc], R5, 0x1, P0 ;  /* 0x0000730003073a11 */ /* 0x000fe200000f0c05 */
[----:B------:R-:W-:Y:S01]  /*71f0*/  FFMA.FTZ R3, R17, c[0x0][0x2d0], -R149 ;  /* 0x0000b40011037a23 */ /* 0x000fe20000010895 */
[----:B------:R-:W-:Y:S01]  /*7200*/  FSETP.NEU.FTZ.AND P0, PT, R144, -INF , PT ;  /* 0xff8000009000780b */ /* 0x000fe20003f1d000 */
[----:B------:R-:W2:Y:S02]  /*7210*/  SHFL.BFLY PT, R143, R4, 0x1, 0x1f ;  /* 0x0c201f00048f7f89 */ /* 0x000ea400000e0000 */
[----:B------:R4:W-:Y:S01]  /*7220*/  MUFU.EX2 R48, R3 ;  /* 0x0000000300307308 */ /* 0x0009e20000000800 */
[----:B------:R-:W-:Y:S05]  /*7230*/  FSEL R150, R150, RZ, P0 ;  /* 0x000000ff96967208 */ /* 0x000fea0000000000 */
[----:B------:R3:W-:Y:S08]  /*7240*/  @P3 LDGSTS.E.BYPASS.LTC128B.128 [R225+0x5900], [R6.64], !P4 ;  /* 0x0590000006e13fae */ /* 0x0007f0000e101d46 */
[----:B-1----:R-:W1:Y:S01]  /*7250*/  SHFL.BFLY PT, R2, R0, 0x2, 0x1f ;  /* 0x0c401f0000027f89 */ /* 0x002e6200000e0000 */
[----:B--2---:R-:W-:Y:S01]  /*7260*/  FMNMX.FTZ R143, R4, R143, !PT ;  /* 0x0000008f048f7209 */ /* 0x004fe20007810000 */
[--C-:B------:R-:W-:Y:S06]  /*7270*/  FFMA.FTZ R4, R19, c[0x0][0x2d0], -R150.reuse ;  /* 0x0000b40013047a23 */ /* 0x100fec0000010896 */
[----:B------:R-:W-:Y:S01]  /*7280*/  LDSM.16.MT88.4 R36, [R210+0x100] ;  /* 0x00010000d224783b */ /* 0x000fe20000004200 */
[--C-:B----4-:R-:W-:Y:S02]  /*7290*/  FFMA.FTZ R3, R185, c[0x0][0x2d0], -R150.reuse ;  /* 0x0000b400b9037a23 */ /* 0x110fe40000010896 */
[----:B------:R-:W-:Y:S01]  /*72a0*/  FMUL.FTZ R151, R143, c[0x0][0x2d0] ;  /* 0x0000b4008f977a20 */ /* 0x000fe20000410000 */
[----:B------:R-:W-:Y:S01]  /*72b0*/  MUFU.EX2 R46, R4 ;  /* 0x00000004002e7308 */ /* 0x000fe20000000800 */
[----:B------:R-:W-:Y:S03]  /*72c0*/  IMAD.MOV.U32 R185, RZ, RZ, R27 ;  /* 0x000000ffffb97224 */ /* 0x000fe600078e001b */
[----:B------:R-:W-:Y:S06]  /*72d0*/  LDSM.16.MT88.4 R52, [R209+0x1100] ;  /* 0x00110000d134783b */ /* 0x000fec0000004200 */
[----:B------:R2:W-:Y:S01]  /*72e0*/  MUFU.EX2 R28, R3 ;  /* 0x00000003001c7308 */ /* 0x0005e20000000800 */
[----:B-1----:R-:W-:Y:S01]  /*72f0*/  FMNMX.FTZ R0, R0, R2, !PT ;  /* 0x0000000200007209 */ /* 0x002fe20007810000 */
[--C-:B------:R-:W-:Y:S01]  /*7300*/  FFMA.FTZ R2, R18, c[0x0][0x2d0], -R150.reuse ;  /* 0x0000b40012027a23 */ /* 0x100fe20000010896 */
[----:B------:R-:W0:Y:S07]  /*7310*/  LDGDEPBAR ;  /* 0x00000000000079af */ /* 0x000e2e0000000000 */
[----:B------:R1:W4:Y:S01]  /*7320*/  MUFU.EX2 R49, R2 ;  /* 0x0000000200317308 */ /* 0x0003220000000800 */
[----:B--2---:R-:W-:Y:S09]  /*7330*/  FFMA.FTZ R3, R184, c[0x0][0x2d0], -R150 ;  /* 0x0000b400b8037a23 */ /* 0x004ff20000010896 */
[----:B------:R2:W-:Y:S01]  /*7340*/  MUFU.EX2 R47, R3 ;  /* 0x00000003002f7308 */ /* 0x0005e20000000800 */
[----:B-1----:R-:W1:Y:S01]  /*7350*/  SHFL.BFLY PT, R2, R0, 0x1, 0x1f ;  /* 0x0c201f0000027f89 */ /* 0x002e6200000e0000 */
[----:B----4-:R-:W-:Y:S02]  /*7360*/  F2FP.PACK_AB R179, R46, R49 ;  /* 0x000000312eb3723e */ /* 0x010fe400000000ff */
[----:B--2---:R-:W-:Y:S02]  /*7370*/  FSEL R3, R145, RZ, P1 ;  /* 0x000000ff91037208 */ /* 0x004fe40000800000 */
[----:B------:R-:W-:Y:S04]  /*7380*/  FSETP.NEU.FTZ.AND P1, PT, R143, -INF , PT ;  /* 0xff8000008f00780b */ /* 0x000fe80003f3d000 */
[----:B------:R-:W-:Y:S02]  /*7390*/  FSEL R151, R151, RZ, P1 ;  /* 0x000000ff97977208 */ /* 0x000fe40000800000 */
[----:B-1----:R-:W-:Y:S02]  /*73a0*/  FMNMX.FTZ R142, R0, R2, !PT ;  /* 0x00000002008e7209 */ /* 0x002fe40007810000 */
[----:B------:R-:W-:Y:S01]  /*73b0*/  FSEL R2, R144, RZ, P0 ;  /* 0x000000ff90027208 */ /* 0x000fe20000000000 */
[--C-:B------:R-:W-:Y:S01]  /*73c0*/  FFMA.FTZ R0, R12, c[0x0][0x2d0], -R151.reuse ;  /* 0x0000b4000c007a23 */ /* 0x100fe20000010897 */
[C---:B------:R-:W-:Y:S01]  /*73d0*/  FSETP.NEU.FTZ.AND P0, PT, R142.reuse, -INF , PT ;  /* 0xff8000008e00780b */ /* 0x040fe20003f1d000 */
[----:B------:R-:W-:Y:S02]  /*73e0*/  FMUL.FTZ R184, R142, c[0x0][0x2d0] ;  /* 0x0000b4008eb87a20 */ /* 0x000fe40000410000 */
[----:B------:R1:W-:Y:S01]  /*73f0*/  MUFU.EX2 R50, R0 ;  /* 0x0000000000327308 */ /* 0x0003e20000000800 */
[--C-:B------:R-:W-:Y:S02]  /*7400*/  FFMA.FTZ R4, R187, c[0x0][0x2d0], -R151.reuse ;  /* 0x0000b400bb047a23 */ /* 0x100fe40000010897 */
[----:B------:R-:W-:Y:S01]  /*7410*/  FSEL R184, R184, RZ, P0 ;  /* 0x000000ffb8b87208 */ /* 0x000fe20000000000 */
[----:B------:R-:W-:Y:S06]  /*7420*/  IMAD.MOV.U32 R187, RZ, RZ, R26 ;  /* 0x000000ffffbb7224 */ /* 0x000fec00078e001a */
[----:B------:R2:W4:Y:S01]  /*7430*/  MUFU.EX2 R21, R4 ;  /* 0x0000000400157308 */ /* 0x0005220000000800 */
[--C-:B-1----:R-:W-:Y:S09]  /*7440*/  FFMA.FTZ R0, R13, c[0x0][0x2d0], -R151.reuse ;  /* 0x0000b4000d007a23 */ /* 0x102ff20000010897 */
[----:B------:R1:W-:Y:S01]  /*7450*/  MUFU.EX2 R17, R0 ;  /* 0x0000000000117308 */ /* 0x0003e20000000800 */
[----:B--2---:R-:W-:Y:S02]  /*7460*/  FFMA.FTZ R4, R186, c[0x0][0x2d0], -R151 ;  /* 0x0000b400ba047a23 */ /* 0x004fe40000010897 */
[----:B------:R-:W-:Y:S07]  /*7470*/  IMAD.MOV.U32 R186, RZ, RZ, R22 ;  /* 0x000000ffffba7224 */ /* 0x000fee00078e0016 */
[----:B------:R2:W2:Y:S01]  /*7480*/  MUFU.EX2 R5, R4 ;  /* 0x0000000400057308 */ /* 0x0004a20000000800 */
[----:B----4-:R-:W-:Y:S01]  /*7490*/  IMAD.MOV.U32 R197, RZ, RZ, R21 ;  /* 0x000000ffffc57224 */ /* 0x010fe200078e0015 */
[----:B------:R-:W-:Y:S01]  /*74a0*/  F2FP.PACK_AB R176, R186, R240 ;  /* 0x000000f0bab0723e */ /* 0x000fe200000000ff */
[--C-:B-1----:R-:W-:Y:S07]  /*74b0*/  FFMA.FTZ R0, R10, c[0x0][0x2d0], -R184.reuse ;  /* 0x0000b4000a007a23 */ /* 0x102fee00000108b8 */
[----:B------:R1:W-:Y:S01]  /*74c0*/  MUFU.EX2 R44, R0 ;  /* 0x00000000002c7308 */ /* 0x0003e20000000800 */
[--C-:B--2---:R-:W-:Y:S02]  /*74d0*/  FFMA.FTZ R4, R15, c[0x0][0x2d0], -R184.reuse ;  /* 0x0000b4000f047a23 */ /* 0x104fe400000108b8 */
[----:B------:R-:W-:Y:S07]  /*74e0*/  IMAD.MOV.U32 R198, RZ, RZ, R5 ;  /* 0x000000ffffc67224 */ /* 0x000fee00078e0005 */
[----:B------:R-:W-:Y:S01]  /*74f0*/  MUFU.EX2 R16, R4 ;  /* 0x0000000400107308 */ /* 0x000fe20000000800 */
[----:B------:R-:W-:Y:S01]  /*7500*/  F2FP.PACK_AB R180, R198, R197 ;  /* 0x000000c5c6b4723e */ /* 0x000fe200000000ff */
[--C-:B-1----:R-:W-:Y:S08]  /*7510*/  FFMA.FTZ R0, R11, c[0x0][0x2d0], -R184.reuse ;  /* 0x0000b4000b007a23 */ /* 0x102ff000000108b8 */
[----:B------:R1:W2:Y:S02]  /*7520*/  MUFU.EX2 R18, R0 ;  /* 0x0000000000127308 */ /* 0x0002a40000000800 */
[----:B-1----:R-:W-:Y:S02]  /*7530*/  FFMA.FTZ R0, R14, c[0x0][0x2d0], -R184 ;  /* 0x0000b4000e007a23 */ /* 0x002fe400000108b8 */
[----:B--2---:R-:W-:Y:S06]  /*7540*/  IMAD.MOV.U32 R202, RZ, RZ, R18 ;  /* 0x000000ffffca7224 */ /* 0x004fec00078e0012 */
[----:B------:R1:W2:Y:S01]  /*7550*/  MUFU.EX2 R19, R0 ;  /* 0x0000000000137308 */ /* 0x0002a20000000800 */
[----:B------:R-:W-:Y:S01]  /*7560*/  F2FP.PACK_AB R181, R202, R44 ;  /* 0x0000002ccab5723e */ /* 0x000fe200000000ff */
[----:B-1----:R-:W-:Y:S01]  /*7570*/  FADD.FTZ R0, -R3, R140 ;  /* 0x0000008c03007221 */ /* 0x002fe20000010100 */
[----:B--2---:R-:W-:Y:S03]  /*7580*/  MOV R196, R19 ;  /* 0x0000001300c47202 */ /* 0x004fe60000000f00 */
[----:B------:R-:W-:Y:S04]  /*7590*/  FMUL.FTZ R0, R0, c[0x0][0x2d0] ;  /* 0x0000b40000007a20 */ /* 0x000fe80000410000 */
[----:B------:R1:W2:Y:S02]  /*75a0*/  MUFU.EX2 R140, R0 ;  /* 0x00000000008c7308 */ /* 0x0002a40000000800 */
[----:B-1----:R-:W-:Y:S01]  /*75b0*/  FADD.FTZ R0, -R2, R141 ;  /* 0x0000008d02007221 */ /* 0x002fe20000010100 */
[----:B------:R-:W-:Y:S01]  /*75c0*/  FSEL R2, R143, RZ, P1 ;  /* 0x000000ff8f027208 */ /* 0x000fe20000800000 */
[----:B--2---:R-:W-:Y:S02]  /*75d0*/  FMUL.FTZ R4, R140, R152 ;  /* 0x000000988c047220 */ /* 0x004fe40000410000 */
[----:B------:R-:W-:Y:S02]  /*75e0*/  FMUL.FTZ R0, R0, c[0x0][0x2d0] ;  /* 0x0000b40000007a20 */ /* 0x000fe40000410000 */
[C---:B------:R-:W-:Y:S02]  /*75f0*/  FMUL.FTZ R5, R140.reuse, R153 ;  /* 0x000000998c057220 */ /* 0x040fe40000410000 */
[----:B------:R1:W2:Y:S01]  /*7600*/  MUFU.EX2 R141, R0 ;  /* 0x00000000008d7308 */ /* 0x0002a20000000800 */
[----:B------:R-:W-:Y:S02]  /*7610*/  IMAD.MOV.U32 R153, RZ, RZ, R46 ;  /* 0x000000ffff997224 */ /* 0x000fe400078e002e */
[C---:B------:R-:W-:Y:S02]  /*7620*/  FMUL.FTZ R32, R140.reuse, R112 ;  /* 0x000000708c207220 */ /* 0x040fe40000410000 */
[C---:B------:R-:W-:Y:S02]  /*7630*/  FMUL.FTZ R33, R140.reuse, R113 ;  /* 0x000000718c217220 */ /* 0x040fe40000410000 */
[----:B------:R-:W-:Y:S02]  /*7640*/  IMAD.MOV.U32 R152, RZ, RZ, R47 ;  /* 0x000000ffff987224 */ /* 0x000fe400078e002f */
[C---:B------:R-:W-:Y:S02]  /*7650*/  FMUL.FTZ R68, R140.reuse, R68 ;  /* 0x000000448c447220 */ /* 0x040fe40000410000 */
[C---:B------:R-:W-:Y:S02]  /*7660*/  FMUL.FTZ R69, R140.reuse, R69 ;  /* 0x000000458c457220 */ /* 0x040fe40000410000 */
[C---:B------:R-:W-:Y:S02]  /*7670*/  FMUL.FTZ R80, R140.reuse, R80 ;  /* 0x000000508c507220 */ /* 0x040fe40000410000 */
[C---:B------:R-:W-:Y:S02]  /*7680*/  FMUL.FTZ R81, R140.reuse, R81 ;  /* 0x000000518c517220 */ /* 0x040fe40000410000 */
[C---:B------:R-:W-:Y:S02]  /*7690*/  FMUL.FTZ R84, R140.reuse, R84 ;  /* 0x000000548c547220 */ /* 0x040fe40000410000 */
[C---:B------:R-:W-:Y:S02]  /*76a0*/  FMUL.FTZ R85, R140.reuse, R85 ;  /* 0x000000558c557220 */ /* 0x040fe40000410000 */
[C---:B------:R-:W-:Y:S02]  /*76b0*/  FMUL.FTZ R96, R140.reuse, R96 ;  /* 0x000000608c607220 */ /* 0x040fe40000410000 */
[----:B------:R-:W-:Y:S02]  /*76c0*/  FMUL.FTZ R97, R140, R97 ;  /* 0x000000618c617220 */ /* 0x000fe40000410000 */
[----:B-1----:R-:W-:Y:S01]  /*76d0*/  FADD.FTZ R0, -R2, R146 ;  /* 0x0000009202007221 */ /* 0x002fe20000010100 */
[----:B------:R-:W-:Y:S01]  /*76e0*/  FSEL R2, R142, RZ, P0 ;  /* 0x000000ff8e027208 */ /* 0x000fe20000000000 */
[C---:B--2---:R-:W-:Y:S01]  /*76f0*/  FMUL.FTZ R18, R141.reuse, R166 ;  /* 0x000000a68d127220 */ /* 0x044fe20000410000 */
[----:B------:R-:W-:Y:S01]  /*7700*/  MOV R166, R238 ;  /* 0x000000ee00a67202 */ /* 0x000fe20000000f00 */
[----:B------:R-:W-:Y:S01]  /*7710*/  FMUL.FTZ R0, R0, c[0x0][0x2d0] ;  /* 0x0000b40000007a20 */ /* 0x000fe20000410000 */
[----:B------:R-:W-:Y:S01]  /*7720*/  MOV R146, R20 ;  /* 0x0000001400927202 */ /* 0x000fe20000000f00 */
[C---:B------:R-:W-:Y:S01]  /*7730*/  FMUL.FTZ R19, R141.reuse, R167 ;  /* 0x000000a78d137220 */ /* 0x040fe20000410000 */
[----:B------:R-:W-:Y:S01]  /*7740*/  MOV R167, R237 ;  /* 0x000000ed00a77202 */ /* 0x000fe20000000f00 */
[----:B------:R1:W2:Y:S01]  /*7750*/  MUFU.EX2 R3, R0 ;  /* 0x0000000000037308 */ /* 0x0002a20000000800 */
[----:B------:R-:W4:Y:S01]  /*7760*/  LDSM.16.MT88.4 R20, [R209+0x100] ;  /* 0x00010000d114783b */ /* 0x000f220000004200 */
[----:B------:R-:W-:Y:S01]  /*7770*/  F2FP.PACK_AB R178, R48, R146 ;  /* 0x0000009230b2723e */ /* 0x000fe200000000ff */
[C---:B---3--:R-:W-:Y:S02]  /*7780*/  FMUL.FTZ R6, R141.reuse, R154 ;  /* 0x0000009a8d067220 */ /* 0x048fe40000410000 */
[----:B------:R-:W-:Y:S01]  /*7790*/  FMUL.FTZ R7, R141, R155 ;  /* 0x0000009b8d077220 */ /* 0x000fe20000410000 */
[----:B------:R-:W-:Y:S01]  /*77a0*/  MOV R155, R16 ;  /* 0x00000010009b7202 */ /* 0x000fe20000000f00 */
[----:B------:R-:W-:Y:S02]  /*77b0*/  IMAD.MOV.U32 R154, RZ, RZ, R17 ;  /* 0x000000ffff9a7224 */ /* 0x000fe400078e0011 */
[C---:B------:R-:W-:Y:S01]  /*77c0*/  FMUL.FTZ R16, R140.reuse, R164 ;  /* 0x000000a48c107220 */ /* 0x040fe20000410000 */
[----:B------:R-:W-:Y:S01]  /*77d0*/  F2FP.PACK_AB R183, R155, R196 ;  /* 0x000000c49bb7723e */ /* 0x000fe200000000ff */
[----:B------:R-:W-:Y:S01]  /*77e0*/  FMUL.FTZ R17, R140, R165 ;  /* 0x000000a58c117220 */ /* 0x000fe20000410000 */
[----:B------:R-:W-:Y:S01]  /*77f0*/  F2FP.PACK_AB R182, R154, R50 ;  /* 0x000000329ab6723e */ /* 0x000fe200000000ff */
[C---:B------:R-:W-:Y:S01]  /*7800*/  FMUL.FTZ R34, R141.reuse, R114 ;  /* 0x000000728d227220 */ /* 0x040fe20000410000 */
[----:B------:R-:W-:Y:S01]  /*7810*/  MOV R165, R25 ;  /* 0x0000001900a57202 */ /* 0x000fe20000000f00 */
[C---:B------:R-:W-:Y:S01]  /*7820*/  FMUL.FTZ R35, R141.reuse, R115 ;  /* 0x000000738d237220 */ /* 0x040fe20000410000 */
[----:B------:R-:W-:Y:S01]  /*7830*/  MOV R164, R48 ;  /* 0x0000003000a47202 */ /* 0x000fe20000000f00 */
[----:B------:R-:W-:Y:S01]  /*7840*/  FMUL.FTZ R48, R140, R128 ;  /* 0x000000808c307220 */ /* 0x000fe20000410000 */
[----:B------:R-:W-:Y:S01]  /*7850*/  LDSM.16.MT88.4 R112, [R210+0x500] ;  /* 0x00050000d270783b */ /* 0x000fe20000004200 */
[C---:B------:R-:W-:Y:S02]  /*7860*/  FMUL.FTZ R70, R141.reuse, R70 ;  /* 0x000000468d467220 */ /* 0x040fe40000410000 */
[C---:B------:R-:W-:Y:S02]  /*7870*/  FMUL.FTZ R71, R141.reuse, R71 ;  /* 0x000000478d477220 */ /* 0x040fe40000410000 */
[----:B------:R-:W-:Y:S02]  /*7880*/  FMUL.FTZ R82, R141, R82 ;  /* 0x000000528d527220 */ /* 0x000fe40000410000 */
[----:B-1----:R-:W-:Y:S02]  /*7890*/  FADD.FTZ R0, -R2, R147 ;  /* 0x0000009302007221 */ /* 0x002fe40000010100 */
[----:B------:R-:W-:Y:S02]  /*78a0*/  FFMA.FTZ R2, R193, c[0x0][0x2d0], -R149 ;  /* 0x0000b400c1027a23 */ /* 0x000fe40000010895 */
[----:B------:R-:W-:Y:S02]  /*78b0*/  FMUL.FTZ R0, R0, c[0x0][0x2d0] ;  /* 0x0000b40000007a20 */ /* 0x000fe40000410000 */
[----:B------:R1:W-:Y:S01]  /*78c0*/  MUFU.EX2 R251, R2 ;  /* 0x0000000200fb7308 */ /* 0x0003e20000000800 */
[C---:B--2---:R-:W-:Y:S02]  /*78d0*/  FMUL.FTZ R9, R3.reuse, R157 ;  /* 0x0000009d03097220 */ /* 0x044fe40000410000 */
[----:B------:R-:W-:Y:S02]  /*78e0*/  IMAD.MOV.U32 R157, RZ, RZ, R242 ;  /* 0x000000ffff9d7224 */ /* 0x000fe400078e00f2 */
[C---:B------:R-:W-:Y:S01]  /*78f0*/  FMUL.FTZ R8, R3.reuse, R156 ;  /* 0x0000009c03087220 */ /* 0x040fe20000410000 */
[----:B------:R-:W-:Y:S01]  /*7900*/  MOV R156, R44 ;  /* 0x0000002c009c7202 */ /* 0x000fe20000000f00 */
[C---:B------:R-:W-:Y:S01]  /*7910*/  FMUL.FTZ R44, R3.reuse, R124 ;  /* 0x0000007c032c7220 */ /* 0x040fe20000410000 */
[----:B------:R-:W-:Y:S01]  /*7920*/  MOV R124, R241 ;  /* 0x000000f1007c7202 */ /* 0x000fe20000000f00 */
[C---:B------:R-:W-:Y:S01]  /*7930*/  FMUL.FTZ R45, R3.reuse, R125 ;  /* 0x0000007d032d7220 */ /* 0x040fe20000410000 */
[----:B------:R-:W2:Y:S01]  /*7940*/  MUFU.EX2 R0, R0 ;  /* 0x0000000000007308 */ /* 0x000ea20000000800 */
[----:B------:R-:W-:Y:S02]  /*7950*/  IMAD.MOV.U32 R125, RZ, RZ, R239 ;  /* 0x000000ffff7d7224 */ /* 0x000fe400078e00ef */
[----:B------:R-:W-:Y:S02]  /*7960*/  IMAD.MOV.U32 R193, RZ, RZ, R236 ;  /* 0x000000ffffc17224 */ /* 0x000fe400078e00ec */
[C---:B------:R-:W-:Y:S02]  /*7970*/  FMUL.FTZ R40, R3.reuse, R120 ;  /* 0x0000007803287220 */ /* 0x040fe40000410000 */
[----:B------:R-:W-:Y:S02]  /*7980*/  IMAD.MOV.U32 R120, RZ, RZ, R235 ;  /* 0x000000ffff787224 */ /* 0x000fe400078e00eb */
[----:B------:R-:W-:Y:S02]  /*7990*/  IMAD.MOV.U32 R147, RZ, RZ, R28 ;  /* 0x000000ffff937224 */ /* 0x000fe400078e001c */
[C---:B------:R-:W-:Y:S02]  /*79a0*/  FMUL.FTZ R12, R3.reuse, R160 ;  /* 0x000000a0030c7220 */ /* 0x040fe40000410000 */
[----:B------:R-:W-:Y:S01]  /*79b0*/  FMUL.FTZ R13, R3, R161 ;  /* 0x000000a1030d7220 */ /* 0x000fe20000410000 */
[----:B------:R-:W-:Y:S01]  /*79c0*/  F2FP.PACK_AB R177, R47, R147 ;  /* 0x000000932fb1723e */ /* 0x000fe200000000ff */
[----:B-1----:R-:W-:Y:S01]  /*79d0*/  FFMA.FTZ R2, R192, c[0x0][0x2d0], -R149 ;  /* 0x0000b400c0027a23 */ /* 0x002fe20000010895 */
[----:B------:R-:W-:Y:S01]  /*79e0*/  MOV R192, R248 ;  /* 0x000000f800c07202 */ /* 0x000fe20000000f00 */
[C---:B------:R-:W-:Y:S02]  /*79f0*/  FMUL.FTZ R24, R3.reuse, R104 ;  /* 0x0000006803187220 */ /* 0x040fe40000410000 */
[----:B------:R1:W3:Y:S01]  /*7a00*/  MUFU.EX2 R248, R2 ;  /* 0x0000000200f87308 */ /* 0x0002e20000000800 */
[C---:B------:R-:W-:Y:S01]  /*7a10*/  FMUL.FTZ R25, R3.reuse, R105 ;  /* 0x0000006903197220 */ /* 0x040fe20000410000 */
[-C--:B----4-:R-:W-:Y:S03]  /*7a20*/  HMMA.16816.F32 R4, R176, R20.reuse, R4 ;  /* 0x00000014b004723c */ /* 0x090fe60000001804 */
[C---:B--2---:R-:W-:Y:S02]  /*7a30*/  FMUL.FTZ R11, R0.reuse, R159 ;  /* 0x0000009f000b7220 */ /* 0x044fe40000410000 */
[----:B------:R-:W-:Y:S02]  /*7a40*/  IMAD.MOV.U32 R159, RZ, RZ, R247 ;  /* 0x000000ffff9f7224 */ /* 0x000fe400078e00f7 */
[C---:B------:R-:W-:Y:S02]  /*7a50*/  FMUL.FTZ R10, R0.reuse, R158 ;  /* 0x0000009e000a7220 */ /* 0x040fe40000410000 */
[----:B------:R-:W-:Y:S03]  /*7a60*/  IMAD.MOV.U32 R158, RZ, RZ, R240 ;  /* 0x000000ffff9e7224 */ /* 0x000fe600078e00f0 */
[C---:B------:R-:W-:Y:S01]  /*7a70*/  FMUL.FTZ R46, R0.reuse, R126 ;  /* 0x0000007e002e7220 */ /* 0x040fe20000410000 */
[----:B------:R-:W-:Y:S01]  /*7a80*/  MOV R126, R234 ;  /* 0x000000ea007e7202 */ /* 0x000fe20000000f00 */
[C---:B------:R-:W-:Y:S04]  /*7a90*/  HMMA.16816.F32 R8, R180.reuse, R20, R8 ;  /* 0x00000014b408723c */ /* 0x040fe80000001808 */
[C---:B------:R-:W-:Y:S02]  /*7aa0*/  FMUL.FTZ R14, R0.reuse, R162 ;  /* 0x000000a2000e7220 */ /* 0x040fe40000410000 */
[----:B------:R-:W-:Y:S01]  /*7ab0*/  FMUL.FTZ R15, R0, R163 ;  /* 0x000000a3000f7220 */ /* 0x000fe20000410000 */
[----:B------:R-:W-:Y:S01]  /*7ac0*/  MOV R163, R65 ;  /* 0x0000004100a37202 */ /* 0x000fe20000000f00 */
[--C-:B-1----:R-:W-:Y:S04]  /*7ad0*/  FFMA.FTZ R2, R194, c[0x0][0x2d0], -R150.reuse ;  /* 0x0000b400c2027a23 */ /* 0x102fe80000010896 */
[----:B------:R1:W-:Y:S01]  /*7ae0*/  MUFU.EX2 R247, R2 ;  /* 0x0000000200f77308 */ /* 0x0003e20000000800 */
[-C--:B------:R-:W-:Y:S03]  /*7af0*/  HMMA.16816.F32 R12, R180, R22.reuse, R12 ;  /* 0x00000016b40c723c */ /* 0x080fe6000000180c */
[C---:B------:R-:W-:Y:S02]  /*7b00*/  FMUL.FTZ R20, R140.reuse, R100 ;  /* 0x000000648c147220 */ /* 0x040fe40000410000 */
[----:B------:R-:W-:Y:S02]  /*7b10*/  FMUL.FTZ R21, R140, R101 ;  /* 0x000000658c157220 */ /* 0x000fe40000410000 */
[C---:B------:R-:W-:Y:S01]  /*7b20*/  FMUL.FTZ R26, R0.reuse, R106 ;  /* 0x0000006a001a7220 */ /* 0x040fe20000410000 */
[C---:B------:R-:W-:Y:S04]  /*7b30*/  HMMA.16816.F32 R16, R176.reuse, R22, R16 ;  /* 0x00000016b010723c */ /* 0x040fe80000001810 */
[----:B------:R-:W-:Y:S02]  /*7b40*/  FMUL.FTZ R27, R0, R107 ;  /* 0x0000006b001b7220 */ /* 0x000fe40000410000 */
[----:B------:R-:W-:Y:S01]  /*7b50*/  FMUL.FTZ R28, R3, R108 ;  /* 0x0000006c031c7220 */ /* 0x000fe20000410000 */
[----:B------:R-:W-:Y:S01]  /*7b60*/  LDSM.16.MT88.4 R104, [R209+0x2100] ;  /* 0x00210000d168783b */ /* 0x000fe20000004200 */
[C---:B------:R-:W-:Y:S04]  /*7b70*/  FMUL.FTZ R22, R141.reuse, R102 ;  /* 0x000000668d167220 */ /* 0x040fe80000410000 */
[----:B------:R-:W-:Y:S02]  /*7b80*/  FMUL.FTZ R23, R141, R103 ;  /* 0x000000678d177220 */ /* 0x000fe40000410000 */
[----:B------:R-:W-:Y:S01]  /*7b90*/  FMUL.FTZ R65, R140, R137 ;  /* 0x000000898c417220 */ /* 0x000fe20000410000 */
[----:B------:R-:W2:Y:S01]  /*7ba0*/  LDSM.16.MT88.4 R100, [R210+0x1100] ;  /* 0x00110000d264783b */ /* 0x000ea20000004200 */
[----:B-1----:R-:W-:Y:S02]  /*7bb0*/  FFMA.FTZ R2, R195, c[0x0][0x2d0], -R150 ;  /* 0x0000b400c3027a23 */ /* 0x002fe40000010896 */
[----:B------:R-:W-:Y:S01]  /*7bc0*/  IMAD.MOV.U32 R195, RZ, RZ, R243 ;  /* 0x000000ffffc37224 */ /* 0x000fe200078e00f3 */
[-C--:B------:R-:W-:Y:S01]  /*7bd0*/  HMMA.16816.F32 R20, R176, R36.reuse, R20 ;  /* 0x00000024b014723c */ /* 0x080fe20000001814 */
[----:B------:R1:W4:Y:S02]  /*7be0*/  MUFU.EX2 R246, R2 ;  /* 0x0000000200f67308 */ /* 0x0003240000000800 */
[C---:B------:R-:W-:Y:S02]  /*7bf0*/  FMUL.FTZ R29, R3.reuse, R109 ;  /* 0x0000006d031d7220 */ /* 0x040fe40000410000 */
[C---:B------:R-:W-:Y:S02]  /*7c00*/  FMUL.FTZ R30, R0.reuse, R110 ;  /* 0x0000006e001e7220 */ /* 0x040fe40000410000 */
[C---:B------:R-:W-:Y:S01]  /*7c10*/  FMUL.FTZ R31, R0.reuse, R111 ;  /* 0x0000006f001f7220 */ /* 0x040fe20000410000 */
[C---:B------:R-:W-:Y:S04]  /*7c20*/  HMMA.16816.F32 R24, R180.reuse, R36, R24 ;  /* 0x00000024b418723c */ /* 0x040fe80000001818 */
[----:B------:R-:W-:Y:S02]  /*7c30*/  FMUL.FTZ R41, R3, R121 ;  /* 0x0000007903297220 */ /* 0x000fe40000410000 */
[----:B------:R-:W-:Y:S02]  /*7c40*/  FMUL.FTZ R42, R0, R122 ;  /* 0x0000007a002a7220 */ /* 0x000fe40000410000 */
[-C--:B------:R-:W-:Y:S04]  /*7c50*/  HMMA.16816.F32 R28, R180, R38.reuse, R28 ;  /* 0x00000026b41c723c */ /* 0x080fe8000000181c */
[C---:B------:R-:W-:Y:S02]  /*7c60*/  FMUL.FTZ R36, R140.reuse, R116 ;  /* 0x000000748c247220 */ /* 0x040fe40000410000 */
[----:B------:R-:W-:Y:S02]  /*7c70*/  FMUL.FTZ R37, R140, R117 ;  /* 0x000000758c257220 */ /* 0x000fe40000410000 */
[C---:B------:R-:W-:Y:S04]  /*7c80*/  HMMA.16816.F32 R32, R176.reuse, R38, R32 ;  /* 0x00000026b020723c */ /* 0x040fe80000001820 */
[----:B-1----:R-:W-:Y:S02]  /*7c90*/  FFMA.FTZ R2, R188, c[0x0][0x2d0], -R149 ;  /* 0x0000b400bc027a23 */ /* 0x002fe40000010895 */
[C---:B------:R-:W-:Y:S02]  /*7ca0*/  FMUL.FTZ R43, R0.reuse, R123 ;  /* 0x0000007b002b7220 */ /* 0x040fe40000410000 */
[----:B------:R1:W-:Y:S01]  /*7cb0*/  MUFU.EX2 R245, R2 ;  /* 0x0000000200f57308 */ /* 0x0003e20000000800 */
[C---:B------:R-:W-:Y:S03]  /*7cc0*/  FMUL.FTZ R38, R141.reuse, R118 ;  /* 0x000000768d267220 */ /* 0x040fe60000410000 */
[C---:B------:R-:W-:Y:S02]  /*7cd0*/  FMUL.FTZ R39, R141.reuse, R119 ;  /* 0x000000778d277220 */ /* 0x040fe40000410000 */
[----:B------:R-:W-:Y:S01]  /*7ce0*/  LDSM.16.MT88.4 R116, [R209+0x1500] ;  /* 0x00150000d174783b */ /* 0x000fe20000004200 */
[----:B------:R-:W-:Y:S02]  /*7cf0*/  FMUL.FTZ R47, R0, R127 ;  /* 0x0000007f002f7220 */ /* 0x000fe40000410000 */
[----:B------:R-:W-:Y:S02]  /*7d00*/  IMAD.MOV.U32 R123, RZ, RZ, R51 ;  /* 0x000000ffff7b7224 */ /* 0x000fe400078e0033 */
[-C--:B------:R-:W-:Y:S03]  /*7d10*/  HMMA.16816.F32 R36, R176, R52.reuse, R36 ;  /* 0x00000034b024723c */ /* 0x080fe60000001824 */
[C---:B------:R-:W-:Y:S02]  /*7d20*/  FMUL.FTZ R51, R141.reuse, R131 ;  /* 0x000000838d337220 */ /* 0x040fe40000410000 */
[----:B------:R-:W-:Y:S02]  /*7d30*/  IMAD.MOV.U32 R160, RZ, RZ, R50 ;  /* 0x000000ffffa07224 */ /* 0x000fe400078e0032 */
[----:B------:R-:W-:Y:S01]  /*7d40*/  FMUL.FTZ R50, R141, R130 ;  /* 0x000000828d327220 */ /* 0x000fe20000410000 */
[C---:B------:R-:W-:Y:S04]  /*7d50*/  HMMA.16816.F32 R40, R180.reuse, R52, R40 ;  /* 0x00000034b428723c */ /* 0x040fe80000001828 */
[----:B------:R-:W-:Y:S02]  /*7d60*/  IMAD.MOV.U32 R161, RZ, RZ, R49 ;  /* 0x000000ffffa17224 */ /* 0x000fe400078e0031 */
[----:B-1----:R-:W-:Y:S02]  /*7d70*/  FFMA.FTZ R2, R189, c[0x0][0x2d0], -R149 ;  /* 0x0000b400bd027a23 */ /* 0x002fe40000010895 */
[-C--:B------:R-:W-:Y:S02]  /*7d80*/  HMMA.16816.F32 R44, R180, R54.reuse, R44 ;  /* 0x00000036b42c723c */ /* 0x080fe4000000182c */
[----:B------:R1:W-:Y:S02]  /*7d90*/  MUFU.EX2 R244, R2 ;  /* 0x0000000200f47308 */ /* 0x0003e40000000800 */
[C---:B------:R-:W-:Y:S02]  /*7da0*/  FMUL.FTZ R49, R140.reuse, R129 ;  /* 0x000000818c317220 */ /* 0x040fe40000410000 */
[----:B------:R-:W-:Y:S01]  /*7db0*/  LDSM.16.MT88.4 R128, [R209+0x1d00] ;  /* 0x001d0000d180783b */ /* 0x000fe20000004200 */
[C---:B------:R-:W-:Y:S02]  /*7dc0*/  FMUL.FTZ R52, R140.reuse, R168 ;  /* 0x000000a88c347220 */ /* 0x040fe40000410000 */
[----:B------:R-:W-:Y:S02]  /*7dd0*/  FMUL.FTZ R53, R140, R169 ;  /* 0x000000a98c357220 */ /* 0x000fe40000410000 */
[C---:B------:R-:W-:Y:S04]  /*7de0*/  HMMA.16816.F32 R48, R176.reuse, R54, R48 ;  /* 0x00000036b030723c */ /* 0x040fe80000001830 */
[----:B------:R-:W-:Y:S02]  /*7df0*/  FMUL.FTZ R57, R3, R133 ;  /* 0x0000008503397220 */ /* 0x000fe40000410000 */
[C---:B------:R-:W-:Y:S02]  /*7e00*/  FMUL.FTZ R58, R0.reuse, R134 ;  /* 0x00000086003a7220 */ /* 0x040fe40000410000 */
[C---:B------:R-:W-:Y:S04]  /*7e10*/  FMUL.FTZ R54, R141.reuse, R170 ;  /* 0x000000aa8d367220 */ /* 0x040fe80000410000 */
[----:B------:R-:W-:Y:S02]  /*7e20*/  FMUL.FTZ R55, R141, R171 ;  /* 0x000000ab8d377220 */ /* 0x000fe40000410000 */
[----:B------:R-:W-:Y:S02]  /*7e30*/  FMUL.FTZ R59, R0, R135 ;  /* 0x00000087003b7220 */ /* 0x000fe40000410000 */
[----:B-1----:R-:W-:Y:S02]  /*7e40*/  FFMA.FTZ R2, R190, c[0x0][0x2d0], -R150 ;  /* 0x0000b400be027a23 */ /* 0x002fe40000010896 */
[C---:B------:R-:W-:Y:S01]  /*7e50*/  FMUL.FTZ R60, R3.reuse, R172 ;  /* 0x000000ac033c7220 */ /* 0x040fe20000410000 */
[-C--:B--2---:R-:W-:Y:S01]  /*7e60*/  HMMA.16816.F32 R52, R176, R100.reuse, R52 ;  /* 0x00000064b034723c */ /* 0x084fe20000001834 */
[----:B------:R1:W-:Y:S02]  /*7e70*/  MUFU.EX2 R243, R2 ;  /* 0x0000000200f37308 */ /* 0x0003e40000000800 */
[----:B------:R-:W-:Y:S02]  /*7e80*/  IMAD.MOV.U32 R162, RZ, RZ, R56 ;  /* 0x000000ffffa27224 */ /* 0x000fe400078e0038 */
[C---:B------:R-:W-:Y:S02]  /*7e90*/  FMUL.FTZ R56, R3.reuse, R132 ;  /* 0x0000008403387220 */ /* 0x040fe40000410000 */
[----:B------:R-:W-:Y:S02]  /*7ea0*/  FMUL.FTZ R61, R3, R173 ;  /* 0x000000ad033d7220 */ /* 0x000fe40000410000 */
[C---:B------:R-:W-:Y:S03]  /*7eb0*/  FMUL.FTZ R62, R0.reuse, R174 ;  /* 0x000000ae003e7220 */ /* 0x040fe60000410000 */
[C---:B------:R-:W-:Y:S04]  /*7ec0*/  HMMA.16816.F32 R56, R180.reuse, R100, R56 ;  /* 0x00000064b438723c */ /* 0x040fe80000001838 */
[----:B------:R-:W-:Y:S02]  /*7ed0*/  FMUL.FTZ R63, R0, R175 ;  /* 0x000000af003f7220 */ /* 0x000fe40000410000 */
[----:B------:R-:W-:Y:S02]  /*7ee0*/  IMAD.MOV.U32 R122, RZ, RZ, R67 ;  /* 0x000000ffff7a7224 */ /* 0x000fe400078e0043 */
[----:B------:R-:W-:Y:S03]  /*7ef0*/  FMUL.FTZ R67, R141, R139 ;  /* 0x0000008b8d437220 */ /* 0x000fe60000410000 */
[-C--:B------:R-:W-:Y:S03]  /*7f00*/  HMMA.16816.F32 R60, R180, R102.reuse, R60 ;  /* 0x00000066b43c723c */ /* 0x080fe6000000183c */
[----:B-1----:R-:W-:Y:S02]  /*7f10*/  FFMA.FTZ R2, R191, c[0x0][0x2d0], -R150 ;  /* 0x0000b400bf027a23 */ /* 0x002fe40000010896 */
[----:B------:R-:W-:Y:S02]  /*7f20*/  IMAD.MOV.U32 R121, RZ, RZ, R66 ;  /* 0x000000ffff797224 */ /* 0x000fe400078e0042 */
[----:B------:R1:W-:Y:S01]  /*7f30*/  MUFU.EX2 R242, R2 ;  /* 0x0000000200f27308 */ /* 0x0003e20000000800 */
[----:B------:R-:W-:Y:S04]  /*7f40*/  FMUL.FTZ R66, R141, R138 ;  /* 0x0000008a8d427220 */ /* 0x000fe80000410000 */
[----:B------:R-:W-:Y:S02]  /*7f50*/  IMAD.MOV.U32 R194, RZ, RZ, R64 ;  /* 0x000000ffffc27224 */ /* 0x000fe400078e0040 */
[----:B------:R-:W-:Y:S02]  /*7f60*/  FMUL.FTZ R64, R140, R136 ;  /* 0x000000888c407220 */ /* 0x000fe40000410000 */
[----:B------:R-:W-:Y:S01]  /*7f70*/  LDSM.16.MT88.4 R136, [R210+0x1d00] ;  /* 0x001d0000d288783b */ /* 0x000fe20000004200 */
[C---:B------:R-:W-:Y:S02]  /*7f80*/  FMUL.FTZ R72, R3.reuse, R72 ;  /* 0x0000004803487220 */ /* 0x040fe40000410000 */
[C---:B------:R-:W-:Y:S02]  /*7f90*/  FMUL.FTZ R73, R3.reuse, R73 ;  /* 0x0000004903497220 */ /* 0x040fe40000410000 */
[C---:B------:R-:W-:Y:S03]  /*7fa0*/  HMMA.16816.F32 R64, R176.reuse, R102, R64 ;  /* 0x00000066b040723c */ /* 0x040fe60000001840 */
[----:B------:R-:W2:Y:S01]  /*7fb0*/  LDSM.16.MT88.4 R100, [R210+0x2100] ;  /* 0x00210000d264783b */ /* 0x000ea20000004200 */
[C---:B------:R-:W-:Y:S02]  /*7fc0*/  FMUL.FTZ R74, R0.reuse, R74 ;  /* 0x0000004a004a7220 */ /* 0x040fe40000410000 */
[----:B------:R-:W-:Y:S02]  /*7fd0*/  FMUL.FTZ R75, R0, R75 ;  /* 0x0000004b004b7220 */ /* 0x000fe40000410000 */
[-C--:B------:R-:W-:Y:S04]  /*7fe0*/  HMMA.16816.F32 R68, R176, R104.reuse, R68 ;  /* 0x00000068b044723c */ /* 0x080fe80000001844 */
[--C-:B-1----:R-:W-:Y:S02]  /*7ff0*/  FFMA.FTZ R2, R206, c[0x0][0x2d0], -R151.reuse ;  /* 0x0000b400ce027a23 */ /* 0x102fe40000010897 */
[C---:B------:R-:W-:Y:S02]  /*8000*/  FMUL.FTZ R76, R3.reuse, R76 ;  /* 0x0000004c034c7220 */ /* 0x040fe40000410000 */
[C---:B------:R-:W-:Y:S01]  /*8010*/  HMMA.16816.F32 R72, R180.reuse, R104, R72 ;  /* 0x00000068b448723c */ /* 0x040fe20000001848 */
[----:B------:R1:W-:Y:S03]  /*8020*/  MUFU.EX2 R241, R2 ;  /* 0x0000000200f17308 */ /* 0x0003e60000000800 */
[----:B------:R-:W-:Y:S02]  /*8030*/  FMUL.FTZ R77, R3, R77 ;  /* 0x0000004d034d7220 */ /* 0x000fe40000410000 */
[C---:B------:R-:W-:Y:S02]  /*8040*/  FMUL.FTZ R78, R0.reuse, R78 ;  /* 0x0000004e004e7220 */ /* 0x040fe40000410000 */
[C---:B------:R-:W-:Y:S04]  /*8050*/  FMUL.FTZ R79, R0.reuse, R79 ;  /* 0x0000004f004f7220 */ /* 0x040fe80000410000 */
[----:B------:R-:W-:Y:S02]  /*8060*/  FMUL.FTZ R83, R141, R83 ;  /* 0x000000538d537220 */ /* 0x000fe40000410000 */
[C---:B------:R-:W-:Y:S01]  /*8070*/  FMUL.FTZ R88, R3.reuse, R88 ;  /* 0x0000005803587220 */ /* 0x040fe20000410000 */
[-C--:B------:R-:W-:Y:S03]  /*8080*/  HMMA.16816.F32 R76, R180, R106.reuse, R76 ;  /* 0x0000006ab44c723c */ /* 0x080fe6000000184c */
[----:B------:R-:W-:Y:S02]  /*8090*/  FMUL.FTZ R89, R3, R89 ;  /* 0x0000005903597220 */ /* 0x000fe40000410000 */
[C---:B------:R-:W-:Y:S02]  /*80a0*/  FMUL.FTZ R90, R0.reuse, R90 ;  /* 0x0000005a005a7220 */ /* 0x040fe40000410000 */
[C---:B------:R-:W-:Y:S01]  /*80b0*/  FMUL.FTZ R91, R0.reuse, R91 ;  /* 0x0000005b005b7220 */ /* 0x040fe20000410000 */
[C---:B------:R-:W-:Y:S01]  /*80c0*/  HMMA.16816.F32 R80, R176.reuse, R106, R80 ;  /* 0x0000006ab050723c */ /* 0x040fe20000001850 */
[----:B------:R-:W4:Y:S03]  /*80d0*/  LDSM.16.MT88.4 R104, [R209+0x500] ;  /* 0x00050000d168783b */ /* 0x000f260000004200 */
[----:B-1----:R-:W-:Y:S02]  /*80e0*/  FFMA.FTZ R2, R205, c[0x0][0x2d0], -R151 ;  /* 0x0000b400cd027a23 */ /* 0x002fe40000010897 */
[C---:B------:R-:W-:Y:S02]  /*80f0*/  FMUL.FTZ R86, R141.reuse, R86 ;  /* 0x000000568d567220 */ /* 0x040fe40000410000 */
[----:B------:R1:W1:Y:S01]  /*8100*/  MUFU.EX2 R240, R2 ;  /* 0x0000000200f07308 */ /* 0x0002620000000800 */
[----:B------:R-:W-:Y:S03]  /*8110*/  FMUL.FTZ R87, R141, R87 ;  /* 0x000000578d577220 */ /* 0x000fe60000410000 */
[C---:B------:R-:W-:Y:S02]  /*8120*/  FMUL.FTZ R92, R3.reuse, R92 ;  /* 0x0000005c035c7220 */ /* 0x040fe40000410000 */
[----:B------:R-:W-:Y:S02]  /*8130*/  FMUL.FTZ R93, R3, R93 ;  /* 0x0000005d035d7220 */ /* 0x000fe40000410000 */
[-C--:B--2---:R-:W-:Y:S03]  /*8140*/  HMMA.16816.F32 R84, R176, R100.reuse, R84 ;  /* 0x00000064b054723c */ /* 0x084fe60000001854 */
[C---:B------:R-:W-:Y:S02]  /*8150*/  FMUL.FTZ R94, R0.reuse, R94 ;  /* 0x0000005e005e7220 */ /* 0x040fe40000410000 */
[----:B------:R-:W-:Y:S02]  /*8160*/  FMUL.FTZ R95, R0, R95 ;  /* 0x0000005f005f7220 */ /* 0x000fe40000410000 */
[C---:B------:R-:W-:Y:S01]  /*8170*/  FMUL.FTZ R98, R141.reuse, R98 ;  /* 0x000000628d627220 */ /* 0x040fe20000410000 */
[C---:B------:R-:W-:Y:S04]  /*8180*/  HMMA.16816.F32 R88, R180.reuse, R100, R88 ;  /* 0x00000064b458723c */ /* 0x040fe80000001858 */
[----:B------:R-:W-:Y:S02]  /*8190*/  FMUL.FTZ R99, R141, R99 ;  /* 0x000000638d637220 */ /* 0x000fe40000410000 */
[----:B------:R-:W-:Y:S01]  /*81a0*/  FFMA.FTZ R120, R120, c[0x0][0x2d0], -R149 ;  /* 0x0000b40078787a23 */ /* 0x000fe20000010895 */
[----:B---3--:R-:W-:Y:S01]  /*81b0*/  F2FP.PACK_AB R100, R248, R251 ;  /* 0x000000fbf864723e */ /* 0x008fe200000000ff */
[-C--:B------:R-:W-:Y:S01]  /*81c0*/  HMMA.16816.F32 R92, R180, R102.reuse, R92 ;  /* 0x00000066b45c723c */ /* 0x080fe2000000185c */
[----:B------:R-:W-:Y:S03]  /*81d0*/  LDSM.16.MT88.4 R180, [R209+0x2d00] ;  /* 0x002d0000d1b4783b */ /* 0x000fe60000004200 */
[--C-:B-1----:R-:W-:Y:S01]  /*81e0*/  FFMA.FTZ R2, R207, c[0x0][0x2d0], -R184.reuse ;  /* 0x0000b400cf027a23 */ /* 0x102fe200000108b8 */
[----:B----4-:R-:W-:Y:S02]  /*81f0*/  F2FP.PACK_AB R101, R246, R247 ;  /* 0x000000f7f665723e */ /* 0x010fe400000000ff */
[----:B------:R-:W-:Y:S01]  /*8200*/  F2FP.PACK_AB R108, R240, R241 ;  /* 0x000000f1f06c723e */ /* 0x000fe200000000ff */
[----:B------:R-:W-:Y:S01]  /*8210*/  HMMA.16816.F32 R96, R176, R102, R96 ;  /* 0x00000066b060723c */ /* 0x000fe20000001860 */
[----:B------:R1:W-:Y:S06]  /*8220*/  MUFU.EX2 R239, R2 ;  /* 0x0000000200ef7308 */ /* 0x0003ec0000000800 */
[----:B------:R-:W-:Y:S02]  /*8230*/  F2FP.PACK_AB R102, R244, R245 ;  /* 0x000000f5f466723e */ /* 0x000fe400000000ff */
[----:B------:R-:W-:Y:S07]  /*8240*/  F2FP.PACK_AB R103, R242, R243 ;  /* 0x000000f3f267723e */ /* 0x000fee00000000ff */
[-C--:B------:R-:W-:Y:S05]  /*8250*/  HMMA.16816.F32 R4, R100, R104.reuse, R4 ;  /* 0x000000686404723c */ /* 0x080fea0000001804 */
[--C-:B-1----:R-:W-:Y:S04]  /*8260*/  FFMA.FTZ R2, R227, c[0x0][0x2d0], -R184.reuse ;  /* 0x0000b400e3027a23 */ /* 0x102fe800000108b8 */
[----:B------:R1:W2:Y:S03]  /*8270*/  MUFU.EX2 R238, R2 ;  /* 0x0000000200ee7308 */ /* 0x0002a60000000800 */
[--C-:B-1----:R-:W-:Y:S01]  /*8280*/  FFMA.FTZ R2, R228, c[0x0][0x2d0], -R151.reuse ;  /* 0x0000b400e4027a23 */ /* 0x102fe20000010897 */
[----:B--2---:R-:W-:Y:S06]  /*8290*/  F2FP.PACK_AB R109, R238, R239 ;  /* 0x000000efee6d723e */ /* 0x004fec00000000ff */
[----:B------:R-:W-:Y:S10]  /*82a0*/  MUFU.EX2 R228, R120 ;  /* 0x0000007800e47308 */ /* 0x000ff40000000800 */
[----:B------:R1:W-:Y:S02]  /*82b0*/  MUFU.EX2 R237, R2 ;  /* 0x0000000200ed7308 */ /* 0x0003e40000000800 */
[----:B-1----:R-:W-:Y:S08]  /*82c0*/  FFMA.FTZ R2, R229, c[0x0][0x2d0], -R151 ;  /* 0x0000b400e5027a23 */ /* 0x002ff00000010897 */
[----:B------:R1:W2:Y:S02]  /*82d0*/  MUFU.EX2 R236, R2 ;  /* 0x0000000200ec7308 */ /* 0x0002a40000000800 */
[--C-:B-1----:R-:W-:Y:S01]  /*82e0*/  FFMA.FTZ R2, R230, c[0x0][0x2d0], -R184.reuse ;  /* 0x0000b400e6027a23 */ /* 0x102fe200000108b8 */
[----:B--2---:R-:W-:Y:S07]  /*82f0*/  F2FP.PACK_AB R110, R236, R237 ;  /* 0x000000edec6e723e */ /* 0x004fee00000000ff */
[----:B------:R1:W-:Y:S02]  /*8300*/  MUFU.EX2 R235, R2 ;  /* 0x0000000200eb7308 */ /* 0x0003e40000000800 */
[----:B-1----:R-:W-:Y:S08]  /*8310*/  FFMA.FTZ R2, R231, c[0x0][0x2d0], -R184 ;  /* 0x0000b400e7027a23 */ /* 0x002ff000000108b8 */
[----:B------:R1:W2:Y:S02]  /*8320*/  MUFU.EX2 R234, R2 ;  /* 0x0000000200ea7308 */ /* 0x0002a40000000800 */
[--C-:B-1----:R-:W-:Y:S01]  /*8330*/  FFMA.FTZ R2, R232, c[0x0][0x2d0], -R149.reuse ;  /* 0x0000b400e8027a23 */ /* 0x102fe20000010895 */
[----:B--2---:R-:W-:Y:S07]  /*8340*/  F2FP.PACK_AB R111, R234, R235 ;  /* 0x000000ebea6f723e */ /* 0x004fee00000000ff */
[----:B------:R1:W-:Y:S01]  /*8350*/  MUFU.EX2 R232, R2 ;  /* 0x0000000200e87308 */ /* 0x0003e20000000800 */
[C---:B------:R-:W-:Y:S08]  /*8360*/  HMMA.16816.F32 R8, R108.reuse, R104, R8 ;  /* 0x000000686c08723c */ /* 0x040ff00000001808 */
[-C--:B------:R-:W-:Y:S08]  /*8370*/  HMMA.16816.F32 R12, R108, R106.reuse, R12 ;  /* 0x0000006a6c0c723c */ /* 0x080ff0000000180c */
[C---:B------:R-:W-:Y:S01]  /*8380*/  HMMA.16816.F32 R16, R100.reuse, R106, R16 ;  /* 0x0000006a6410723c */ /* 0x040fe20000001810 */
[----:B------:R-:W2:Y:S03]  /*8390*/  LDSM.16.MT88.4 R104, [R210+0x1500] ;  /* 0x00150000d268783b */ /* 0x000ea60000004200 */
[----:B-1----:R-:W-:Y:S04]  /*83a0*/  FFMA.FTZ R2, R233, c[0x0][0x2d0], -R149 ;  /* 0x0000b400e9027a23 */ /* 0x002fe80000010895 */
[-C--:B------:R-:W-:Y:S01]  /*83b0*/  HMMA.16816.F32 R20, R100, R112.reuse, R20 ;  /* 0x000000706414723c */ /* 0x080fe20000001814 */
[----:B------:R1:W3:Y:S07]  /*83c0*/  MUFU.EX2 R233, R2 ;  /* 0x0000000200e97308 */ /* 0x0002ee0000000800 */
[C---:B------:R-:W-:Y:S08]  /*83d0*/  HMMA.16816.F32 R24, R108.reuse, R112, R24 ;  /* 0x000000706c18723c */ /* 0x040ff00000001818 */
[-C--:B------:R-:W-:Y:S08]  /*83e0*/  HMMA.16816.F32 R28, R108, R114.reuse, R28 ;  /* 0x000000726c1c723c */ /* 0x080ff0000000181c */
[C---:B------:R-:W-:Y:S01]  /*83f0*/  HMMA.16816.F32 R32, R100.reuse, R114, R32 ;  /* 0x000000726420723c */ /* 0x040fe20000001820 */
[----:B------:R-:W4:Y:S03]  /*8400*/  LDSM.16.MT88.4 R112, [R209+0x2500] ;  /* 0x00250000d170783b */ /* 0x000f260000004200 */
[--C-:B-1----:R-:W-:Y:S02]  /*8410*/  FFMA.FTZ R2, R249, c[0x0][0x2d0], -R150.reuse ;  /* 0x0000b400f9027a23 */ /* 0x102fe40000010896 */
[----:B------:R-:W-:Y:S02]  /*8420*/  IMAD.MOV.U32 R249, RZ, RZ, R155 ;  /* 0x000000fffff97224 */ /* 0x000fe400078e009b */
[-C--:B------:R-:W-:Y:S01]  /*8430*/  HMMA.16816.F32 R36, R100, R116.reuse, R36 ;  /* 0x000000746424723c */ /* 0x080fe20000001824 */
[----:B------:R1:W-:Y:S07]  /*8440*/  MUFU.EX2 R231, R2 ;  /* 0x0000000200e77308 */ /* 0x0003ee0000000800 */
[C---:B------:R-:W-:Y:S08]  /*8450*/  HMMA.16816.F32 R40, R108.reuse, R116, R40 ;  /* 0x000000746c28723c */ /* 0x040ff00000001828 */
[-C--:B------:R-:W-:Y:S08]  /*8460*/  HMMA.16816.F32 R44, R108, R118.reuse, R44 ;  /* 0x000000766c2c723c */ /* 0x080ff0000000182c */
[C---:B------:R-:W-:Y:S01]  /*8470*/  HMMA.16816.F32 R48, R100.reuse, R118, R48 ;  /* 0x000000766430723c */ /* 0x040fe20000001830 */
[----:B------:R-:W3:Y:S03]  /*8480*/  LDSM.16.MT88.4 R116, [R210+0x2500] ;  /* 0x00250000d274783b */ /* 0x000ee60000004200 */
[----:B-1----:R-:W-:Y:S02]  /*8490*/  FFMA.FTZ R2, R252, c[0x0][0x2d0], -R150 ;  /* 0x0000b400fc027a23 */ /* 0x002fe40000010896 */
[----:B------:R-:W-:Y:S02]  /*84a0*/  IMAD.MOV.U32 R252, RZ, RZ, R154 ;  /* 0x000000fffffc7224 */ /* 0x000fe400078e009a */
[-C--:B--2---:R-:W-:Y:S01]  /*84b0*/  HMMA.16816.F32 R52, R100, R104.reuse, R52 ;  /* 0x000000686434723c */ /* 0x084fe20000001834 */
[----:B------:R1:W2:Y:S07]  /*84c0*/  MUFU.EX2 R229, R2 ;  /* 0x0000000200e57308 */ /* 0x0002ae0000000800 */
[C---:B------:R-:W-:Y:S08]  /*84d0*/  HMMA.16816.F32 R56, R108.reuse, R104, R56 ;  /* 0x000000686c38723c */ /* 0x040ff00000001838 */
[-C--:B------:R-:W-:Y:S08]  /*84e0*/  HMMA.16816.F32 R60, R108, R106.reuse, R60 ;  /* 0x0000006a6c3c723c */ /* 0x080ff0000000183c */
[C---:B------:R-:W-:Y:S04]  /*84f0*/  HMMA.16816.F32 R64, R100.reuse, R106, R64 ;  /* 0x0000006a6440723c */ /* 0x040fe80000001840 */
[----:B-1----:R-:W-:Y:S02]  /*8500*/  FFMA.FTZ R2, R126, c[0x0][0x2d0], -R149 ;  /* 0x0000b4007e027a23 */ /* 0x002fe40000010895 */
[----:B------:R-:W-:Y:S02]  /*8510*/  IMAD.MOV.U32 R126, RZ, RZ, R125 ;  /* 0x000000ffff7e7224 */ /* 0x000fe400078e007d */
[-C--:B----4-:R-:W-:Y:S01]  /*8520*/  HMMA.16816.F32 R68, R100, R112.reuse, R68 ;  /* 0x000000706444723c */ /* 0x090fe20000001844 */
[----:B------:R1:W4:Y:S03]  /*8530*/  MUFU.EX2 R230, R2 ;  /* 0x0000000200e67308 */ /* 0x0003260000000800 */
[----:B------:R-:W-:Y:S01]  /*8540*/  MOV R127, R126 ;  /* 0x0000007e007f7202 */ /* 0x000fe20000000f00 */
[----:B------:R-:W-:Y:S01]  /*8550*/  IMAD.MOV.U32 R125, RZ, RZ, R124 ;  /* 0x000000ffff7d7224 */ /* 0x000fe200078e007c */
[----:B------:R-:W-:Y:S01]  /*8560*/  MOV R124, R195 ;  /* 0x000000c3007c7202 */ /* 0x000fe20000000f00 */
[----:B------:R-:W-:Y:S01]  /*8570*/  IMAD.MOV.U32 R195, RZ, RZ, R194 ;  /* 0x000000ffffc37224 */ /* 0x000fe200078e00c2 */
[C---:B------:R-:W-:Y:S04]  /*8580*/  HMMA.16816.F32 R72, R108.reuse, R112, R72 ;  /* 0x000000706c48723c */ /* 0x040fe80000001848 */
[----:B------:R-:W-:Y:S02]  /*8590*/  IMAD.MOV.U32 R126, RZ, RZ, R125 ;  /* 0x000000ffff7e7224 */ /* 0x000fe400078e007d */
[----:B------:R-:W-:Y:S01]  /*85a0*/  IMAD.MOV.U32 R194, RZ, RZ, R123 ;  /* 0x000000ffffc27224 */ /* 0x000fe200078e007b */
[----:B------:R-:W-:Y:S01]  /*85b0*/  MOV R123, R192 ;  /* 0x000000c0007b7202 */ /* 0x000fe20000000f00 */
[-C--:B------:R-:W-:Y:S04]  /*85c0*/  HMMA.16816.F32 R76, R108, R114.reuse, R76 ;  /* 0x000000726c4c723c */ /* 0x080fe8000000184c */
[----:B------:R-:W-:Y:S02]  /*85d0*/  IMAD.MOV.U32 R192, RZ, RZ, R165 ;  /* 0x000000ffffc07224 */ /* 0x000fe400078e00a5 */
[----:B------:R-:W-:Y:S02]  /*85e0*/  IMAD.MOV.U32 R165, RZ, RZ, R224 ;  /* 0x000000ffffa57224 */ /* 0x000fe400078e00e0 */
[C---:B------:R-:W-:Y:S01]  /*85f0*/  HMMA.16816.F32 R80, R100.reuse, R114, R80 ;  /* 0x000000726450723c */ /* 0x040fe20000001850 */
[----:B------:R-:W-:Y:S03]  /*8600*/  LDSM.16.MT88.4 R112, [R210+0x900] ;  /* 0x00090000d270783b */ /* 0x000fe60000004200 */
[----:B-1----:R-:W-:Y:S01]  /*8610*/  FFMA.FTZ R2, R250, c[0x0][0x2d0], -R150 ;  /* 0x0000b400fa027a23 */ /* 0x002fe20000010896 */
[----:B------:R-:W-:Y:S01]  /*8620*/  MOV R250, R153 ;  /* 0x0000009900fa7202 */ /* 0x000fe20000000f00 */
[----:B------:R-:W-:Y:S01]  /*8630*/  IMAD.MOV.U32 R125, RZ, RZ, R124 ;  /* 0x000000ffff7d7224 */ /* 0x000fe200078e007c */
[----:B------:R-:W-:Y:S01]  /*8640*/  MOV R124, R195 ;  /* 0x000000c3007c7202 */ /* 0x000fe20000000f00 */
[-C--:B---3--:R-:W-:Y:S01]  /*8650*/  HMMA.16816.F32 R84, R100, R116.reuse, R84 ;  /* 0x000000746454723c */ /* 0x088fe20000001854 */
[----:B------:R1:W-:Y:S01]  /*8660*/  MUFU.EX2 R227, R2 ;  /* 0x0000000200e37308 */ /* 0x0003e20000000800 */
[----:B------:R3:W5:Y:S02]  /*8670*/  LDL.LU R224, [R1+0x6c] ;  /* 0x00006c0001e07983 */ /* 0x0007640000300800 */
[----:B------:R-:W-:Y:S02]  /*8680*/  IMAD.MOV.U32 R195, RZ, RZ, R194 ;  /* 0x000000ffffc37224 */ /* 0x000fe400078e00c2 */
[----:B------:R-:W-:Y:S01]  /*8690*/  IMAD.MOV.U32 R194, RZ, RZ, R123 ;  /* 0x000000ffffc27224 */ /* 0x000fe200078e007b */
[----:B------:R-:W-:Y:S01]  /*86a0*/  MOV R123, R192 ;  /* 0x000000c0007b7202 */ /* 0x000fe20000000f00 */
[C---:B------:R-:W-:Y:S04]  /*86b0*/  HMMA.16816.F32 R88, R108.reuse, R116, R88 ;  /* 0x000000746c58723c */ /* 0x040fe80000001858 */
[----:B------:R-:W-:Y:S02]  /*86c0*/  IMAD.MOV.U32 R192, RZ, RZ, R165 ;  /* 0x000000ffffc07224 */ /* 0x000fe400078e00a5 */
[----:B------:R-:W-:Y:S02]  /*86d0*/  FFMA.FTZ R104, R125, c[0x0][0x2d0], -R151 ;  /* 0x0000b4007d687a23 */ /* 0x000fe40000010897 */
[-C--:B------:R-:W-:Y:S02]  /*86e0*/  HMMA.16816.F32 R92, R108, R118.reuse, R92 ;  /* 0x000000766c5c723c */ /* 0x080fe4000000185c */
[----:B------:R3:W-:Y:S02]  /*86f0*/  MUFU.EX2 R205, R104 ;  /* 0x0000006800cd7308 */ /* 0x0007e40000000800 */
[----:B------:R-:W-:Y:S02]  /*8700*/  IMAD.MOV.U32 R165, RZ, RZ, R213 ;  /* 0x000000ffffa57224 */ /* 0x000fe400078e00d5 */
[----:B------:R3:W5:Y:S02]  /*8710*/  LDL.LU R213, [R1+0x68] ;  /* 0x0000680001d57983 */ /* 0x0007640000300800 */
[----:B------:R-:W-:Y:S02]  /*8720*/  HMMA.16816.F32 R96, R100, R118, R96 ;  /* 0x000000766460723c */ /* 0x000fe40000001860 */
[----:B------:R-:W-:Y:S02]  /*8730*/  LDSM.16.MT88.4 R116, [R209+0x1900] ;  /* 0x00190000d174783b */ /* 0x000fe40000004200 */
[----:B-1----:R-:W-:Y:S03]  /*8740*/  FFMA.FTZ R2, R127, c[0x0][0x2d0], -R150 ;  /* 0x0000b4007f027a23 */ /* 0x002fe60000010896 */
[----:B------:R-:W-:Y:S01]  /*8750*/  F2FP.PACK_AB R100, R233, R232 ;  /* 0x000000e8e964723e */ /* 0x000fe200000000ff */
[----:B------:R1:W1:Y:S01]  /*8760*/  MUFU.EX2 R207, R2 ;  /* 0x0000000200cf7308 */ /* 0x0002620000000800 */
[----:B--2---:R-:W-:Y:S03]  /*8770*/  F2FP.PACK_AB R101, R229, R231 ;  /* 0x000000e7e565723e */ /* 0x004fe600000000ff */
[----:B----4-:R-:W-:Y:S01]  /*8780*/  F2FP.PACK_AB R102, R228, R230 ;  /* 0x000000e6e466723e */ /* 0x010fe200000000ff */
[----:B---3--:R-:W2:Y:S01]  /*8790*/  LDSM.16.MT88.4 R104, [R209+0x900] ;  /* 0x00090000d168783b */ /* 0x008ea20000004200 */
[----:B-1----:R-:W-:Y:S01]  /*87a0*/  FFMA.FTZ R2, R126, c[0x0][0x2d0], -R151 ;  /* 0x0000b4007e027a23 */ /* 0x002fe20000010897 */
[----:B------:R-:W-:Y:S03]  /*87b0*/  F2FP.PACK_AB R103, R207, R227 ;  /* 0x000000e3cf67723e */ /* 0x000fe600000000ff */
[----:B------:R1:W3:Y:S04]  /*87c0*/  MUFU.EX2 R206, R2 ;  /* 0x0000000200ce7308 */ /* 0x0002e80000000800 */
[-C--:B--2---:R-:W-:Y:S03]  /*87d0*/  HMMA.16816.F32 R4, R100, R104.reuse, R4 ;  /* 0x000000686404723c */ /* 0x084fe60000001804 */
[----:B-1----:R-:W-:Y:S01]  /*87e0*/  FFMA.FTZ R2, R124, c[0x0][0x2d0], -R184 ;  /* 0x0000b4007c027a23 */ /* 0x002fe200000108b8 */
[----:B------:R-:W-:Y:S01]  /*87f0*/  MOV R124, R195 ;  /* 0x000000c3007c7202 */ /* 0x000fe20000000f00 */
[----:B------:R-:W-:Y:S01]  /*8800*/  IMAD.MOV.U32 R195, RZ, RZ, R194 ;  /* 0x000000ffffc37224 */ /* 0x000fe200078e00c2 */
[----:B---3--:R-:W-:Y:S01]  /*8810*/  F2FP.PACK_AB R108, R205, R206 ;  /* 0x000000cecd6c723e */ /* 0x008fe200000000ff */
[----:B------:R-:W-:Y:S01]  /*8820*/  IMAD.MOV.U32 R194, RZ, RZ, R123 ;  /* 0x000000ffffc27224 */ /* 0x000fe200078e007b */
[----:B------:R-:W-:Y:S01]  /*8830*/  MOV R123, R192 ;  /* 0x000000c0007b7202 */ /* 0x000fe20000000f00 */
[----:B------:R-:W-:Y:S03]  /*8840*/  IMAD.MOV.U32 R192, RZ, RZ, R193 ;  /* 0x000000ffffc07224 */ /* 0x000fe600078e00c1 */
[----:B------:R-:W-:Y:S01]  /*8850*/  IMAD.MOV.U32 R193, RZ, RZ, R159 ;  /* 0x000000ffffc17224 */ /* 0x000fe200078e009f */
[----:B------:R-:W-:Y:S01]  /*8860*/  MOV R159, R157 ;  /* 0x0000009d009f7202 */ /* 0x000fe20000000f00 */
[----:B------:R-:W-:Y:S02]  /*8870*/  IMAD.MOV.U32 R157, RZ, RZ, R197 ;  /* 0x000000ffff9d7224 */ /* 0x000fe400078e00c5 */
[----:B------:R-:W-:Y:S02]  /*8880*/  IMAD.MOV.U32 R197, RZ, RZ, R203 ;  /* 0x000000ffffc57224 */ /* 0x000fe400078e00cb */
[----:B------:R1:W-:Y:S02]  /*8890*/  MUFU.EX2 R203, R2 ;  /* 0x0000000200cb7308 */ /* 0x0003e40000000800 */
[----:B-1----:R-:W-:Y:S01]  /*88a0*/  FFMA.FTZ R2, R200, c[0x0][0x2d0], -R184 ;  /* 0x0000b400c8027a23 */ /* 0x002fe200000108b8 */
[----:B------:R-:W-:Y:S07]  /*88b0*/  MOV R200, R201 ;  /* 0x000000c900c87202 */ /* 0x000fee0000000f00 */
[----:B------:R1:W2:Y:S02]  /*88c0*/  MUFU.EX2 R201, R2 ;  /* 0x0000000200c97308 */ /* 0x0002a40000000800 */
[----:B-1----:R-:W-:Y:S01]  /*88d0*/  FFMA.FTZ R2, R124, c[0x0][0x2d0], -R151 ;  /* 0x0000b4007c027a23 */ /* 0x002fe20000010897 */
[----:B--2---:R-:W-:Y:S01]  /*88e0*/  F2FP.PACK_AB R109, R201, R203 ;  /* 0x000000cbc96d723e */ /* 0x004fe200000000ff */
[----:B------:R-:W-:Y:S02]  /*88f0*/  IMAD.MOV.U32 R124, RZ, RZ, R195 ;  /* 0x000000ffff7c7224 */ /* 0x000fe400078e00c3 */
[----:B------:R-:W-:Y:S01]  /*8900*/  IMAD.MOV.U32 R195, RZ, RZ, R194 ;  /* 0x000000ffffc37224 */ /* 0x000fe200078e00c2 */
[----:B------:R-:W-:Y:S01]  /*8910*/  MOV R194, R123 ;  /* 0x0000007b00c27202 */ /* 0x000fe20000000f00 */
[----:B------:R-:W-:Y:S02]  /*8920*/  IMAD.MOV.U32 R123, RZ, RZ, R192 ;  /* 0x000000ffff7b7224 */ /* 0x000fe400078e00c0 */
[----:B------:R-:W-:Y:S01]  /*8930*/  IMAD.MOV.U32 R192, RZ, RZ, R163 ;  /* 0x000000ffffc07224 */ /* 0x000fe200078e00a3 */
[----:B------:R-:W-:Y:S02]  /*8940*/  MOV R163, R202 ;  /* 0x000000ca00a37202 */ /* 0x000fe40000000f00 */
[----:B------:R1:W-:Y:S02]  /*8950*/  MUFU.EX2 R202, R2 ;  /* 0x0000000200ca7308 */ /* 0x0003e40000000800 */
[----:B-1----:R-:W-:Y:S08]  /*8960*/  FFMA.FTZ R2, R200, c[0x0][0x2d0], -R151 ;  /* 0x0000b400c8027a23 */ /* 0x002ff00000010897 */
[----:B------:R1:W2:Y:S02]  /*8970*/  MUFU.EX2 R200, R2 ;  /* 0x0000000200c87308 */ /* 0x0002a40000000800 */
[--C-:B-1----:R-:W-:Y:S01]  /*8980*/  FFMA.FTZ R2, R199, c[0x0][0x2d0], -R184.reuse ;  /* 0x0000b400c7027a23 */ /* 0x102fe200000108b8 */
[----:B--2---:R-:W-:Y:S07]  /*8990*/  F2FP.PACK_AB R110, R200, R202 ;  /* 0x000000cac86e723e */ /* 0x004fee00000000ff */
[----:B------:R1:W-:Y:S02]  /*89a0*/  MUFU.EX2 R199, R2 ;  /* 0x0000000200c77308 */ /* 0x0003e40000000800 */
[----:B-1----:R-:W-:Y:S02]  /*89b0*/  FFMA.FTZ R2, R124, c[0x0][0x2d0], -R184 ;  /* 0x0000b4007c027a23 */ /* 0x002fe400000108b8 */
[----:B------:R-:W-:Y:S02]  /*89c0*/  IMAD.MOV.U32 R124, RZ, RZ, R194 ;  /* 0x000000ffff7c7224 */ /* 0x000fe400078e00c2 */
[----:B------:R-:W-:Y:S01]  /*89d0*/  IMAD.MOV.U32 R194, RZ, RZ, R122 ;  /* 0x000000ffffc27224 */ /* 0x000fe200078e007a */
[----:B------:R-:W-:Y:S01]  /*89e0*/  MOV R122, R121 ;  /* 0x00000079007a7202 */ /* 0x000fe20000000f00 */
[----:B------:R-:W-:Y:S02]  /*89f0*/  IMAD.MOV.U32 R121, RZ, RZ, R162 ;  /* 0x000000ffff797224 */ /* 0x000fe400078e00a2 */
[----:B------:R-:W-:Y:S02]  /*8a00*/  IMAD.MOV.U32 R162, RZ, RZ, R198 ;  /* 0x000000ffffa27224 */ /* 0x000fe400078e00c6 */
[----:B------:R-:W1:Y:S02]  /*8a10*/  MUFU.EX2 R198, R2 ;  /* 0x0000000200c67308 */ /* 0x000e640000000800 */
[----:B-1----:R-:W-:Y:S01]  /*8a20*/  F2FP.PACK_AB R111, R198, R199 ;  /* 0x000000c7c66f723e */ /* 0x002fe200000000ff */
[----:B------:R-:W-:Y:S01]  /*8a30*/  FFMA.FTZ R2, R123, c[0x0][0x2d0], -R149 ;  /* 0x0000b4007b027a23 */ /* 0x000fe20000010895 */
[----:B------:R-:W-:Y:S01]  /*8a40*/  MOV R123, R193 ;  /* 0x000000c1007b7202 */ /* 0x000fe20000000f00 */
[----:B------:R-:W-:Y:S02]  /*8a50*/  IMAD.MOV.U32 R193, RZ, RZ, R159 ;  /* 0x000000ffffc17224 */ /* 0x000fe400078e009f */
[----:B------:R-:W-:Y:S02]  /*8a60*/  IMAD.MOV.U32 R159, RZ, RZ, R197 ;  /* 0x000000ffff9f7224 */ /* 0x000fe400078e00c5 */
[C---:B------:R-:W-:Y:S01]  /*8a70*/  HMMA.16816.F32 R8, R108.reuse, R104, R8 ;  /* 0x000000686c08723c */ /* 0x040fe20000001808 */
[----:B------:R1:W-:Y:S07]  /*8a80*/  MUFU.EX2 R197, R2 ;  /* 0x0000000200c57308 */ /* 0x0003ee0000000800 */
[-C--:B------:R-:W-:Y:S08]  /*8a90*/  HMMA.16816.F32 R12, R108, R106.reuse, R12 ;  /* 0x0000006a6c0c723c */ /* 0x080ff0000000180c */
[C---:B------:R-:W-:Y:S01]  /*8aa0*/  HMMA.16816.F32 R16, R100.reuse, R106, R16 ;  /* 0x0000006a6410723c */ /* 0x040fe20000001810 */
[----:B------:R-:W2:Y:S07]  /*8ab0*/  LDSM.16.MT88.4 R104, [R210+0x1900] ;  /* 0x00190000d268783b */ /* 0x000eae0000004200 */
[-C--:B------:R-:W-:Y:S04]  /*8ac0*/  HMMA.16816.F32 R20, R100, R112.reuse, R20 ;  /* 0x000000706414723c */ /* 0x080fe80000001814 */
[----:B-1----:R-:W-:Y:S01]  /*8ad0*/  FFMA.FTZ R2, R194, c[0x0][0x2d0], -R149 ;  /* 0x0000b400c2027a23 */ /* 0x002fe20000010895 */
[----:B------:R-:W-:Y:S01]  /*8ae0*/  MOV R194, R122 ;  /* 0x0000007a00c27202 */ /* 0x000fe20000000f00 */
[----:B------:R-:W-:Y:S02]  /*8af0*/  IMAD.MOV.U32 R122, RZ, RZ, R121 ;  /* 0x000000ffff7a7224 */ /* 0x000fe400078e0079 */
[C---:B------:R-:W-:Y:S04]  /*8b00*/  HMMA.16816.F32 R24, R108.reuse, R112, R24 ;  /* 0x000000706c18723c */ /* 0x040fe80000001818 */
[----:B------:R-:W-:Y:S01]  /*8b10*/  IMAD.MOV.U32 R121, RZ, RZ, R192 ;  /* 0x000000ffff797224 */ /* 0x000fe200078e00c0 */
[----:B------:R-:W-:Y:S01]  /*8b20*/  MOV R192, R167 ;  /* 0x000000a700c07202 */ /* 0x000fe20000000f00 */
[----:B------:R-:W-:Y:S02]  /*8b30*/  IMAD.MOV.U32 R167, RZ, RZ, R166 ;  /* 0x000000ffffa77224 */ /* 0x000fe400078e00a6 */
[-C--:B------:R-:W-:Y:S04]  /*8b40*/  HMMA.16816.F32 R28, R108, R114.reuse, R28 ;  /* 0x000000726c1c723c */ /* 0x080fe8000000181c */
[----:B------:R-:W-:Y:S01]  /*8b50*/  IMAD.MOV.U32 R166, RZ, RZ, R165 ;  /* 0x000000ffffa67224 */ /* 0x000fe200078e00a5 */
[----:B------:R-:W-:Y:S01]  /*8b60*/  MOV R165, R164 ;  /* 0x000000a400a57202 */ /* 0x000fe20000000f00 */
[----:B------:R-:W-:Y:S02]  /*8b70*/  IMAD.MOV.U32 R164, RZ, RZ, R196 ;  /* 0x000000ffffa47224 */ /* 0x000fe400078e00c4 */
[C---:B------:R-:W-:Y:S01]  /*8b80*/  HMMA.16816.F32 R32, R100.reuse, R114, R32 ;  /* 0x000000726420723c */ /* 0x040fe20000001820 */
[----:B------:R-:W1:Y:S01]  /*8b90*/  LDSM.16.MT88.4 R112, [R209+0x2900] ;  /* 0x00290000d170783b */ /* 0x000e620000004200 */
[----:B------:R3:W-:Y:S06]  /*8ba0*/  MUFU.EX2 R196, R2 ;  /* 0x0000000200c47308 */ /* 0x0007ec0000000800 */
[-C--:B------:R-:W-:Y:S08]  /*8bb0*/  HMMA.16816.F32 R36, R100, R116.reuse, R36 ;  /* 0x000000746424723c */ /* 0x080ff00000001824 */
[C---:B------:R-:W-:Y:S08]  /*8bc0*/  HMMA.16816.F32 R40, R108.reuse, R116, R40 ;  /* 0x000000746c28723c */ /* 0x040ff00000001828 */
[-C--:B------:R-:W-:Y:S04]  /*8bd0*/  HMMA.16816.F32 R44, R108, R118.reuse, R44 ;  /* 0x000000766c2c723c */ /* 0x080fe8000000182c */
[--C-:B---3--:R-:W-:Y:S02]  /*8be0*/  FFMA.FTZ R2, R124, c[0x0][0x2d0], -R150.reuse ;  /* 0x0000b4007c027a23 */ /* 0x108fe40000010896 */
[----:B------:R-:W-:Y:S02]  /*8bf0*/  IMAD.MOV.U32 R124, RZ, RZ, R195 ;  /* 0x000000ffff7c7224 */ /* 0x000fe400078e00c3 */
[C---:B------:R-:W-:Y:S01]  /*8c00*/  HMMA.16816.F32 R48, R100.reuse, R118, R48 ;  /* 0x000000766430723c */ /* 0x040fe20000001830 */
[----:B------:R-:W3:Y:S01]  /*8c10*/  LDSM.16.MT88.4 R116, [R210+0x2900] ;  /* 0x00290000d274783b */ /* 0x000ee20000004200 */
[----:B------:R4:W-:Y:S06]  /*8c20*/  MUFU.EX2 R195, R2 ;  /* 0x0000000200c37308 */ /* 0x0009ec0000000800 */
[-C--:B--2---:R-:W-:Y:S08]  /*8c30*/  HMMA.16816.F32 R52, R100, R104.reuse, R52 ;  /* 0x000000686434723c */ /* 0x084ff00000001834 */
[C---:B------:R-:W-:Y:S08]  /*8c40*/  HMMA.16816.F32 R56, R108.reuse, R104, R56 ;  /* 0x000000686c38723c */ /* 0x040ff00000001838 */
[-C--:B------:R-:W-:Y:S04]  /*8c50*/  HMMA.16816.F32 R60, R108, R106.reuse, R60 ;  /* 0x0000006a6c3c723c */ /* 0x080fe8000000183c */
[----:B----4-:R-:W-:Y:S01]  /*8c60*/  FFMA.FTZ R2, R123, c[0x0][0x2d0], -R150 ;  /* 0x0000b4007b027a23 */ /* 0x010fe20000010896 */
[----:B------:R-:W-:Y:S03]  /*8c70*/  MOV R123, R193 ;  /* 0x000000c1007b7202 */ /* 0x000fe60000000f00 */
[C---:B------:R-:W-:Y:S01]  /*8c80*/  HMMA.16816.F32 R64, R100.reuse, R106, R64 ;  /* 0x0000006a6440723c */ /* 0x040fe20000001840 */
[----:B------:R-:W2:Y:S01]  /*8c90*/  LDL.LU R107, [R1] ;  /* 0x00000000016b7983 */ /* 0x000ea20000300800 */
[----:B------:R4:W3:Y:S03]  /*8ca0*/  MUFU.EX2 R193, R2 ;  /* 0x0000000200c17308 */ /* 0x0008e60000000800 */
[----:B------:R-:W2:Y:S03]  /*8cb0*/  LDL.LU R106, [R1+0x4] ;  /* 0x00000400016a7983 */ /* 0x000ea60000300800 */
[-C--:B-1----:R-:W-:Y:S01]  /*8cc0*/  HMMA.16816.F32 R68, R100, R112.reuse, R68 ;  /* 0x000000706444723c */ /* 0x082fe20000001844 */
[----:B------:R-:W2:Y:S04]  /*8cd0*/  LDL.LU R105, [R1+0x8] ;  /* 0x0000080001697983 */ /* 0x000ea80000300800 */
[----:B------:R-:W2:Y:S03]  /*8ce0*/  LDL.LU R104, [R1+0xc] ;  /* 0x00000c0001687983 */ /* 0x000ea60000300800 */
[C---:B------:R-:W-:Y:S08]  /*8cf0*/  HMMA.16816.F32 R72, R108.reuse, R112, R72 ;  /* 0x000000706c48723c */ /* 0x040ff00000001848 */
[-C--:B------:R-:W-:Y:S04]  /*8d00*/  HMMA.16816.F32 R76, R108, R114.reuse, R76 ;  /* 0x000000726c4c723c */ /* 0x080fe8000000184c */
[--C-:B----4-:R-:W-:Y:S02]  /*8d10*/  FFMA.FTZ R2, R194, c[0x0][0x2d0], -R149.reuse ;  /* 0x0000b400c2027a23 */ /* 0x110fe40000010895 */
[----:B------:R-:W-:Y:S02]  /*8d20*/  FFMA.FTZ R149, R121, c[0x0][0x2d0], -R149 ;  /* 0x0000b40079957a23 */ /* 0x000fe40000010895 */
[C---:B------:R-:W-:Y:S01]  /*8d30*/  HMMA.16816.F32 R80, R100.reuse, R114, R80 ;  /* 0x000000726450723c */ /* 0x040fe20000001850 */
[----:B------:R1:W-:Y:S01]  /*8d40*/  MUFU.EX2 R194, R2 ;  /* 0x0000000200c27308 */ /* 0x0003e20000000800 */
[----:B------:R-:W-:Y:S02]  /*8d50*/  LDSM.16.MT88.4 R112, [R210+0xd00] ;  /* 0x000d0000d270783b */ /* 0x000fe40000004200 */
[----:B------:R-:W-:Y:S04]  /*8d60*/  IMAD.MOV.U32 R121, RZ, RZ, R192 ;  /* 0x000000ffff797224 */ /* 0x000fe800078e00c0 */
[-C--:B---3--:R-:W-:Y:S03]  /*8d70*/  HMMA.16816.F32 R84, R100, R116.reuse, R84 ;  /* 0x000000746454723c */ /* 0x088fe60000001854 */
[----:B------:R3:W4:Y:S05]  /*8d80*/  MUFU.EX2 R192, R149 ;  /* 0x0000009500c07308 */ /* 0x00072a0000000800 */
[C---:B------:R-:W-:Y:S08]  /*8d90*/  HMMA.16816.F32 R88, R108.reuse, R116, R88 ;  /* 0x000000746c58723c */ /* 0x040ff00000001858 */
[-C--:B------:R-:W-:Y:S04]  /*8da0*/  HMMA.16816.F32 R92, R108, R118.reuse, R92 ;  /* 0x000000766c5c723c */ /* 0x080fe8000000185c */
[--C-:B-1----:R-:W-:Y:S02]  /*8db0*/  FFMA.FTZ R2, R124, c[0x0][0x2d0], -R150.reuse ;  /* 0x0000b4007c027a23 */ /* 0x102fe40000010896 */
[----:B------:R-:W-:Y:S02]  /*8dc0*/  FFMA.FTZ R150, R123, c[0x0][0x2d0], -R150 ;  /* 0x0000b4007b967a23 */ /* 0x000fe40000010896 */
[----:B------:R-:W-:Y:S01]  /*8dd0*/  HMMA.16816.F32 R96, R100, R118, R96 ;  /* 0x000000766460723c */ /* 0x000fe20000001860 */
[----:B------:R1:W-:Y:S03]  /*8de0*/  MUFU.EX2 R191, R2 ;  /* 0x0000000200bf7308 */ /* 0x0003e60000000800 */
[----:B------:R-:W-:Y:S01]  /*8df0*/  IMAD.MOV.U32 R123, RZ, RZ, R163 ;  /* 0x000000ffff7b7224 */ /* 0x000fe200078e00a3 */
[----:B------:R-:W-:Y:S01]  /*8e00*/  MOV R163, R162 ;  /* 0x000000a200a37202 */ /* 0x000fe20000000f00 */
[----:B------:R-:W-:Y:S01]  /*8e10*/  IMAD.MOV.U32 R162, RZ, RZ, R186 ;  /* 0x000000ffffa27224 */ /* 0x000fe200078e00ba */
[----:B---3--:R-:W-:Y:S01]  /*8e20*/  F2FP.PACK_AB R149, R193, R195 ;  /* 0x000000c3c195723e */ /* 0x008fe200000000ff */
[----:B------:R-:W-:Y:S03]  /*8e30*/  IMAD.MOV.U32 R124, RZ, RZ, R166 ;  /* 0x000000ffff7c7224 */ /* 0x000fe600078e00a6 */
[----:B------:R4:W-:Y:S01]  /*8e40*/  MUFU.EX2 R190, R150 ;  /* 0x0000009600be7308 */ /* 0x0009e20000000800 */
[--C-:B-1----:R-:W-:Y:S02]  /*8e50*/  FFMA.FTZ R2, R122, c[0x0][0x2d0], -R151.reuse ;  /* 0x0000b4007a027a23 */ /* 0x102fe40000010897 */
[----:B------:R-:W-:Y:S07]  /*8e60*/  IMAD.MOV.U32 R122, RZ, RZ, R164 ;  /* 0x000000ffff7a7224 */ /* 0x000fee00078e00a4 */
[----:B------:R1:W-:Y:S01]  /*8e70*/  MUFU.EX2 R188, R2 ;  /* 0x0000000200bc7308 */ /* 0x0003e20000000800 */
[----:B----4-:R-:W-:Y:S01]  /*8e80*/  F2FP.PACK_AB R150, R192, R194 ;  /* 0x000000c2c096723e */ /* 0x010fe200000000ff */
[--C-:B-1----:R-:W-:Y:S01]  /*8e90*/  FFMA.FTZ R2, R121, c[0x0][0x2d0], -R151.reuse ;  /* 0x0000b40079027a23 */ /* 0x102fe20000010897 */
[----:B------:R-:W-:Y:S07]  /*8ea0*/  MOV R121, R165 ;  /* 0x000000a500797202 */ /* 0x000fee0000000f00 */
[----:B------:R1:W3:Y:S02]  /*8eb0*/  MUFU.EX2 R189, R2 ;  /* 0x0000000200bd7308 */ /* 0x0002e40000000800 */
[--C-:B-1----:R-:W-:Y:S01]  /*8ec0*/  FFMA.FTZ R2, R167, c[0x0][0x2d0], -R184.reuse ;  /* 0x0000b400a7027a23 */ /* 0x102fe200000108b8 */
[----:B---3--:R-:W-:Y:S01]  /*8ed0*/  F2FP.PACK_AB R176, R189, R188 ;  /* 0x000000bcbdb0723e */ /* 0x008fe200000000ff */
[----:B------:R-:W1:Y:S06]  /*8ee0*/  LDSM.16.MT88.4 R164, [R209+0xd00] ;  /* 0x000d0000d1a4783b */ /* 0x000e6c0000004200 */
[----:B------:R3:W-:Y:S02]  /*8ef0*/  MUFU.EX2 R186, R2 ;  /* 0x0000000200ba7308 */ /* 0x0007e40000000800 */
[----:B---3--:R-:W-:Y:S08]  /*8f00*/  FFMA.FTZ R2, R187, c[0x0][0x2d0], -R184 ;  /* 0x0000b400bb027a23 */ /* 0x008ff000000108b8 */
[----:B------:R3:W4:Y:S02]  /*8f10*/  MUFU.EX2 R187, R2 ;  /* 0x0000000200bb7308 */ /* 0x0007240000000800 */
[--C-:B---3--:R-:W-:Y:S01]  /*8f20*/  FFMA.FTZ R2, R185, c[0x0][0x2d0], -R151.reuse ;  /* 0x0000b400b9027a23 */ /* 0x108fe20000010897 */
[----:B----4-:R-:W-:Y:S01]  /*8f30*/  F2FP.PACK_AB R177, R187, R186 ;  /* 0x000000babbb1723e */ /* 0x010fe200000000ff */
[----:B------:R-:W-:Y:S06]  /*8f40*/  FFMA.FTZ R151, R159, c[0x0][0x2d0], -R151 ;  /* 0x0000b4009f977a23 */ /* 0x000fec0000010897 */
[----:B------:R3:W-:Y:S01]  /*8f50*/  MUFU.EX2 R185, R2 ;  /* 0x0000000200b97308 */ /* 0x0007e20000000800 */
[----:B------:R-:W-:Y:S01]  /*8f60*/  IMAD.MOV.U32 R159, RZ, RZ, R158 ;  /* 0x000000ffff9f7224 */ /* 0x000fe200078e009e */
[----:B------:R-:W-:Y:S08]  /*8f70*/  MOV R158, R147 ;  /* 0x00000093009e7202 */ /* 0x000ff00000000f00 */
[----:B------:R4:W1:Y:S01]  /*8f80*/  MUFU.EX2 R147, R151 ;  /* 0x0000009700937308 */ /* 0x0008620000000800 */
[--C-:B---3--:R-:W-:Y:S02]  /*8f90*/  FFMA.FTZ R2, R124, c[0x0][0x2d0], -R184.reuse ;  /* 0x0000b4007c027a23 */ /* 0x108fe400000108b8 */
[----:B------:R-:W-:Y:S01]  /*8fa0*/  FFMA.FTZ R184, R148, c[0x0][0x2d0], -R184 ;  /* 0x0000b40094b87a23 */ /* 0x000fe200000108b8 */
[----:B------:R-:W-:Y:S01]  /*8fb0*/  F2FP.PACK_AB R148, R196, R197 ;  /* 0x000000c5c494723e */ /* 0x000fe200000000ff */
[----:B------:R-:W-:Y:S02]  /*8fc0*/  IMAD.MOV.U32 R124, RZ, RZ, R163 ;  /* 0x000000ffff7c7224 */ /* 0x000fe400078e00a3 */
[----:B------:R-:W-:Y:S01]  /*8fd0*/  IMAD.MOV.U32 R163, RZ, RZ, R162 ;  /* 0x000000ffffa37224 */ /* 0x000fe200078e00a2 */
[----:B------:R-:W-:Y:S02]  /*8fe0*/  MOV R162, R146 ;  /* 0x0000009200a27202 */ /* 0x000fe40000000f00 */
[----:B------:R-:W-:Y:S01]  /*8ff0*/  MUFU.EX2 R184, R184 ;  /* 0x000000b800b87308 */ /* 0x000fe20000000800 */
[----:B----4-:R-:W-:Y:S02]  /*9000*/  F2FP.PACK_AB R151, R190, R191 ;  /* 0x000000bfbe97723e */ /* 0x010fe400000000ff */
[----:B-1----:R-:W-:Y:S07]  /*9010*/  F2FP.PACK_AB R178, R147, R185 ;  /* 0x000000b993b2723e */ /* 0x002fee00000000ff */
[----:B------:R-:W1:Y:S02]  /*9020*/  MUFU.EX2 R146, R2 ;  /* 0x0000000200927308 */ /* 0x000e640000000800 */
[----:B-1----:R-:W-:Y:S01]  /*9030*/  F2FP.PACK_AB R179, R184, R146 ;  /* 0x00000092b8b3723e */ /* 0x002fe200000000ff */
[----:B--2---:R-:W-:Y:S02]  /*9040*/  FFMA.FTZ R140, R140, R107, R159 ;  /* 0x0000006b8c8c7223 */ /* 0x004fe4000001009f */
[----:B------:R-:W-:Y:S02]  /*9050*/  FFMA.FTZ R141, R141, R106, R158 ;  /* 0x0000006a8d8d7223 */ /* 0x000fe4000001009e */
[----:B------:R-:W-:Y:S02]  /*9060*/  FFMA.FTZ R2, R3, R105, R157 ;  /* 0x0000006903027223 */ /* 0x000fe4000001009d */
[----:B------:R-:W-:Y:S02]  /*9070*/  IMAD.MOV.U32 R3, RZ, RZ, R152 ;  /* 0x000000ffff037224 */ /* 0x000fe400078e0098 */
[-C--:B------:R-:W-:Y:S01]  /*9080*/  HMMA.16816.F32 R152, R148, R164.reuse, R4 ;  /* 0x000000a49498723c */ /* 0x080fe20000001804 */
[----:B------:R-:W1:Y:S04]  /*9090*/  LDSM.16.MT88.4 R4, [R210+0x2d00] ;  /* 0x002d0000d204783b */ /* 0x000e680000004200 */
[----:B------:R-:W-:Y:S02]  /*90a0*/  FFMA.FTZ R0, R0, R104, R156 ;  /* 0x0000006800007223 */ /* 0x000fe4000001009c */
[----:B------:R-:W-:Y:S01]  /*90b0*/  FADD.FTZ R3, R3, R141 ;  /* 0x0000008d03037221 */ /* 0x000fe20000010000 */
[C---:B------:R-:W-:Y:S04]  /*90c0*/  HMMA.16816.F32 R156, R176.reuse, R164, R8 ;  /* 0x000000a4b09c723c */ /* 0x040fe80000001808 */
[----:B------:R-:W-:Y:S03]  /*90d0*/  MOV R141, R144 ;  /* 0x00000090008d7202 */ /* 0x000fe60000000f00 */
[----:B------:R-:W-:Y:S01]  /*90e0*/  IMAD.MOV.U32 R8, RZ, RZ, R163 ;  /* 0x000000ffff087224 */ /* 0x000fe200078e00a3 */
[----:B------:R-:W-:Y:S01]  /*90f0*/  MOV R11, R162 ;  /* 0x000000a2000b7202 */ /* 0x000fe20000000f00 */
[----:B------:R-:W-:Y:S03]  /*9100*/  IMAD.MOV.U32 R10, RZ, RZ, R161 ;  /* 0x000000ffff0a7224 */ /* 0x000fe600078e00a1 */
[----:B------:R-:W-:Y:S02]  /*9110*/  IMAD.MOV.U32 R9, RZ, RZ, R160 ;  /* 0x000000ffff097224 */ /* 0x000fe400078e00a0 */
[-C--:B------:R-:W-:Y:S03]  /*9120*/  HMMA.16816.F32 R160, R176, R166.reuse, R12 ;  /* 0x000000a6b0a0723c */ /* 0x080fe6000000180c */
[----:B------:R-:W-:Y:S02]  /*9130*/  FADD.FTZ R10, R10, R3 ;  /* 0x000000030a0a7221 */ /* 0x000fe40000010000 */
[----:B------:R-:W-:Y:S02]  /*9140*/  FADD.FTZ R8, R8, R140 ;  /* 0x0000008c08087221 */ /* 0x000fe40000010000 */
[----:B------:R-:W-:Y:S01]  /*9150*/  IMAD.MOV.U32 R15, RZ, RZ, R121 ;  /* 0x000000ffff0f7224 */ /* 0x000fe200078e0079 */
[C---:B------:R-:W-:Y:S01]  /*9160*/  HMMA.16816.F32 R164, R148.reuse, R166, R16 ;  /* 0x000000a694a4723c */ /* 0x040fe20000001810 */
[----:B------:R-:W2:Y:S03]  /*9170*/  LDL R19, [R1+0x50] ;  /* 0x0000500001137983 */ /* 0x000ea60000100800 */
[----:B------:R-:W-:Y:S01]  /*9180*/  FADD.FTZ R11, R11, R8 ;  /* 0x000000080b0b7221 */ /* 0x000fe20000010000 */
[----:B------:R-:W-:Y:S01]  /*9190*/  MOV R14, R122 ;  /* 0x0000007a000e7202 */ /* 0x000fe20000000f00 */
[----:B------:R-:W-:Y:S01]  /*91a0*/  IMAD.MOV.U32 R13, RZ, RZ, R123 ;  /* 0x000000ffff0d7224 */ /* 0x000fe200078e007b */
[----:B------:R-:W-:Y:S01]  /*91b0*/  MOV R12, R124 ;  /* 0x0000007c000c7202 */ /* 0x000fe20000000f00 */
        /* <DEDUP_REMOVED lines=53> */
[-C--:B-1----:R-:W-:Y:S03]  /*9510*/  HMMA.16816.F32 R84, R148, R4.reuse, R84 ;  /* 0x000000049454723c */ /* 0x082fe60000001854 */
[----:B------:R-:W-:Y:S02]  /*9520*/  FADD.FTZ R3, R198, R9 ;  /* 0x00000009c6037221 */ /* 0x000fe40000010000 */
[----:B------:R-:W-:Y:S02]  /*9530*/  IMAD.MOV.U32 R140, RZ, RZ, R145 ;  /* 0x000000ffff8c7224 */ /* 0x000fe400078e0091 */
[----:B------:R-:W-:Y:S01]  /*9540*/  FADD.FTZ R3, R186, R3 ;  /* 0x00000003ba037221 */ /* 0x000fe20000010000 */
[C---:B------:R-:W-:Y:S04]  /*9550*/  HMMA.16816.F32 R88, R176.reuse, R4, R88 ;  /* 0x00000004b058723c */ /* 0x040fe80000001858 */
[----:B------:R-:W-:Y:S03]  /*9560*/  FADD.FTZ R3, R187, R3 ;  /* 0x00000003bb037221 */ /* 0x000fe60000010000 */
        /* <DEDUP_REMOVED lines=15> */
[----:B------:R1:W-:Y:S01]  /*9660*/  STL [R1], R5 ;  /* 0x0000000501007387 */ /* 0x0003e20000100800 */
[----:B------:R-:W-:Y:S01]  /*9670*/  FADD.FTZ R3, R190, R4 ;  /* 0x00000004be037221 */ /* 0x000fe20000010000 */
[----:B------:R-:W-:Y:S01]  /*9680*/  MOV R146, R143 ;  /* 0x0000008f00927202 */ /* 0x000fe20000000f00 */
[----:B------:R-:W-:Y:S02]  /*9690*/  FADD.FTZ R2, R147, R2 ;  /* 0x0000000293027221 */ /* 0x000fe40000010000 */
[----:B------:R-:W-:Y:S01]  /*96a0*/  FADD.FTZ R0, R184, R0 ;  /* 0x00000000b8007221 */ /* 0x000fe20000010000 */
[----:B------:R1:W-:Y:S01]  /*96b0*/  STL [R1+0x4], R3 ;  /* 0x0000040301007387 */ /* 0x0003e20000100800 */
[----:B------:R-:W-:Y:S03]  /*96c0*/  IMAD.MOV.U32 R147, RZ, RZ, R142 ;  /* 0x000000ffff937224 */ /* 0x000fe600078e008e */
[----:B------:R1:W-:Y:S04]  /*96d0*/  STL [R1+0x8], R2 ;  /* 0x0000080201007387 */ /* 0x0003e80000100800 */
[----:B------:R1:W-:Y:S01]  /*96e0*/  STL [R1+0xc], R0 ;  /* 0x00000c0001007387 */ /* 0x0003e20000100800 */
[----:B--2---:R-:W-:Y:S02]  /*96f0*/  ISETP.GT.AND P0, PT, R226, R19, PT ;  /* 0x00000013e200720c */ /* 0x004fe40003f04270 */
[----:B------:R-:W-:Y:S11]  /*9700*/  MOV R226, R204 ;  /* 0x000000cc00e27202 */ /* 0x000ff60000000f00 */
[----:B-1----:R-:W-:-:S05]  /*9710*/  @P0 BRA `(.L_x_623) ;  /* 0xffffbc9000000947 */ /* 0x002fca000383ffff */
.L_x_622:
[----:B------:R-:W-:-:S13]  /*9720*/  ISETP.GE.AND P0, PT, R204, RZ, PT ;  /* 0x000000ffcc00720c */ /* 0x000fda0003f06270 */
[----:B------:R-:W-:Y:S05]  /*9730*/  @!P0 BRA `(.L_x_624) ;  /* 0x0000321000008947 */ /* 0x000fea0003800000 */
[----:B-1----:R-:W2:Y:S01]  /*9740*/  LDL.64 R6, [R1+0x48] ;  /* 0x0000480001067983 */ /* 0x002ea20000100a00 */
[----:B------:R-:W-:-:S03]  /*9750*/  ULDC.64 UR4, c[0x0][0x208] ;  /* 0x0000820000047ab9 */ /* 0x000fc60000000a00 */
[----:B------:R-:W2:Y:S04]  /*9760*/  LDL.64 R4, [R1+0x38] ;  /* 0x0000380001047983 */ /* 0x000ea80000100a00 */
[----:B------:R-:W3:Y:S04]  /*9770*/  LDL.64 R10, [R1+0x40] ;  /* 0x00004000010a7983 */ /* 0x000ee80000100a00 */
[----:B------:R-:W4:Y:S01]  /*9780*/  LDL.64 R8, [R1+0x30] ;  /* 0x0000300001087983 */ /* 0x000f220000100a00 */
[----:B------:R-:W-:Y:S01]  /*9790*/  IMAD.MOV.U32 R2, RZ, RZ, R144 ;  /* 0x000000ffff027224 */ /* 0x000fe200078e0090 */
[----:B------:R-:W-:Y:S01]  /*97a0*/  MOV R147, R142 ;  /* 0x0000008e00937202 */ /* 0x000fe20000000f00 */
[----:B------:R-:W-:-:S02]  /*97b0*/  IMAD.MOV.U32 R0, RZ, RZ, R145 ;  /* 0x000000ffff007224 */ /* 0x000fc400078e0091 */
[----:B------:R-:W-:Y:S01]  /*97c0*/  IMAD.MOV.U32 R146, RZ, RZ, R143 ;  /* 0x000000ffff927224 */ /* 0x000fe200078e008f */
[----:B------:R-:W-:Y:S02]  /*97d0*/  USHF.L.U64.HI UR5, UR4, 0x5, UR5 ;  /* 0x0000000504057899 */ /* 0x000fe40008010205 */
[----:B------:R-:W-:Y:S01]  /*97e0*/  USHF.L.U32 UR4, UR4, 0x5, URZ ;  /* 0x0000000504047899 */ /* 0x000fe2000800063f */
[----:B--2---:R-:W-:-:S05]  /*97f0*/  MOV R4, R6 ;  /* 0x0000000600047202 */ /* 0x004fca0000000f00 */
[----:B------:R1:W-:Y:S01]  /*9800*/  STL.64 [R1+0x38], R4 ;  /* 0x0000380401007387 */ /* 0x0003e20000100a00 */
[----:B------:R-:W-:Y:S02]  /*9810*/  IADD3 R230, P2, R6, 0x40, RZ ;  /* 0x0000004006e67810 */ /* 0x000fe40007f5e0ff */
[----:B---3--:R-:W-:Y:S02]  /*9820*/  IADD3 R246, P0, R10, 0x40, RZ ;  /* 0x000000400af67810 */ /* 0x008fe40007f1e0ff */
[----:B------:R-:W-:Y:S02]  /*9830*/  IADD3 R232, P3, R6, 0x20, RZ ;  /* 0x0000002006e87810 */ /* 0x000fe40007f7e0ff */
[----:B------:R-:W-:Y:S01]  /*9840*/  IADD3 R248, P1, R10, 0x20, RZ ;  /* 0x000000200af87810 */ /* 0x000fe20007f3e0ff */
[----:B------:R-:W-:Y:S01]  /*9850*/  IMAD.X R231, RZ, RZ, R5, P2 ;  /* 0x000000ffffe77224 */ /* 0x000fe200010e0605 */
[----:B------:R-:W-:Y:S01]  /*9860*/  IADD3.X R233, RZ, R5, RZ, P3, !PT ;  /* 0x00000005ffe97210 */ /* 0x000fe20001ffe4ff */
[----:B----4-:R-:W-:Y:S01]  /*9870*/  IMAD.X R245, RZ, RZ, R9, P0 ;  /* 0x000000fffff57224 */ /* 0x010fe200000e0609 */
[----:B------:R-:W-:-:S02]  /*9880*/  IADD3.X R247, RZ, R9, RZ, P1, !PT ;  /* 0x00000009fff77210 */ /* 0x000fc40000ffe4ff */
.L_x_625:
[----:B------:R-:W2:Y:S01]  /*9890*/  LDL.64 R190, [R1+0x38] ;  /* 0x0000380001be7983 */ /* 0x000ea20000100a00 */
[----:B------:R-:W-:Y:S04]  /*98a0*/  DEPBAR.LE SB0, 0x0 ;  /* 0x000080000000791a */ /* 0x000fe80000000000 */
[----:B------:R-:W-:Y:S01]  /*98b0*/  MOV R53, 0x6 ;  /* 0x0000000600357802 */ /* 0x000fe20000000f00 */
[----:B------:R-:W3:Y:S01]  /*98c0*/  LDL.64 R194, [R1+0x48] ;  /* 0x0000480001c27983 */ /* 0x000ee20000100a00 */
[----:B------:R-:W-:Y:S02]  /*98d0*/  MOV R52, c[0x0][0x208] ;  /* 0x0000820000347a02 */ /* 0x000fe40000000f00 */
[----:B------:R-:W-:Y:S02]  /*98e0*/  MOV R189, c[0x0][0x208] ;  /* 0x0000820000bd7a02 */ /* 0x000fe40000000f00 */
[----:B------:R-:W-:Y:S01]  /*98f0*/  SHF.L.U64.HI R52, R52, R53, c[0x0][0x20c] ;  /* 0x0000830034347619 */ /* 0x000fe20000010235 */
[----:B------:R-:W-:Y:S01]  /*9900*/  BAR.SYNC.DEFER_BLOCKING 0x0 ;  /* 0x0000000000007b1d */ /* 0x000fe20000010000 */
[----:B------:R-:W-:Y:S02]  /*9910*/  SHF.L.U32 R189, R189, 0x6, RZ ;  /* 0x00000006bdbd7819 */ /* 0x000fe400000006ff */
[----:B------:R-:W-:Y:S01]  /*9920*/  SHF.R.S32.HI R3, RZ, 0x1f, R204 ;  /* 0x0000001fff037819 */ /* 0x000fe200000114cc */
[----:B------:R-:W-:Y:S01]  /*9930*/  IMAD R188, R52, R204, RZ ;  /* 0x000000cc34bc7224 */ /* 0x000fe200078e02ff */
[----:B------:R-:W-:Y:S01]  /*9940*/  MOV R205, c[0x0][0x1e0] ;  /* 0x0000780000cd7a02 */ /* 0x000fe20000000f00 */
[-C--:B------:R-:W-:Y:S01]  /*9950*/  IMAD.WIDE.U32 R144, R204, R189.reuse, R232 ;  /* 0x000000bdcc907225 */ /* 0x080fe200078e00e8 */
[----:B------:R-:W-:Y:S02]  /*9960*/  MOV R226, 0x5 ;  /* 0x0000000500e27802 */ /* 0x000fe40000000f00 */
[----:B------:R-:W-:Y:S01]  /*9970*/  SHF.L.U32 R205, R205, 0x5, RZ ;  /* 0x00000005cdcd7819 */ /* 0x000fe200000006ff */
[-C--:B------:R-:W-:Y:S01]  /*9980*/  IMAD R188, R3, R189.reuse, R188 ;  /* 0x000000bd03bc7224 */ /* 0x080fe200078e02bc */
[----:B------:R-:W-:Y:S01]  /*9990*/  LEA R200, P0, R144, c[0x0][0x1f8], 0x1 ;  /* 0x00007e0090c87a11 */ /* 0x000fe200078008ff */
[----:B------:R-:W-:Y:S03]  /*99a0*/  IMAD.WIDE.U32 R186, R204, R189, UR4 ;  /* 0x00000004ccba7e25 */ /* 0x000fe6000f8e00bd */
[----:B------:R-:W-:Y:S04]  /*99b0*/  IADD3 R145, R188, R145, RZ ;  /* 0x00000091bc917210 */ /* 0x000fe80007ffe0ff */
[----:B------:R-:W-:Y:S01]  /*99c0*/  LEA.HI.X R201, R144, c[0x0][0x1fc], R145, 0x1, P0 ;  /* 0x00007f0090c97a11 */ /* 0x000fe200000f0c91 */
[----:B------:R-:W-:Y:S08]  /*99d0*/  LDSM.16.M88.4 R64, [R211+0x6100] ;  /* 0x00610000d340783b */ /* 0x000ff00000000200 */
[----:B------:R-:W4:Y:S08]  /*99e0*/  LDSM.16.M88.4 R16, [R208+0x3100] ;  /* 0x00310000d010783b */ /* 0x000f300000000200 */
[----:B------:R-:W1:Y:S08]  /*99f0*/  LDSM.16.M88.4 R60, [R211+0x7100] ;  /* 0x00710000d33c783b */ /* 0x000e700000000200 */
[----:B------:R-:W1:Y:S08]  /*9a00*/  LDSM.16.M88.4 R32, [R208+0x3500] ;  /* 0x00350000d020783b */ /* 0x000e700000000200 */
[----:B------:R-:W3:Y:S06]  /*9a10*/  LDL.64 R228, [R1+0x40] ;  /* 0x0000400001e47983 */ /* 0x000eec0000100a00 */
[----:B------:R-:W1:Y:S08]  /*9a20*/  LDSM.16.M88.4 R48, [R208+0x3900] ;  /* 0x00390000d030783b */ /* 0x000e700000000200 */
[----:B------:R-:W3:Y:S01]  /*9a30*/  LDL.64 R206, [R1+0x30] ;  /* 0x0000300001ce7983 */ /* 0x000ee20000100a00 */
[-C--:B-1--4-:R-:W-:Y:S05]  /*9a40*/  HMMA.16816.F32 R4, R64, R16.reuse, RZ ;  /* 0x000000104004723c */ /* 0x092fea00000018ff */
[----:B------:R-:W1:Y:S03]  /*9a50*/  LDSM.16.M88.4 R140, [R208+0x3d00] ;  /* 0x003d0000d08c783b */ /* 0x000e660000000200 */
[C---:B------:R-:W-:Y:S05]  /*9a60*/  HMMA.16816.F32 R8, R60.reuse, R16, RZ ;  /* 0x000000103c08723c */ /* 0x040fea00000018ff */
[----:B------:R-:W4:Y:S03]  /*9a70*/  LDL.LU R252, [R1] ;  /* 0x0000000001fc7983 */ /* 0x000f260000300800 */
[-C--:B------:R-:W-:Y:S01]  /*9a80*/  HMMA.16816.F32 R12, R60, R18.reuse, RZ ;  /* 0x000000123c0c723c */ /* 0x080fe200000018ff */
[----:B------:R-:W-:Y:S07]  /*9a90*/  LDSM.16.M88.4 R148, [R212+0x6100] ;  /* 0x00610000d494783b */ /* 0x000fee0000000200 */
[C---:B------:R-:W-:Y:S01]  /*9aa0*/  HMMA.16816.F32 R16, R64.reuse, R18, RZ ;  /* 0x000000124010723c */ /* 0x040fe200000018ff */
[----:B------:R-:W4:Y:S04]  /*9ab0*/  LDL.LU R251, [R1+0x4] ;  /* 0x0000040001fb7983 */ /* 0x000f280000300800 */
[----:B-----5:R-:W1:Y:S03]  /*9ac0*/  LDSM.16.M88.4 R176, [R213] ;  /* 0x00000000d5b0783b */ /* 0x020e660000000200 */
[-C--:B------:R-:W-:Y:S05]  /*9ad0*/  HMMA.16816.F32 R20, R64, R32.reuse, RZ ;  /* 0x000000204014723c */ /* 0x080fea00000018ff */
[----:B------:R-:W4:Y:S03]  /*9ae0*/  LDL.LU R250, [R1+0x8] ;  /* 0x0000080001fa7983 */ /* 0x000f260000300800 */
[C---:B------:R-:W-:Y:S01]  /*9af0*/  HMMA.16816.F32 R24, R60.reuse, R32, RZ ;  /* 0x000000203c18723c */ /* 0x040fe200000018ff */
[----:B------:R-:W1:Y:S07]  /*9b00*/  LDSM.16.M88.4 R180, [R212+0x7100] ;  /* 0x00710000d4b4783b */ /* 0x000e6e0000000200 */
[-C--:B------:R-:W-:Y:S01]  /*9b10*/  HMMA.16816.F32 R28, R60, R34.reuse, RZ ;  /* 0x000000223c1c723c */ /* 0x080fe200000018ff */
[----:B------:R-:W4:Y:S07]  /*9b20*/  LDL.LU R249, [R1+0xc] ;  /* 0x00000c0001f97983 */ /* 0x000f2e0000300800 */
[C---:B------:R-:W-:Y:S08]  /*9b30*/  HMMA.16816.F32 R32, R64.reuse, R34, RZ ;  /* 0x000000224020723c */ /* 0x040ff000000018ff */
[-C--:B------:R-:W-:Y:S08]  /*9b40*/  HMMA.16816.F32 R36, R64, R48.reuse, RZ ;  /* 0x000000304024723c */ /* 0x080ff000000018ff */
[C---:B------:R-:W-:Y:S08]  /*9b50*/  HMMA.16816.F32 R40, R60.reuse, R48, RZ ;  /* 0x000000303c28723c */ /* 0x040ff000000018ff */
[-C--:B------:R-:W-:Y:S08]  /*9b60*/  HMMA.16816.F32 R44, R60, R50.reuse, RZ ;  /* 0x000000323c2c723c */ /* 0x080ff000000018ff */
[C---:B------:R-:W-:Y:S08]  /*9b70*/  HMMA.16816.F32 R48, R64.reuse, R50, RZ ;  /* 0x000000324030723c */ /* 0x040ff000000018ff */
[-C--:B-1----:R-:W-:Y:S08]  /*9b80*/  HMMA.16816.F32 R52, R64, R140.reuse, RZ ;  /* 0x0000008c4034723c */ /* 0x082ff000000018ff */
[C---:B------:R-:W-:Y:S07]  /*9b90*/  HMMA.16816.F32 R56, R60.reuse, R140, RZ ;  /* 0x0000008c3c38723c */ /* 0x040fee00000018ff */
[-C--:B------:R-:W-:Y:S01]  /*9ba0*/  IMAD.WIDE.U32 R140, R204, R189.reuse, R230 ;  /* 0x000000bdcc8c7225 */ /* 0x080fe200078e00e6 */
[-C--:B------:R-:W-:Y:S04]  /*9bb0*/  HMMA.16816.F32 R60, R60, R142.reuse, RZ ;  /* 0x0000008e3c3c723c */ /* 0x080fe800000018ff */
[----:B------:R-:W-:Y:S04]  /*9bc0*/  LEA R198, P3, R140, c[0x0][0x1f8], 0x1 ;  /* 0x00007e008cc67a11 */ /* 0x000fe800078608ff */
[----:B------:R-:W-:Y:S08]  /*9bd0*/  HMMA.16816.F32 R64, R64, R142, RZ ;  /* 0x0000008e4040723c */ /* 0x000ff000000018ff */
[-C--:B------:R-:W-:Y:S08]  /*9be0*/  HMMA.16816.F32 R4, R148, R176.reuse, R4 ;  /* 0x000000b09404723c */ /* 0x080ff00000001804 */
[C---:B------:R-:W-:Y:S08]  /*9bf0*/  HMMA.16816.F32 R8, R180.reuse, R176, R8 ;  /* 0x000000b0b408723c */ /* 0x040ff00000001808 */
[-C--:B------:R-:W-:Y:S08]  /*9c00*/  HMMA.16816.F32 R12, R180, R178.reuse, R12 ;  /* 0x000000b2b40c723c */ /* 0x080ff0000000180c */
[C---:B------:R-:W-:Y:S04]  /*9c10*/  HMMA.16816.F32 R16, R148.reuse, R178, R16 ;  /* 0x000000b29410723c */ /* 0x040fe80000001810 */
[----:B--2---:R-:W-:Y:S05]  /*9c20*/  IMAD.WIDE.U32 R184, R204, R189, R190 ;  /* 0x000000bdccb87225 */ /* 0x004fea00078e00be */
[----:B------:R-:W-:Y:S03]  /*9c30*/  IADD3 R3, R185, R188, RZ ;  /* 0x000000bcb9037210 */ /* 0x000fe60007ffe0ff */
[----:B------:R-:W-:Y:S02]  /*9c40*/  LEA R192, P1, R184, c[0x0][0x1f8], 0x1 ;  /* 0x00007e00b8c07a11 */ /* 0x000fe400078208ff */
[-C--:B---3--:R-:W-:Y:S02]  /*9c50*/  IADD3 R144, P0, R194, R186.reuse, RZ ;  /* 0x000000bac2907210 */ /* 0x088fe40007f1e0ff */
[----:B------:R-:W-:Y:S02]  /*9c60*/  LEA.HI.X R193, R184, c[0x0][0x1fc], R3, 0x1, P1 ;  /* 0x00007f00b8c17a11 */ /* 0x000fe400008f0c03 */
[----:B------:R-:W-:Y:S02]  /*9c70*/  IADD3 R3, R188, R187, RZ ;  /* 0x000000bbbc037210 */ /* 0x000fe40007ffe0ff */
[----:B------:R-:W-:Y:S02]  /*9c80*/  LEA R194, P2, R144, c[0x0][0x1f8], 0x1 ;  /* 0x00007e0090c27a11 */ /* 0x000fe400078408ff */
[----:B------:R-:W-:Y:S02]  /*9c90*/  IADD3 R188, R188, R141, RZ ;  /* 0x0000008dbcbc7210 */ /* 0x000fe40007ffe0ff */
[C---:B------:R-:W-:Y:S02]  /*9ca0*/  IADD3.X R141, R3.reuse, R191, RZ, P0, !PT ;  /* 0x000000bf038d7210 */ /* 0x040fe400007fe4ff */
[----:B------:R-:W-:Y:S02]  /*9cb0*/  LEA.HI.X R199, R140, c[0x0][0x1fc], R188, 0x1, P3 ;  /* 0x00007f008cc77a11 */ /* 0x000fe400018f0cbc */
[----:B------:R-:W-:Y:S01]  /*9cc0*/  LEA.HI.X R195, R144, c[0x0][0x1fc], R141, 0x1, P2 ;  /* 0x00007f0090c37a11 */ /* 0x000fe200010f0c8d */
[----:B------:R-:W-:Y:S01]  /*9cd0*/  LDSM.16.M88.4 R188, [R222] ;  /* 0x00000000debc783b */ /* 0x000fe20000000200 */
[-C--:B------:R-:W-:Y:S02]  /*9ce0*/  IADD3 R145, P1, R232, R186.reuse, RZ ;  /* 0x000000bae8917210 */ /* 0x080fe40007f3e0ff */
[----:B------:R-:W-:Y:S02]  /*9cf0*/  IADD3 R196, P0, R230, R186, RZ ;  /* 0x000000bae6c47210 */ /* 0x000fe40007f1e0ff */
[C---:B------:R-:W-:Y:S02]  /*9d00*/  IADD3.X R144, R3.reuse, R233, RZ, P1, !PT ;  /* 0x000000e903907210 */ /* 0x040fe40000ffe4ff */
[----:B------:R-:W-:Y:S01]  /*9d10*/  IADD3.X R3, R3, R231, RZ, P0, !PT ;  /* 0x000000e703037210 */ /* 0x000fe200007fe4ff */
[----:B------:R-:W1:Y:S01]  /*9d20*/  LDSM.16.M88.4 R140, [R224] ;  /* 0x00000000e08c783b */ /* 0x000e620000000200 */
[C---:B------:R-:W-:Y:S02]  /*9d30*/  ISETP.GT.AND P0, PT, R204.reuse, RZ, PT ;  /* 0x000000ffcc00720c */ /* 0x040fe40003f04270 */
[----:B------:R-:W-:Y:S05]  /*9d40*/  IADD3 R204, R204, -0x1, RZ ;  /* 0xffffffffcccc7810 */ /* 0x000fea0007ffe0ff */
[----:B------:R-:W2:Y:S08]  /*9d50*/  LDSM.16.M88.4 R184, [R223] ;  /* 0x00000000dfb8783b */ /* 0x000eb00000000200 */
[----:B------:R-:W-:Y:S01]  /*9d60*/  @!PT LDS RZ, [RZ] ;  /* 0x00000000fffff984 */ /* 0x000fe20000000800 */
[----:B------:R-:W-:Y:S01]  /*9d70*/  @!PT LDS RZ, [RZ] ;  /* 0x00000000fffff984 */ /* 0x000fe20000000800 */
[----:B------:R-:W-:Y:S01]  /*9d80*/  @!PT LDS RZ, [RZ] ;  /* 0x00000000fffff984 */ /* 0x000fe20000000800 */
[----:B------:R3:W-:Y:S08]  /*9d90*/  LDGSTS.E.BYPASS.LTC128B.128 [R225+0x100], [R192.64], !P6 ;  /* 0x00100000c0e17fae */ /* 0x0007f0000f101d46 */
[----:B------:R2:W-:Y:S08]  /*9da0*/  LDGSTS.E.BYPASS.LTC128B.128 [R225+0x1100], [R200.64], !P5 ;  /* 0x01100000c8e17fae */ /* 0x0005f0000e901d46 */
[----:B------:R2:W-:Y:S01]  /*9db0*/  LDGSTS.E.BYPASS.LTC128B.128 [R225+0x2100], [R198.64], !P4 ;  /* 0x02100000c6e17fae */ /* 0x0005e2000e101d46 */
[-C--:B-1----:R-:W-:Y:S07]  /*9dc0*/  HMMA.16816.F32 R20, R148, R140.reuse, R20 ;  /* 0x0000008c9414723c */ /* 0x082fee0000001814 */
[----:B------:R1:W-:Y:S01]  /*9dd0*/  LDGSTS.E.BYPASS.LTC128B.128 [R225+0x900], [R194.64], !P6 ;  /* 0x00900000c2e17fae */ /* 0x0003e2000f101d46 */
[C---:B---3--:R-:W-:Y:S04]  /*9de0*/  LEA R192, P2, R145.reuse, c[0x0][0x1f8], 0x1 ;  /* 0x00007e0091c07a11 */ /* 0x048fe800078408ff */
[----:B------:R-:W-:Y:S01]  /*9df0*/  LEA.HI.X R193, R145, c[0x0][0x1fc], R144, 0x1, P2 ;  /* 0x00007f0091c17a11 */ /* 0x000fe200010f0c90 */
[C---:B------:R-:W-:Y:S04]  /*9e00*/  HMMA.16816.F32 R24, R180.reuse, R140, R24 ;  /* 0x0000008cb418723c */ /* 0x040fe80000001818 */
[----:B------:R1:W-:Y:S01]  /*9e10*/  LDGSTS.E.BYPASS.LTC128B.128 [R225+0x1900], [R192.64], !P5 ;  /* 0x01900000c0e17fae */ /* 0x0003e2000e901d46 */
[C---:B------:R-:W-:Y:S03]  /*9e20*/  LEA R144, P1, R196.reuse, c[0x0][0x1f8], 0x1 ;  /* 0x00007e00c4907a11 */ /* 0x040fe600078208ff */
[-C--:B------:R-:W-:Y:S04]  /*9e30*/  HMMA.16816.F32 R28, R180, R142.reuse, R28 ;  /* 0x0000008eb41c723c */ /* 0x080fe8000000181c */
[----:B------:R-:W-:Y:S04]  /*9e40*/  LEA.HI.X R145, R196, c[0x0][0x1fc], R3, 0x1, P1 ;  /* 0x00007f00c4917a11 */ /* 0x000fe800008f0c03 */
[C---:B------:R-:W-:Y:S01]  /*9e50*/  HMMA.16816.F32 R32, R148.reuse, R142, R32 ;  /* 0x0000008e9420723c */ /* 0x040fe20000001820 */
[----:B------:R3:W-:Y:S07]  /*9e60*/  LDGSTS.E.BYPASS.LTC128B.128 [R225+0x2900], [R144.64], !P4 ;  /* 0x0290000090e17fae */ /* 0x0007ee000e101d46 */
[-C--:B--2---:R-:W-:Y:S01]  /*9e70*/  HMMA.16816.F32 R36, R148, R184.reuse, R36 ;  /* 0x000000b89424723c */ /* 0x084fe20000001824 */
[----:B------:R-:W-:Y:S07]  /*9e80*/  LDSM.16.M88.4 R196, [R208+0x4100] ;  /* 0x00410000d0c4783b */ /* 0x000fee0000000200 */
[C---:B------:R-:W-:Y:S01]  /*9e90*/  HMMA.16816.F32 R40, R180.reuse, R184, R40 ;  /* 0x000000b8b428723c */ /* 0x040fe20000001828 */
[----:B------:R-:W0:Y:S07]  /*9ea0*/  LDGDEPBAR ;  /* 0x00000000000079af */ /* 0x000e2e0000000000 */
[-C--:B------:R-:W-:Y:S01]  /*9eb0*/  HMMA.16816.F32 R44, R180, R186.reuse, R44 ;  /* 0x000000bab42c723c */ /* 0x080fe2000000182c */
[----:B-1----:R-:W1:Y:S07]  /*9ec0*/  LDSM.16.M88.4 R192, [R211+0x8100] ;  /* 0x00810000d3c0783b */ /* 0x002e6e0000000200 */
[C---:B------:R-:W-:Y:S01]  /*9ed0*/  HMMA.16816.F32 R48, R148.reuse, R186, R48 ;  /* 0x000000ba9430723c */ /* 0x040fe20000001830 */
[----:B------:R-:W2:Y:S07]  /*9ee0*/  LDSM.16.M88.4 R200, [R211+0x9100] ;  /* 0x00910000d3c8783b */ /* 0x000eae0000000200 */
[-C--:B------:R-:W-:Y:S01]  /*9ef0*/  HMMA.16816.F32 R52, R148, R188.reuse, R52 ;  /* 0x000000bc9434723c */ /* 0x080fe20000001834 */
[----:B------:R-:W3:Y:S07]  /*9f00*/  LDSM.16.M88.4 R176, [R208+0x4500] ;  /* 0x00450000d0b0783b */ /* 0x000eee0000000200 */
[C---:B------:R-:W-:Y:S01]  /*9f10*/  HMMA.16816.F32 R56, R180.reuse, R188, R56 ;  /* 0x000000bcb438723c */ /* 0x040fe20000001838 */
[----:B------:R-:W3:Y:S07]  /*9f20*/  LDSM.16.M88.4 R140, [R208+0x4900] ;  /* 0x00490000d08c783b */ /* 0x000eee0000000200 */
[-C--:B------:R-:W-:Y:S01]  /*9f30*/  HMMA.16816.F32 R60, R180, R190.reuse, R60 ;  /* 0x000000beb43c723c */ /* 0x080fe2000000183c */
[----:B------:R-:W-:Y:S07]  /*9f40*/  LDSM.16.M88.4 R180, [R212+0x8100] ;  /* 0x00810000d4b4783b */ /* 0x000fee0000000200 */
[----:B------:R-:W-:Y:S01]  /*9f50*/  HMMA.16816.F32 R64, R148, R190, R64 ;  /* 0x000000be9440723c */ /* 0x000fe20000001840 */
[----:B------:R-:W4:Y:S07]  /*9f60*/  LDSM.16.M88.4 R148, [R208+0x4d00] ;  /* 0x004d0000d094783b */ /* 0x000f2e0000000200 */
[-C--:B-1----:R-:W-:Y:S01]  /*9f70*/  HMMA.16816.F32 R4, R192, R196.reuse, R4 ;  /* 0x000000c4c004723c */ /* 0x082fe20000001804 */
[----:B------:R-:W1:Y:S07]  /*9f80*/  LDSM.16.M88.4 R184, [R221] ;  /* 0x00000000ddb8783b */ /* 0x000e6e0000000200 */
[C---:B--2---:R-:W-:Y:S01]  /*9f90*/  HMMA.16816.F32 R8, R200.reuse, R196, R8 ;  /* 0x000000c4c808723c */ /* 0x044fe20000001808 */
[----:B------:R-:W2:Y:S07]  /*9fa0*/  LDSM.16.M88.4 R188, [R212+0x9100] ;  /* 0x00910000d4bc783b */ /* 0x000eae0000000200 */
[-C--:B------:R-:W-:Y:S08]  /*9fb0*/  HMMA.16816.F32 R12, R200, R198.reuse, R12 ;  /* 0x000000c6c80c723c */ /* 0x080ff0000000180c */
[C---:B------:R-:W-:Y:S01]  /*9fc0*/  HMMA.16816.F32 R16, R192.reuse, R198, R16 ;  /* 0x000000c6c010723c */ /* 0x040fe20000001810 */
[----:B------:R-:W-:Y:S07]  /*9fd0*/  LDSM.16.M88.4 R196, [R218] ;  /* 0x00000000dac4783b */ /* 0x000fee0000000200 */
[-C--:B---3--:R-:W-:Y:S08]  /*9fe0*/  HMMA.16816.F32 R20, R192, R176.reuse, R20 ;  /* 0x000000b0c014723c */ /* 0x088ff00000001814 */
[C---:B------:R-:W-:Y:S08]  /*9ff0*/  HMMA.16816.F32 R24, R200.reuse, R176, R24 ;  /* 0x000000b0c818723c */ /* 0x040ff00000001818 */
[-C--:B------:R-:W-:Y:S08]  /*a000*/  HMMA.16816.F32 R28, R200, R178.reuse, R28 ;  /* 0x000000b2c81c723c */ /* 0x080ff0000000181c */
[C---:B------:R-:W-:Y:S01]  /*a010*/  HMMA.16816.F32 R32, R192.reuse, R178, R32 ;  /* 0x000000b2c020723c */ /* 0x040fe20000001820 */
[----:B------:R-:W3:Y:S07]  /*a020*/  LDSM.16.M88.4 R176, [R220] ;  /* 0x00000000dcb0783b */ /* 0x000eee0000000200 */
[-C--:B------:R-:W-:Y:S08]  /*a030*/  HMMA.16816.F32 R36, R192, R140.reuse, R36 ;  /* 0x0000008cc024723c */ /* 0x080ff00000001824 */
        /* <DEDUP_REMOVED lines=12> */
[C---:B--2---:R-:W-:Y:S08]  /*a100*/  HMMA.16816.F32 R8, R188.reuse, R184, R8 ;  /* 0x000000b8bc08723c */ /* 0x044ff00000001808 */
[-C--:B------:R-:W-:Y:S08]  /*a110*/  HMMA.16816.F32 R12, R188, R186.reuse, R12 ;  /* 0x000000babc0c723c */ /* 0x080ff0000000180c */
[C---:B------:R-:W-:Y:S01]  /*a120*/  HMMA.16816.F32 R16, R180.reuse, R186, R16 ;  /* 0x000000bab410723c */ /* 0x040fe20000001810 */
[----:B------:R-:W2:Y:S07]  /*a130*/  LDSM.16.M88.4 R184, [R208+0x5500] ;  /* 0x00550000d0b8783b */ /* 0x000eae0000000200 */
[-C--:B---3--:R-:W-:Y:S08]  /*a140*/  HMMA.16816.F32 R20, R180, R176.reuse, R20 ;  /* 0x000000b0b414723c */ /* 0x088ff00000001814 */
[C---:B------:R-:W-:Y:S08]  /*a150*/  HMMA.16816.F32 R24, R188.reuse, R176, R24 ;  /* 0x000000b0bc18723c */ /* 0x040ff00000001818 */
[-C--:B------:R-:W-:Y:S08]  /*a160*/  HMMA.16816.F32 R28, R188, R178.reuse, R28 ;  /* 0x000000b2bc1c723c */ /* 0x080ff0000000181c */
[C---:B------:R-:W-:Y:S01]  /*a170*/  HMMA.16816.F32 R32, R180.reuse, R178, R32 ;  /* 0x000000b2b420723c */ /* 0x040fe20000001820 */
[----:B------:R-:W-:Y:S07]  /*a180*/  LDSM.16.M88.4 R176, [R208+0x5d00] ;  /* 0x005d0000d0b0783b */ /* 0x000fee0000000200 */
[-C--:B------:R-:W-:Y:S08]  /*a190*/  HMMA.16816.F32 R36, R180, R140.reuse, R36 ;  /* 0x0000008cb424723c */ /* 0x080ff00000001824 */
        /* <DEDUP_REMOVED lines=9> */
[----:B------:R-:W4:Y:S07]  /*a230*/  LDSM.16.M88.4 R180, [R212+0xa100] ;  /* 0x00a10000d4b4783b */ /* 0x000f2e0000000200 */
[-C--:B-1----:R-:W-:Y:S01]  /*a240*/  HMMA.16816.F32 R4, R148, R192.reuse, R4 ;  /* 0x000000c09404723c */ /* 0x082fe20000001804 */
[----:B------:R-:W-:Y:S07]  /*a250*/  LDSM.16.M88.4 R196, [R214] ;  /* 0x00000000d6c4783b */ /* 0x000fee0000000200 */
        /* <DEDUP_REMOVED lines=13> */
[----:B------:R-:W2:Y:S01]  /*a330*/  LDSM.16.M88.4 R140, [R215] ;  /* 0x00000000d78c783b */ /* 0x000ea20000000200 */
[----:B------:R-:W-:Y:S06]  /*a340*/  DEPBAR.LE SB0, 0x0 ;  /* 0x000080000000791a */ /* 0x000fec0000000000 */
[-C--:B------:R-:W-:Y:S01]  /*a350*/  HMMA.16816.F32 R52, R148, R176.reuse, R52 ;  /* 0x000000b09434723c */ /* 0x080fe20000001834 */
[----:B------:R-:W-:Y:S07]  /*a360*/  BAR.SYNC.DEFER_BLOCKING 0x0 ;  /* 0x0000000000007b1d */ /* 0x000fee0000010000 */
[C---:B------:R-:W-:Y:S08]  /*a370*/  HMMA.16816.F32 R56, R200.reuse, R176, R56 ;  /* 0x000000b0c838723c */ /* 0x040ff00000001838 */
[-C--:B------:R-:W-:Y:S08]  /*a380*/  HMMA.16816.F32 R60, R200, R178.reuse, R60 ;  /* 0x000000b2c83c723c */ /* 0x080ff0000000183c */
[----:B------:R-:W-:Y:S08]  /*a390*/  HMMA.16816.F32 R64, R148, R178, R64 ;  /* 0x000000b29440723c */ /* 0x000ff00000001840 */
[-C--:B----4-:R-:W-:Y:S08]  /*a3a0*/  HMMA.16816.F32 R4, R180, R188.reuse, R4 ;  /* 0x000000bcb404723c */ /* 0x090ff00000001804 */
[C---:B-1----:R-:W-:Y:S08]  /*a3b0*/  HMMA.16816.F32 R8, R184.reuse, R188, R8 ;  /* 0x000000bcb808723c */ /* 0x042ff00000001808 */
[-C--:B------:R-:W-:Y:S08]  /*a3c0*/  HMMA.16816.F32 R12, R184, R190.reuse, R12 ;  /* 0x000000beb80c723c */ /* 0x080ff0000000180c */
[C---:B------:R-:W-:Y:S04]  /*a3d0*/  HMMA.16816.F32 R16, R180.reuse, R190, R16 ;  /* 0x000000beb410723c */ /* 0x040fe80000001810 */
[----:B------:R-:W-:Y:S04]  /*a3e0*/  FMNMX.FTZ R3, R4, R0, !PT ;  /* 0x0000000004037209 */ /* 0x000fe80007810000 */
[-C--:B------:R-:W-:Y:S04]  /*a3f0*/  HMMA.16816.F32 R20, R180, R192.reuse, R20 ;  /* 0x000000c0b414723c */ /* 0x080fe80000001814 */
[----:B------:R-:W-:Y:S04]  /*a400*/  FMNMX.FTZ R3, R5, R3, !PT ;  /* 0x0000000305037209 */ /* 0x000fe80007810000 */
[C---:B------:R-:W-:Y:S08]  /*a410*/  HMMA.16816.F32 R24, R184.reuse, R192, R24 ;  /* 0x000000c0b818723c */ /* 0x040ff00000001818 */
[-C--:B------:R-:W-:Y:S04]  /*a420*/  HMMA.16816.F32 R28, R184, R194.reuse, R28 ;  /* 0x000000c2b81c723c */ /* 0x080fe8000000181c */
[----:B------:R-:W-:Y:S04]  /*a430*/  FMNMX.FTZ R3, R16, R3, !PT ;  /* 0x0000000310037209 */ /* 0x000fe80007810000 */
[C---:B------:R-:W-:Y:S04]  /*a440*/  HMMA.16816.F32 R32, R180.reuse, R194, R32 ;  /* 0x000000c2b420723c */ /* 0x040fe80000001820 */
[----:B------:R-:W-:Y:S04]  /*a450*/  FMNMX.FTZ R3, R17, R3, !PT ;  /* 0x0000000311037209 */ /* 0x000fe80007810000 */
[-C--:B--2---:R-:W-:Y:S04]  /*a460*/  HMMA.16816.F32 R36, R180, R140.reuse, R36 ;  /* 0x0000008cb424723c */ /* 0x084fe80000001824 */
[----:B------:R-:W-:Y:S04]  /*a470*/  FMNMX.FTZ R3, R20, R3, !PT ;  /* 0x0000000314037209 */ /* 0x000fe80007810000 */
[C---:B------:R-:W-:Y:S04]  /*a480*/  HMMA.16816.F32 R40, R184.reuse, R140, R40 ;  /* 0x0000008cb828723c */ /* 0x040fe80000001828 */
[----:B------:R-:W-:Y:S03]  /*a490*/  FMNMX.FTZ R3, R21, R3, !PT ;  /* 0x0000000315037209 */ /* 0x000fe60007810000 */
        /* <DEDUP_REMOVED lines=56> */
[----:B------:R-:W-:Y:S02]  /*a820*/  FMNMX.FTZ R141, R27, R141, !PT ;  /* 0x0000008d1b8d7209 */ /* 0x000fe40007810000 */
[----:B--2---:R-:W-:Y:S02]  /*a830*/  FMNMX.FTZ R3, R3, R142, !PT ;  /* 0x0000008e03037209 */ /* 0x004fe40007810000 */
[----:B------:R-:W-:Y:S02]  /*a840*/  FMNMX.FTZ R140, R61, R140, !PT ;  /* 0x0000008c3d8c7209 */ /* 0x000fe40007810000 */
[----:B------:R-:W-:Y:S01]  /*a850*/  FMNMX.FTZ R141, R30, R141, !PT ;  /* 0x0000008d1e8d7209 */ /* 0x000fe20007810000 */
[----:B------:R-:W-:Y:S03]  /*a860*/  SHFL.BFLY PT, R142, R3, 0x1, 0x1f ;  /* 0x0c201f00038e7f89 */ /* 0x000fe600000e0000 */
[----:B------:R-:W-:Y:S04]  /*a870*/  FMNMX.FTZ R141, R31, R141, !PT ;  /* 0x0000008d1f8d7209 */ /* 0x000fe80007810000 */
[----:B------:R-:W-:Y:S01]  /*a880*/  FMNMX.FTZ R141, R42, R141, !PT ;  /* 0x0000008d2a8d7209 */ /* 0x000fe20007810000 */
[----:B------:R-:W2:Y:S03]  /*a890*/  SHFL.BFLY PT, R144, R140, 0x2, 0x1f ;  /* 0x0c401f008c907f89 */ /* 0x000ea600000e0000 */
[----:B------:R-:W-:Y:S02]  /*a8a0*/  FMNMX.FTZ R141, R43, R141, !PT ;  /* 0x0000008d2b8d7209 */ /* 0x000fe40007810000 */
[----:B-1----:R-:W-:Y:S02]  /*a8b0*/  FMNMX.FTZ R145, R145, R143, !PT ;  /* 0x0000008f91917209 */ /* 0x002fe40007810000 */
[----:B------:R-:W-:Y:S03]  /*a8c0*/  FMNMX.FTZ R141, R46, R141, !PT ;  /* 0x0000008d2e8d7209 */ /* 0x000fe60007810000 */
[C---:B------:R-:W-:Y:S02]  /*a8d0*/  FADD.FTZ R0, -R145.reuse, R0 ;  /* 0x0000000091007221 */ /* 0x040fe40000010100 */
[----:B------:R-:W-:Y:S02]  /*a8e0*/  FMUL.FTZ R184, R145, c[0x0][0x2d0] ;  /* 0x0000b40091b87a20 */ /* 0x000fe40000410000 */
[----:B------:R-:W-:Y:S02]  /*a8f0*/  FMUL.FTZ R0, R0, c[0x0][0x2d0] ;  /* 0x0000b40000007a20 */ /* 0x000fe40000410000 */
[--C-:B------:R-:W-:Y:S02]  /*a900*/  FFMA.FTZ R4, R4, c[0x0][0x2d0], -R184.reuse ;  /* 0x0000b40004047a23 */ /* 0x100fe400000108b8 */
[--C-:B------:R-:W-:Y:S02]  /*a910*/  FFMA.FTZ R5, R5, c[0x0][0x2d0], -R184.reuse ;  /* 0x0000b40005057a23 */ /* 0x100fe400000108b8 */
[----:B------:R1:W-:Y:S01]  /*a920*/  MUFU.EX2 R239, R4 ;  /* 0x0000000400ef7308 */ /* 0x0003e20000000800 */
[--C-:B------:R-:W-:Y:S01]  /*a930*/  FFMA.FTZ R16, R16, c[0x0][0x2d0], -R184.reuse ;  /* 0x0000b40010107a23 */ /* 0x100fe200000108b8 */
[----:B--2---:R-:W-:Y:S01]  /*a940*/  FMNMX.FTZ R140, R140, R144, !PT ;  /* 0x000000908c8c7209 */ /* 0x004fe20007810000 */
[--C-:B------:R-:W-:Y:S01]  /*a950*/  FFMA.FTZ R17, R17, c[0x0][0x2d0], -R184.reuse ;  /* 0x0000b40011117a23 */ /* 0x100fe200000108b8 */
[----:B------:R-:W-:Y:S01]  /*a960*/  FMNMX.FTZ R144, R3, R142, !PT ;  /* 0x0000008e03907209 */ /* 0x000fe20007810000 */
[--C-:B------:R-:W-:Y:S01]  /*a970*/  FFMA.FTZ R32, R32, c[0x0][0x2d0], -R184.reuse ;  /* 0x0000b40020207a23 */ /* 0x100fe200000108b8 */
[----:B------:R-:W-:Y:S01]  /*a980*/  FMNMX.FTZ R3, R47, R141, !PT ;  /* 0x0000008d2f037209 */ /* 0x000fe20007810000 */
[----:B------:R-:W2:Y:S01]  /*a990*/  SHFL.BFLY PT, R148, R140, 0x1, 0x1f ;  /* 0x0c201f008c947f89 */ /* 0x000ea200000e0000 */
[--C-:B------:R-:W-:Y:S02]  /*a9a0*/  FFMA.FTZ R36, R36, c[0x0][0x2d0], -R184.reuse ;  /* 0x0000b40024247a23 */ /* 0x100fe400000108b8 */
[----:B------:R3:W4:Y:S01]  /*a9b0*/  MUFU.EX2 R141, R0 ;  /* 0x00000000008d7308 */ /* 0x0007220000000800 */
[----:B------:R-:W-:Y:S01]  /*a9c0*/  FMNMX.FTZ R3, R58, R3, !PT ;  /* 0x000000033a037209 */ /* 0x000fe20007810000 */
[----:B------:R-:W-:Y:S02]  /*a9d0*/  FMUL.FTZ R185, R144, c[0x0][0x2d0] ;  /* 0x0000b40090b97a20 */ /* 0x000fe40000410000 */
[----:B------:R-:W-:Y:S02]  /*a9e0*/  FFMA.FTZ R37, R37, c[0x0][0x2d0], -R184 ;  /* 0x0000b40025257a23 */ /* 0x000fe400000108b8 */
[--C-:B------:R-:W-:Y:S02]  /*a9f0*/  FFMA.FTZ R6, R6, c[0x0][0x2d0], -R185.reuse ;  /* 0x0000b40006067a23 */ /* 0x100fe400000108b9 */
[--C-:B------:R-:W-:Y:S02]  /*aa00*/  FFMA.FTZ R7, R7, c[0x0][0x2d0], -R185.reuse ;  /* 0x0000b40007077a23 */ /* 0x100fe400000108b9 */
[----:B------:R4:W-:Y:S01]  /*aa10*/  MUFU.EX2 R242, R5 ;  /* 0x0000000500f27308 */ /* 0x0009e20000000800 */
[--C-:B------:R-:W-:Y:S02]  /*aa20*/  FFMA.FTZ R18, R18, c[0x0][0x2d0], -R185.reuse ;  /* 0x0000b40012127a23 */ /* 0x100fe400000108b9 */
[--C-:B------:R-:W-:Y:S01]  /*aa30*/  FFMA.FTZ R19, R19, c[0x0][0x2d0], -R185.reuse ;  /* 0x0000b40013137a23 */ /* 0x100fe200000108b9 */
[----:B-1----:R-:W-:Y:S01]  /*aa40*/  @P0 SHF.R.S32.HI R4, RZ, 0x1f, R204 ;  /* 0x0000001fff040819 */ /* 0x002fe200000114cc */
[--C-:B------:R-:W-:Y:S02]  /*aa50*/  FFMA.FTZ R38, R38, c[0x0][0x2d0], -R185.reuse ;  /* 0x0000b40026267a23 */ /* 0x100fe400000108b9 */
[--C-:B------:R-:W-:Y:S02]  /*aa60*/  FFMA.FTZ R39, R39, c[0x0][0x2d0], -R185.reuse ;  /* 0x0000b40027277a23 */ /* 0x100fe400000108b9 */
[----:B------:R-:W-:Y:S01]  /*aa70*/  @P0 IMAD R4, R4, c[0x0][0x1e0], RZ ;  /* 0x0000780004040a24 */ /* 0x000fe200078e02ff */
[----:B------:R-:W-:Y:S01]  /*aa80*/  MUFU.EX2 R237, R6 ;  /* 0x0000000600ed7308 */ /* 0x000fe20000000800 */
[--C-:B------:R-:W-:Y:S01]  /*aa90*/  FFMA.FTZ R48, R48, c[0x0][0x2d0], -R184.reuse ;  /* 0x0000b40030307a23 */ /* 0x100fe200000108b8 */
[----:B--2---:R-:W-:Y:S01]  /*aaa0*/  FMNMX.FTZ R143, R140, R148, !PT ;  /* 0x000000948c8f7209 */ /* 0x004fe20007810000 */
[----:B------:R-:W-:Y:S02]  /*aab0*/  FFMA.FTZ R49, R49, c[0x0][0x2d0], -R184 ;  /* 0x0000b40031317a23 */ /* 0x000fe400000108b8 */
[----:B---3--:R-:W-:Y:S01]  /*aac0*/  FADD.FTZ R0, -R144, R2 ;  /* 0x0000000290007221 */ /* 0x008fe20000010100 */
[----:B------:R-:W-:Y:S01]  /*aad0*/  FMNMX.FTZ R2, R59, R3, !PT ;  /* 0x000000033b027209 */ /* 0x000fe20007810000 */
[C---:B------:R-:W-:Y:S02]  /*aae0*/  FMUL.FTZ R186, R143.reuse, c[0x0][0x2d0] ;  /* 0x0000b4008fba7a20 */ /* 0x040fe40000410000 */
[----:B------:R-:W-:Y:S01]  /*aaf0*/  FMUL.FTZ R3, R0, c[0x0][0x2d0] ;  /* 0x0000b40000037a20 */ /* 0x000fe20000410000 */
[----:B------:R-:W-:Y:S01]  /*ab00*/  FMNMX.FTZ R0, R62, R2, !PT ;  /* 0x000000023e007209 */ /* 0x000fe20007810000 */
[----:B------:R-:W-:Y:S01]  /*ab10*/  FADD.FTZ R2, -R143, R146 ;  /* 0x000000928f027221 */ /* 0x000fe20000010100 */
[----:B------:R1:W-:Y:S01]  /*ab20*/  MUFU.EX2 R240, R7 ;  /* 0x0000000700f07308 */ /* 0x0003e20000000800 */
[----:B------:R-:W-:Y:S01]  /*ab30*/  FFMA.FTZ R8, R8, c[0x0][0x2d0], -R186 ;  /* 0x0000b40008087a23 */ /* 0x000fe200000108ba */
[----:B------:R-:W-:Y:S01]  /*ab40*/  FMNMX.FTZ R0, R63, R0, !PT ;  /* 0x000000003f007209 */ /* 0x000fe20007810000 */
[----:B----4-:R-:W-:Y:S02]  /*ab50*/  @P0 IMAD R5, R204, c[0x0][0x1e4], R4 ;  /* 0x00007900cc050a24 */ /* 0x010fe400078e0204 */
[--C-:B------:R-:W-:Y:S02]  /*ab60*/  FFMA.FTZ R12, R12, c[0x0][0x2d0], -R186.reuse ;  /* 0x0000b4000c0c7a23 */ /* 0x100fe400000108ba */
[--C-:B------:R-:W-:Y:S02]  /*ab70*/  FFMA.FTZ R13, R13, c[0x0][0x2d0], -R186.reuse ;  /* 0x0000b4000d0d7a23 */ /* 0x100fe400000108ba */
[C---:B------:R-:W-:Y:S01]  /*ab80*/  FMUL.FTZ R100, R141.reuse, R100 ;  /* 0x000000648d647220 */ /* 0x040fe20000410000 */
[----:B------:R2:W3:Y:S01]  /*ab90*/  MUFU.EX2 R140, R3 ;  /* 0x00000003008c7308 */ /* 0x0004e20000000800 */
[C---:B------:R-:W-:Y:S02]  /*aba0*/  FMUL.FTZ R101, R141.reuse, R101 ;  /* 0x000000658d657220 */ /* 0x040fe40000410000 */
[C---:B------:R-:W-:Y:S02]  /*abb0*/  FMUL.FTZ R112, R141.reuse, R112 ;  /* 0x000000708d707220 */ /* 0x040fe40000410000 */
[----:B------:R-:W-:Y:S02]  /*abc0*/  FMUL.FTZ R113, R141, R113 ;  /* 0x000000718d717220 */ /* 0x000fe40000410000 */
[--C-:B------:R-:W-:Y:S02]  /*abd0*/  FFMA.FTZ R50, R50, c[0x0][0x2d0], -R185.reuse ;  /* 0x0000b40032327a23 */ /* 0x100fe400000108b9 */
[----:B------:R-:W-:Y:S01]  /*abe0*/  FFMA.FTZ R51, R51, c[0x0][0x2d0], -R185 ;  /* 0x0000b40033337a23 */ /* 0x000fe200000108b9 */
[----:B------:R-:W-:Y:S01]  /*abf0*/  MUFU.EX2 R241, R18 ;  /* 0x0000001200f17308 */ /* 0x000fe20000000800 */
[--C-:B------:R-:W-:Y:S02]  /*ac00*/  FFMA.FTZ R40, R40, c[0x0][0x2d0], -R186.reuse ;  /* 0x0000b40028287a23 */ /* 0x100fe400000108ba */
[--C-:B------:R-:W-:Y:S02]  /*ac10*/  FFMA.FTZ R41, R41, c[0x0][0x2d0], -R186.reuse ;  /* 0x0000b40029297a23 */ /* 0x100fe400000108ba */
[----:B-1----:R-:W-:Y:S04]  /*ac20*/  @P0 IMAD.WIDE.U32 R6, R204, c[0x0][0x1e0], RZ ;  /* 0x00007800cc060a25 */ /* 0x002fe800078e00ff */
[--C-:B------:R-:W-:Y:S01]  /*ac30*/  FFMA.FTZ R44, R44, c[0x0][0x2d0], -R186.reuse ;  /* 0x0000b4002c2c7a23 */ /* 0x100fe200000108ba */
[----:B------:R-:W1:Y:S01]  /*ac40*/  MUFU.EX2 R238, R19 ;  /* 0x0000001300ee7308 */ /* 0x000e620000000800 */
[----:B------:R-:W-:Y:S01]  /*ac50*/  @P0 SHF.L.U32 R4, R6, 0x6, RZ ;  /* 0x0000000606040819 */ /* 0x000fe200000006ff */
[----:B------:R-:W-:Y:S02]  /*ac60*/  FFMA.FTZ R45, R45, c[0x0][0x2d0], -R186 ;  /* 0x0000b4002d2d7a23 */ /* 0x000fe400000108ba */
[----:B--2---:R-:W-:Y:S02]  /*ac70*/  FMUL.FTZ R3, R2, c[0x0][0x2d0] ;  /* 0x0000b40002037a20 */ /* 0x004fe40000410000 */
[----:B------:R-:W2:Y:S01]  /*ac80*/  SHFL.BFLY PT, R2, R0, 0x2, 0x1f ;  /* 0x0c401f0000027f89 */ /* 0x000ea200000e0000 */
[C---:B---3--:R-:W-:Y:S02]  /*ac90*/  FMUL.FTZ R102, R140.reuse, R102 ;  /* 0x000000668c667220 */ /* 0x048fe40000410000 */
[C---:B------:R-:W-:Y:S01]  /*aca0*/  FMUL.FTZ R103, R140.reuse, R103 ;  /* 0x000000678c677220 */ /* 0x040fe20000410000 */
[----:B------:R-:W-:Y:S01]  /*acb0*/  MUFU.EX2 R243, R17 ;  /* 0x0000001100f37308 */ /* 0x000fe20000000800 */
        /* <DEDUP_REMOVED lines=8> */
[----:B-1----:R-:W-:Y:S01]  /*ad40*/  F2FP.PACK_AB R151, R238, R241 ;  /* 0x000000f1ee97723e */ /* 0x002fe200000000ff */
[C---:B------:R-:W-:Y:S02]  /*ad50*/  FMUL.FTZ R129, R141.reuse, R129 ;  /* 0x000000818d817220 */ /* 0x040fe40000410000 */
[C---:B------:R-:W-:Y:S02]  /*ad60*/  FMUL.FTZ R130, R140.reuse, R130 ;  /* 0x000000828c827220 */ /* 0x040fe40000410000 */
[----:B------:R-:W-:Y:S01]  /*ad70*/  FMUL.FTZ R131, R140, R131 ;  /* 0x000000838c837220 */ /* 0x000fe20000410000 */
[----:B--2---:R-:W-:Y:S01]  /*ad80*/  FMNMX.FTZ R0, R0, R2, !PT ;  /* 0x0000000200007209 */ /* 0x004fe20007810000 */
[----:B------:R-:W-:Y:S01]  /*ad90*/  MUFU.EX2 R236, R8 ;  /* 0x0000000800ec7308 */ /* 0x000fe20000000800 */
[C---:B------:R-:W-:Y:S02]  /*ada0*/  FMUL.FTZ R136, R141.reuse, R136 ;  /* 0x000000888d887220 */ /* 0x040fe40000410000 */
[C---:B------:R-:W-:Y:S01]  /*adb0*/  FMUL.FTZ R137, R141.reuse, R137 ;  /* 0x000000898d897220 */ /* 0x040fe20000410000 */
[----:B------:R-:W1:Y:S01]  /*adc0*/  SHFL.BFLY PT, R2, R0, 0x1, 0x1f ;  /* 0x0c201f0000027f89 */ /* 0x000e6200000e0000 */
[C---:B------:R-:W-:Y:S02]  /*add0*/  FMUL.FTZ R138, R140.reuse, R138 ;  /* 0x0000008a8c8a7220 */ /* 0x040fe40000410000 */
[C---:B------:R-:W-:Y:S02]  /*ade0*/  FMUL.FTZ R139, R140.reuse, R139 ;  /* 0x0000008b8c8b7220 */ /* 0x040fe40000410000 */
[C---:B------:R-:W-:Y:S01]  /*adf0*/  FMUL.FTZ R68, R141.reuse, R68 ;  /* 0x000000448d447220 */ /* 0x040fe20000410000 */
[----:B------:R-:W2:Y:S01]  /*ae00*/  MUFU.EX2 R3, R3 ;  /* 0x0000000300037308 */ /* 0x000ea20000000800 */
[----:B------:R-:W-:Y:S01]  /*ae10*/  FMUL.FTZ R69, R141, R69 ;  /* 0x000000458d457220 */ /* 0x000fe20000410000 */
[----:B---3--:R-:W-:Y:S01]  /*ae20*/  F2FP.PACK_AB R150, R243, R244 ;  /* 0x000000f4f396723e */ /* 0x008fe200000000ff */
[C---:B------:R-:W-:Y:S02]  /*ae30*/  FMUL.FTZ R70, R140.reuse, R70 ;  /* 0x000000468c467220 */ /* 0x040fe40000410000 */
[C---:B------:R-:W-:Y:S02]  /*ae40*/  FMUL.FTZ R71, R140.reuse, R71 ;  /* 0x000000478c477220 */ /* 0x040fe40000410000 */
[C---:B------:R-:W-:Y:S03]  /*ae50*/  FMUL.FTZ R80, R141.reuse, R80 ;  /* 0x000000508d507220 */ /* 0x040fe60000410000 */
[----:B------:R3:W-:Y:S01]  /*ae60*/  MUFU.EX2 R234, R12 ;  /* 0x0000000c00ea7308 */ /* 0x0007e20000000800 */
[C---:B------:R-:W-:Y:S02]  /*ae70*/  FMUL.FTZ R81, R141.reuse, R81 ;  /* 0x000000518d517220 */ /* 0x040fe40000410000 */
[C---:B------:R-:W-:Y:S02]  /*ae80*/  FMUL.FTZ R82, R140.reuse, R82 ;  /* 0x000000528c527220 */ /* 0x040fe40000410000 */
[----:B------:R-:W-:Y:S02]  /*ae90*/  FMUL.FTZ R83, R140, R83 ;  /* 0x000000538c537220 */ /* 0x000fe40000410000 */
[C---:B------:R-:W-:Y:S01]  /*aea0*/  FMUL.FTZ R84, R141.reuse, R84 ;  /* 0x000000548d547220 */ /* 0x040fe20000410000 */
[----:B-1----:R-:W-:Y:S01]  /*aeb0*/  FMNMX.FTZ R142, R0, R2, !PT ;  /* 0x00000002008e7209 */ /* 0x002fe20007810000 */
[----:B------:R-:W-:Y:S01]  /*aec0*/  FMUL.FTZ R85, R141, R85 ;  /* 0x000000558d557220 */ /* 0x000fe20000410000 */
[----:B------:R-:W-:Y:S01]  /*aed0*/  @P0 IADD3 R2, R7, R5, RZ ;  /* 0x0000000507020210 */ /* 0x000fe20007ffe0ff */
[----:B------:R1:W-:Y:S01]  /*aee0*/  MUFU.EX2 R229, R13 ;  /* 0x0000000d00e57308 */ /* 0x0003e20000000800 */
[----:B------:R-:W-:Y:S01]  /*aef0*/  @P0 IADD3 R5, P2, R4, R228, RZ ;  /* 0x000000e404050210 */ /* 0x000fe20007f5e0ff */
[----:B------:R-:W-:Y:S01]  /*af00*/  FADD.FTZ R0, -R142, R147 ;  /* 0x000000938e007221 */ /* 0x000fe20000010100 */
[----:B------:R-:W-:Y:S01]  /*af10*/  @P0 SHF.L.U64.HI R2, R6, 0x6, R2 ;  /* 0x0000000606020819 */ /* 0x000fe20000010202 */
[----:B--2---:R-:W-:Y:S01]  /*af20*/  FMUL.FTZ R104, R3, R104 ;  /* 0x0000006803687220 */ /* 0x004fe20000410000 */
[----:B------:R-:W-:Y:S01]  /*af30*/  @P0 LEA R148, P1, R5, c[0x0][0x1c8], 0x1 ;  /* 0x0000720005940a11 */ /* 0x000fe200078208ff */
[----:B------:R-:W-:Y:S01]  /*af40*/  FMUL.FTZ R0, R0, c[0x0][0x2d0] ;  /* 0x0000b40000007a20 */ /* 0x000fe20000410000 */
[----:B------:R-:W-:Y:S01]  /*af50*/  @P0 IADD3.X R6, R2, R207, RZ, P2, !PT ;  /* 0x000000cf02060210 */ /* 0x000fe200017fe4ff */
[C---:B------:R-:W-:Y:S02]  /*af60*/  FMUL.FTZ R105, R3.reuse, R105 ;  /* 0x0000006903697220 */ /* 0x040fe40000410000 */
[----:B------:R-:W-:Y:S01]  /*af70*/  FMUL.FTZ R108, R3, R108 ;  /* 0x0000006c036c7220 */ /* 0x000fe20000410000 */
[----:B------:R-:W-:Y:S01]  /*af80*/  @P0 LEA.HI.X R149, R5, c[0x0][0x1cc], R6, 0x1, P1 ;  /* 0x0000730005950a11 */ /* 0x000fe200008f0c06 */
[----:B------:R-:W2:Y:S01]  /*af90*/  MUFU.EX2 R0, R0 ;  /* 0x0000000000007308 */ /* 0x000ea20000000800 */
[C---:B------:R-:W-:Y:S01]  /*afa0*/  @P0 IADD3 R6, P2, R4.reuse, R246, RZ ;  /* 0x000000f604060210 */ /* 0x040fe20007f5e0ff */
[C---:B---3--:R-:W-:Y:S01]  /*afb0*/  FMUL.FTZ R12, R3.reuse, R160 ;  /* 0x000000a0030c7220 */ /* 0x048fe20000410000 */
[----:B------:R-:W-:Y:S01]  /*afc0*/  @P0 IADD3 R5, P3, R4, R248, RZ ;  /* 0x000000f804050210 */ /* 0x000fe20007f7e0ff */
[----:B------:R3:W-:Y:S01]  /*afd0*/  @P0 LDGSTS.E.BYPASS.LTC128B.128 [R225+0x3100], [R148.64], !P6 ;  /* 0x0310000094e10fae */ /* 0x0007e2000f101d46 */
[----:B------:R-:W-:Y:S01]  /*afe0*/  @P0 IADD3.X R7, R2, R245, RZ, P2, !PT ;  /* 0x000000f502070210 */ /* 0x000fe200017fe4ff */
[C---:B------:R-:W-:Y:S01]  /*aff0*/  FMUL.FTZ R109, R3.reuse, R109 ;  /* 0x0000006d036d7220 */ /* 0x040fe20000410000 */
[----:B------:R-:W-:Y:S01]  /*b000*/  @P0 LEA R18, P2, R6, c[0x0][0x1c8], 0x1 ;  /* 0x0000720006120a11 */ /* 0x000fe200078408ff */
[----:B------:R-:W-:Y:S01]  /*b010*/  FMUL.FTZ R120, R3, R120 ;  /* 0x0000007803787220 */ /* 0x000fe20000410000 */
[----:B------:R-:W-:Y:S01]  /*b020*/  @P0 IADD3.X R17, R2, R247, RZ, P3, !PT ;  /* 0x000000f702110210 */ /* 0x000fe20001ffe4ff */
[----:B------:R-:W-:Y:S01]  /*b030*/  MUFU.EX2 R197, R36 ;  /* 0x0000002400c57308 */ /* 0x000fe20000000800 */
[----:B------:R-:W-:Y:S01]  /*b040*/  @P0 LEA.HI.X R19, R6, c[0x0][0x1cc], R7, 0x1, P2 ;  /* 0x0000730006130a11 */ /* 0x000fe200010f0c07 */
[----:B------:R-:W-:Y:S01]  /*b050*/  FFMA.FTZ R6, R9, c[0x0][0x2d0], -R186 ;  /* 0x0000b40009067a23 */ /* 0x000fe200000108ba */
[----:B------:R-:W-:Y:S01]  /*b060*/  @P0 LEA R16, P3, R5, c[0x0][0x1c8], 0x1 ;  /* 0x0000720005100a11 */ /* 0x000fe200078608ff */
[----:B-1----:R-:W-:Y:S01]  /*b070*/  FMUL.FTZ R13, R3, R161 ;  /* 0x000000a1030d7220 */ /* 0x002fe20000410000 */
[----:B------:R-:W-:Y:S01]  /*b080*/  @P0 IADD3 R4, P1, R205, R4, RZ ;  /* 0x00000004cd040210 */ /* 0x000fe20007f3e0ff */
[----:B------:R-:W-:Y:S01]  /*b090*/  FMUL.FTZ R121, R3, R121 ;  /* 0x0000007903797220 */ /* 0x000fe20000410000 */
[----:B------:R-:W-:Y:S01]  /*b0a0*/  @P0 LEA.HI.X R17, R5, c[0x0][0x1cc], R17, 0x1, P3 ;  /* 0x0000730005110a11 */ /* 0x000fe200018f0c11 */
[----:B------:R-:W-:Y:S01]  /*b0b0*/  FMUL.FTZ R124, R3, R124 ;  /* 0x0000007c037c7220 */ /* 0x000fe20000410000 */
[----:B------:R-:W-:Y:S01]  /*b0c0*/  MOV R205, c[0x0][0x1e0] ;  /* 0x0000780000cd7a02 */ /* 0x000fe20000000f00 */
[----:B------:R1:W4:Y:S01]  /*b0d0*/  MUFU.EX2 R235, R6 ;  /* 0x0000000600eb7308 */ /* 0x0003220000000800 */
[----:B------:R-:W-:Y:S01]  /*b0e0*/  @P0 IADD3 R146, P3, R4, R228, RZ ;  /* 0x000000e404920210 */ /* 0x000fe20007f7e0ff */
[----:B------:R4:W-:Y:S01]  /*b0f0*/  @P0 LDGSTS.E.BYPASS.LTC128B.128 [R225+0x4100], [R16.64], !P5 ;  /* 0x0410000010e10fae */ /* 0x0009e2000e901d46 */
[----:B------:R-:W-:Y:S01]  /*b100*/  SHF.L.U64.HI R205, R205, R226, c[0x0][0x1e4] ;  /* 0x00007900cdcd7619 */ /* 0x000fe200000102e2 */
[----:B--2---:R-:W-:Y:S01]  /*b110*/  FMUL.FTZ R106, R0, R106 ;  /* 0x0000006a006a7220 */ /* 0x004fe20000410000 */
[----:B------:R-:W-:Y:S01]  /*b120*/  @P0 IADD3 R7, P2, R4, R248, RZ ;  /* 0x000000f804070210 */ /* 0x000fe20007f5e0ff */
[C---:B------:R-:W-:Y:S01]  /*b130*/  FMUL.FTZ R107, R0.reuse, R107 ;  /* 0x0000006b006b7220 */ /* 0x040fe20000410000 */
[----:B------:R-:W-:Y:S01]  /*b140*/  @P0 IADD3.X R2, R205, R2, RZ, P1, !PT ;  /* 0x00000002cd020210 */ /* 0x000fe20000ffe4ff */
        /* <DEDUP_REMOVED lines=8> */
[----:B------:R-:W-:Y:S01]  /*b1d0*/  FMUL.FTZ R122, R0, R122 ;  /* 0x0000007a007a7220 */ /* 0x000fe20000410000 */
[----:B------:R-:W-:Y:S01]  /*b1e0*/  @P0 LEA.HI.X R9, R146, c[0x0][0x1cc], R9, 0x1, P3 ;  /* 0x0000730092090a11 */ /* 0x000fe200018f0c09 */
[----:B------:R-:W-:Y:S01]  /*b1f0*/  FMUL.FTZ R123, R0, R123 ;  /* 0x0000007b007b7220 */ /* 0x000fe20000410000 */
[----:B------:R-:W-:Y:S01]  /*b200*/  @P0 IADD3.X R2, R2, R245, RZ, P1, !PT ;  /* 0x000000f502020210 */ /* 0x000fe20000ffe4ff */
[----:B------:R-:W-:Y:S01]  /*b210*/  FMUL.FTZ R125, R3, R125 ;  /* 0x0000007d037d7220 */ /* 0x000fe20000410000 */
[----:B------:R-:W-:Y:S01]  /*b220*/  @P0 LEA R4, P1, R5, c[0x0][0x1c8], 0x1 ;  /* 0x0000720005040a11 */ /* 0x000fe200078208ff */
[----:B------:R2:W-:Y:S01]  /*b230*/  @P0 LDGSTS.E.BYPASS.LTC128B.128 [R225+0x3900], [R8.64], !P6 ;  /* 0x0390000008e10fae */ /* 0x0005e2000f101d46 */
[----:B---3--:R-:W-:Y:S01]  /*b240*/  F2FP.PACK_AB R148, R242, R239 ;  /* 0x000000eff294723e */ /* 0x008fe200000000ff */
[----:B------:R-:W-:Y:S01]  /*b250*/  MUFU.EX2 R196, R37 ;  /* 0x0000002500c47308 */ /* 0x000fe20000000800 */
[----:B-1----:R-:W-:Y:S01]  /*b260*/  @P0 LEA R6, P2, R7, c[0x0][0x1c8], 0x1 ;  /* 0x0000720007060a11 */ /* 0x002fe200078408ff */
[----:B------:R-:W-:Y:S01]  /*b270*/  FMUL.FTZ R126, R0, R126 ;  /* 0x0000007e007e7220 */ /* 0x000fe20000410000 */
[----:B------:R-:W-:Y:S01]  /*b280*/  @P0 LEA.HI.X R5, R5, c[0x0][0x1cc], R2, 0x1, P1 ;  /* 0x0000730005050a11 */ /* 0x000fe200008f0c02 */
[----:B------:R-:W-:Y:S01]  /*b290*/  FMUL.FTZ R2, R142, c[0x0][0x2d0] ;  /* 0x0000b4008e027a20 */ /* 0x000fe20000410000 */
[----:B------:R-:W-:Y:S01]  /*b2a0*/  @P0 LEA.HI.X R7, R7, c[0x0][0x1cc], R147, 0x1, P2 ;  /* 0x0000730007070a11 */ /* 0x000fe200010f0c93 */
[----:B----4-:R-:W-:Y:S01]  /*b2b0*/  FMUL.FTZ R16, R141, R164 ;  /* 0x000000a48d107220 */ /* 0x010fe20000410000 */
[----:B------:R-:W-:Y:S01]  /*b2c0*/  F2FP.PACK_AB R149, R240, R237 ;  /* 0x000000edf095723e */ /* 0x000fe200000000ff */
[--C-:B------:R-:W-:Y:S02]  /*b2d0*/  FFMA.FTZ R10, R10, c[0x0][0x2d0], -R2.reuse ;  /* 0x0000b4000a0a7a23 */ /* 0x100fe40000010802 */
[----:B------:R1:W-:Y:S01]  /*b2e0*/  @P0 LDGSTS.E.BYPASS.LTC128B.128 [R225+0x4900], [R6.64], !P5 ;  /* 0x0490000006e10fae */ /* 0x0003e2000e901d46 */
[--C-:B------:R-:W-:Y:S01]  /*b2f0*/  FFMA.FTZ R11, R11, c[0x0][0x2d0], -R2.reuse ;  /* 0x0000b4000b0b7a23 */ /* 0x100fe20000010802 */
[----:B------:R3:W-:Y:S01]  /*b300*/  MUFU.EX2 R188, R10 ;  /* 0x0000000a00bc7308 */ /* 0x0007e20000000800 */
[--C-:B------:R-:W-:Y:S02]  /*b310*/  FFMA.FTZ R14, R14, c[0x0][0x2d0], -R2.reuse ;  /* 0x0000b4000e0e7a23 */ /* 0x100fe40000010802 */
[--C-:B------:R-:W-:Y:S02]  /*b320*/  FFMA.FTZ R15, R15, c[0x0][0x2d0], -R2.reuse ;  /* 0x0000b4000f0f7a23 */ /* 0x100fe40000010802 */
[----:B------:R-:W-:Y:S01]  /*b330*/  FMUL.FTZ R17, R141, R165 ;  /* 0x000000a58d117220 */ /* 0x000fe20000410000 */
[----:B------:R4:W-:Y:S01]  /*b340*/  @P0 LDGSTS.E.BYPASS.LTC128B.128 [R225+0x5900], [R4.64], !P4 ;  /* 0x0590000004e10fae */ /* 0x0009e2000e101d46 */
[C---:B--2---:R-:W-:Y:S02]  /*b350*/  FMUL.FTZ R18, R140.reuse, R166 ;  /* 0x000000a68c127220 */ /* 0x044fe40000410000 */
[----:B------:R-:W-:Y:S01]  /*b360*/  FMUL.FTZ R19, R140, R167 ;  /* 0x000000a78c137220 */ /* 0x000fe20000410000 */
[----:B------:R-:W2:Y:S01]  /*b370*/  MUFU.EX2 R187, R11 ;  /* 0x0000000b00bb7308 */ /* 0x000ea20000000800 */
[--C-:B------:R-:W-:Y:S02]  /*b380*/  FFMA.FTZ R42, R42, c[0x0][0x2d0], -R2.reuse ;  /* 0x0000b4002a2a7a23 */ /* 0x100fe40000010802 */
[C---:B------:R-:W-:Y:S01]  /*b390*/  FMUL.FTZ R8, R3.reuse, R156 ;  /* 0x0000009c03087220 */ /* 0x040fe20000410000 */
[----:B------:R-:W2:Y:S01]  /*b3a0*/  LDSM.16.MT88.4 R176, [R209+0x100] ;  /* 0x00010000d1b0783b */ /* 0x000ea20000004200 */
[----:B------:R-:W-:Y:S02]  /*b3b0*/  FMUL.FTZ R9, R3, R157 ;  /* 0x0000009d03097220 */ /* 0x000fe40000410000 */
[--C-:B------:R-:W-:Y:S02]  /*b3c0*/  FFMA.FTZ R43, R43, c[0x0][0x2d0], -R2.reuse ;  /* 0x0000b4002b2b7a23 */ /* 0x100fe40000010802 */
[--C-:B------:R-:W-:Y:S01]  /*b3d0*/  FFMA.FTZ R46, R46, c[0x0][0x2d0], -R2.reuse ;  /* 0x0000b4002e2e7a23 */ /* 0x100fe20000010802 */
[----:B------:R2:W-:Y:S01]  /*b3e0*/  MUFU.EX2 R189, R14 ;  /* 0x0000000e00bd7308 */ /* 0x0005e20000000800 */
[----:B------:R-:W-:Y:S01]  /*b3f0*/  FFMA.FTZ R47, R47, c[0x0][0x2d0], -R2 ;  /* 0x0000b4002f2f7a23 */ /* 0x000fe20000010802 */
[----:B------:R-:W2:Y:S01]  /*b400*/  LDSM.16.MT88.4 R180, [R210+0x100] ;  /* 0x00010000d2b4783b */ /* 0x000ea20000004200 */
[----:B------:R-:W-:Y:S02]  /*b410*/  FMUL.FTZ R127, R0, R127 ;  /* 0x0000007f007f7220 */ /* 0x000fe40000410000 */
[C---:B-1----:R-:W-:Y:S01]  /*b420*/  FMUL.FTZ R6, R140.reuse, R154 ;  /* 0x0000009a8c067220 */ /* 0x042fe20000410000 */
[----:B------:R-:W-:Y:S01]  /*b430*/  F2FP.PACK_AB R154, R229, R234 ;  /* 0x000000eae59a723e */ /* 0x000fe200000000ff */
[----:B------:R-:W-:Y:S02]  /*b440*/  FMUL.FTZ R7, R140, R155 ;  /* 0x0000009b8c077220 */ /* 0x000fe40000410000 */
[C---:B---3--:R-:W-:Y:S01]  /*b450*/  FMUL.FTZ R10, R0.reuse, R158 ;  /* 0x0000009e000a7220 */ /* 0x048fe20000410000 */
[----:B------:R-:W1:Y:S01]  /*b460*/  MUFU.EX2 R190, R15 ;  /* 0x0000000f00be7308 */ /* 0x000e620000000800 */
[----:B------:R-:W-:Y:S01]  /*b470*/  LDSM.16.MT88.4 R164, [R210+0x500] ;  /* 0x00050000d2a4783b */ /* 0x000fe20000004200 */
[----:B------:R-:W-:Y:S02]  /*b480*/  FMUL.FTZ R132, R3, R132 ;  /* 0x0000008403847220 */ /* 0x000fe40000410000 */
[----:B----4-:R-:W-:Y:S01]  /*b490*/  FMUL.FTZ R4, R141, R152 ;  /* 0x000000988d047220 */ /* 0x010fe20000410000 */
[----:B------:R-:W-:Y:S01]  /*b4a0*/  F2FP.PACK_AB R152, R235, R236 ;  /* 0x000000eceb98723e */ /* 0x000fe200000000ff */
[----:B------:R-:W-:Y:S01]  /*b4b0*/  FMUL.FTZ R5, R141, R153 ;  /* 0x000000998d057220 */ /* 0x000fe20000410000 */
[----:B--2---:R-:W-:Y:S01]  /*b4c0*/  F2FP.PACK_AB R153, R187, R188 ;  /* 0x000000bcbb99723e */ /* 0x004fe200000000ff */
[C---:B------:R-:W-:Y:S01]  /*b4d0*/  FMUL.FTZ R11, R0.reuse, R159 ;  /* 0x0000009f000b7220 */ /* 0x040fe20000410000 */
[----:B------:R-:W0:Y:S01]  /*b4e0*/  LDGDEPBAR ;  /* 0x00000000000079af */ /* 0x000e220000000000 */
[----:B------:R-:W-:Y:S01]  /*b4f0*/  MUFU.EX2 R193, R38 ;  /* 0x0000002600c17308 */ /* 0x000fe20000000800 */
[----:B------:R-:W-:Y:S02]  /*b500*/  FMUL.FTZ R133, R3, R133 ;  /* 0x0000008503857220 */ /* 0x000fe40000410000 */
[C---:B------:R-:W-:Y:S02]  /*b510*/  FMUL.FTZ R134, R0.reuse, R134 ;  /* 0x0000008600867220 */ /* 0x040fe40000410000 */
[C---:B------:R-:W-:Y:S02]  /*b520*/  FMUL.FTZ R14, R0.reuse, R162 ;  /* 0x000000a2000e7220 */ /* 0x040fe40000410000 */
[----:B------:R-:W2:Y:S01]  /*b530*/  LDSM.16.MT88.4 R156, [R209+0x1100] ;  /* 0x00110000d19c783b */ /* 0x000ea20000004200 */
[C---:B------:R-:W-:Y:S02]  /*b540*/  FMUL.FTZ R135, R0.reuse, R135 ;  /* 0x0000008700877220 */ /* 0x040fe40000410000 */
[----:B------:R3:W-:Y:S01]  /*b550*/  MUFU.EX2 R191, R39 ;  /* 0x0000002700bf7308 */ /* 0x0007e20000000800 */
[--C-:B------:R-:W-:Y:S02]  /*b560*/  FFMA.FTZ R146, R35, c[0x0][0x2d0], -R185.reuse ;  /* 0x0000b40023927a23 */ /* 0x100fe400000108b9 */
[----:B------:R-:W-:Y:S01]  /*b570*/  FMUL.FTZ R35, R0, R175 ;  /* 0x000000af00237220 */ /* 0x000fe20000410000 */
[-C--:B------:R-:W-:Y:S05]  /*b580*/  HMMA.16816.F32 R4, R148, R176.reuse, R4 ;  /* 0x000000b09404723c */ /* 0x080fea0000001804 */
[----:B-1----:R-:W-:Y:S01]  /*b590*/  F2FP.PACK_AB R155, R190, R189 ;  /* 0x000000bdbe9b723e */ /* 0x002fe200000000ff */
[C---:B------:R-:W-:Y:S01]  /*b5a0*/  FMUL.FTZ R15, R0.reuse, R163 ;  /* 0x000000a3000f7220 */ /* 0x040fe20000410000 */
[----:B------:R-:W-:Y:S01]  /*b5b0*/  MUFU.EX2 R195, R48 ;  /* 0x0000003000c37308 */ /* 0x000fe20000000800 */
[----:B------:R-:W1:Y:S01]  /*b5c0*/  LDSM.16.MT88.4 R160, [R210+0x1100] ;  /* 0x00110000d2a0783b */ /* 0x000e620000004200 */
[C---:B------:R-:W-:Y:S03]  /*b5d0*/  FMUL.FTZ R72, R3.reuse, R72 ;  /* 0x0000004803487220 */ /* 0x040fe60000410000 */
[C---:B------:R-:W-:Y:S04]  /*b5e0*/  HMMA.16816.F32 R8, R152.reuse, R176, R8 ;  /* 0x000000b09808723c */ /* 0x040fe80000001808 */
[C---:B------:R-:W-:Y:S01]  /*b5f0*/  FMUL.FTZ R73, R3.reuse, R73 ;  /* 0x0000004903497220 */ /* 0x040fe20000410000 */
[----:B------:R-:W-:Y:S01]  /*b600*/  MUFU.EX2 R194, R49 ;  /* 0x0000003100c27308 */ /* 0x000fe20000000800 */
[C---:B------:R-:W-:Y:S02]  /*b610*/  FMUL.FTZ R74, R0.reuse, R74 ;  /* 0x0000004a004a7220 */ /* 0x040fe40000410000 */
[-C--:B------:R-:W-:Y:S01]  /*b620*/  HMMA.16816.F32 R12, R152, R178.reuse, R12 ;  /* 0x000000b2980c723c */ /* 0x080fe2000000180c */
[----:B---3--:R-:W-:Y:S03]  /*b630*/  LDSM.16.MT88.4 R36, [R210+0x2500] ;  /* 0x00250000d224783b */ /* 0x008fe60000004200 */
[C---:B------:R-:W-:Y:S02]  /*b640*/  FMUL.FTZ R75, R0.reuse, R75 ;  /* 0x0000004b004b7220 */ /* 0x040fe40000410000 */
[C---:B------:R-:W-:Y:S01]  /*b650*/  FMUL.FTZ R76, R3.reuse, R76 ;  /* 0x0000004c034c7220 */ /* 0x040fe20000410000 */
[----:B------:R-:W-:Y:S01]  /*b660*/  MUFU.EX2 R192, R51 ;  /* 0x0000003300c07308 */ /* 0x000fe20000000800 */
[C---:B------:R-:W-:Y:S04]  /*b670*/  HMMA.16816.F32 R16, R148.reuse, R178, R16 ;  /* 0x000000b29410723c */ /* 0x040fe80000001810 */
[C---:B------:R-:W-:Y:S02]  /*b680*/  FMUL.FTZ R77, R3.reuse, R77 ;  /* 0x0000004d034d7220 */ /* 0x040fe40000410000 */
[C---:B------:R-:W-:Y:S02]  /*b690*/  FMUL.FTZ R78, R0.reuse, R78 ;  /* 0x0000004e004e7220 */ /* 0x040fe40000410000 */
[-C--:B------:R-:W-:Y:S01]  /*b6a0*/  HMMA.16816.F32 R100, R148, R180.reuse, R100 ;  /* 0x000000b49464723c */ /* 0x080fe20000001864 */
[----:B------:R-:W-:Y:S03]  /*b6b0*/  MUFU.EX2 R147, R46 ;  /* 0x0000002e00937308 */ /* 0x000fe60000000800 */
[----:B------:R-:W-:Y:S02]  /*b6c0*/  FMUL.FTZ R79, R0, R79 ;  /* 0x0000004f004f7220 */ /* 0x000fe40000410000 */
[C---:B------:R-:W-:Y:S02]  /*b6d0*/  FMUL.FTZ R86, R140.reuse, R86 ;  /* 0x000000568c567220 */ /* 0x040fe40000410000 */
[C---:B------:R-:W-:Y:S03]  /*b6e0*/  HMMA.16816.F32 R104, R152.reuse, R180, R104 ;  /* 0x000000b49868723c */ /* 0x040fe60000001868 */
[----:B------:R-:W-:Y:S01]  /*b6f0*/  MUFU.EX2 R181, R40 ;  /* 0x0000002800b57308 */ /* 0x000fe20000000800 */
[----:B------:R-:W-:Y:S02]  /*b700*/  FMUL.FTZ R87, R140, R87 ;  /* 0x000000578c577220 */ /* 0x000fe40000410000 */
[C---:B------:R-:W-:Y:S02]  /*b710*/  FMUL.FTZ R88, R3.reuse, R88 ;  /* 0x0000005803587220 */ /* 0x040fe40000410000 */
[-C--:B------:R-:W-:Y:S04]  /*b720*/  HMMA.16816.F32 R108, R152, R182.reuse, R108 ;  /* 0x000000b6986c723c */ /* 0x080fe8000000186c */
[----:B------:R-:W-:Y:S01]  /*b730*/  FMUL.FTZ R89, R3, R89 ;  /* 0x0000005903597220 */ /* 0x000fe20000410000 */
[----:B------:R-:W-:Y:S01]  /*b740*/  MUFU.EX2 R180, R45 ;  /* 0x0000002d00b47308 */ /* 0x000fe20000000800 */
[----:B------:R-:W-:Y:S02]  /*b750*/  FMUL.FTZ R90, R0, R90 ;  /* 0x0000005a005a7220 */ /* 0x000fe40000410000 */
[C---:B------:R-:W-:Y:S04]  /*b760*/  HMMA.16816.F32 R112, R148.reuse, R182, R112 ;  /* 0x000000b69470723c */ /* 0x040fe80000001870 */
[--C-:B------:R-:W-:Y:S02]  /*b770*/  FFMA.FTZ R20, R20, c[0x0][0x2d0], -R184.reuse ;  /* 0x0000b40014147a23 */ /* 0x100fe400000108b8 */
[--C-:B------:R-:W-:Y:S01]  /*b780*/  FFMA.FTZ R21, R21, c[0x0][0x2d0], -R184.reuse ;  /* 0x0000b40015157a23 */ /* 0x100fe200000108b8 */
[----:B------:R3:W-:Y:S01]  /*b790*/  MUFU.EX2 R183, R50 ;  /* 0x0000003200b77308 */ /* 0x0007e20000000800 */
[-C--:B--2---:R-:W-:Y:S04]  /*b7a0*/  HMMA.16816.F32 R116, R148, R156.reuse, R116 ;  /* 0x0000009c9474723c */ /* 0x084fe80000001874 */
[--C-:B------:R-:W-:Y:S02]  /*b7b0*/  FFMA.FTZ R22, R22, c[0x0][0x2d0], -R185.reuse ;  /* 0x0000b40016167a23 */ /* 0x100fe400000108b9 */
[----:B------:R-:W-:Y:S02]  /*b7c0*/  FMUL.FTZ R91, R0, R91 ;  /* 0x0000005b005b7220 */ /* 0x000fe40000410000 */
[C---:B------:R-:W-:Y:S01]  /*b7d0*/  HMMA.16816.F32 R120, R152.reuse, R156, R120 ;  /* 0x0000009c9878723c */ /* 0x040fe20000001878 */
[----:B------:R2:W-:Y:S03]  /*b7e0*/  MUFU.EX2 R228, R20 ;  /* 0x0000001400e47308 */ /* 0x0005e60000000800 */
[----:B------:R-:W-:Y:S02]  /*b7f0*/  FFMA.FTZ R33, R33, c[0x0][0x2d0], -R184 ;  /* 0x0000b40021217a23 */ /* 0x000fe400000108b8 */
[--C-:B------:R-:W-:Y:S02]  /*b800*/  FFMA.FTZ R32, R23, c[0x0][0x2d0], -R185.reuse ;  /* 0x0000b40017207a23 */ /* 0x100fe400000108b9 */
[-C--:B------:R-:W-:Y:S03]  /*b810*/  HMMA.16816.F32 R124, R152, R158.reuse, R124 ;  /* 0x0000009e987c723c */ /* 0x080fe6000000187c */
[----:B------:R4:W1:Y:S01]  /*b820*/  MUFU.EX2 R227, R21 ;  /* 0x0000001500e37308 */ /* 0x0008620000000800 */
[--C-:B------:R-:W-:Y:S02]  /*b830*/  FFMA.FTZ R34, R34, c[0x0][0x2d0], -R185.reuse ;  /* 0x0000b40022227a23 */ /* 0x100fe400000108b9 */
[----:B------:R-:W-:Y:S01]  /*b840*/  FMUL.FTZ R23, R140, R171 ;  /* 0x000000ab8c177220 */ /* 0x000fe20000410000 */
[----:B---3--:R-:W-:Y:S01]  /*b850*/  LDSM.16.MT88.4 R48, [R209+0x900] ;  /* 0x00090000d130783b */ /* 0x008fe20000004200 */
[C---:B------:R-:W-:Y:S04]  /*b860*/  HMMA.16816.F32 R128, R148.reuse, R158, R128 ;  /* 0x0000009e9480723c */ /* 0x040fe80000001880 */
[C---:B------:R-:W-:Y:S01]  /*b870*/  FMUL.FTZ R92, R3.reuse, R92 ;  /* 0x0000005c035c7220 */ /* 0x040fe20000410000 */
[----:B------:R3:W-:Y:S01]  /*b880*/  MUFU.EX2 R206, R22 ;  /* 0x0000001600ce7308 */ /* 0x0007e20000000800 */
[----:B------:R-:W-:Y:S01]  /*b890*/  FMUL.FTZ R93, R3, R93 ;  /* 0x0000005d035d7220 */ /* 0x000fe20000410000 */
[----:B------:R-:W1:Y:S01]  /*b8a0*/  LDSM.16.MT88.4 R156, [R209+0x2100] ;  /* 0x00210000d19c783b */ /* 0x000e620000004200 */
[C---:B------:R-:W-:Y:S04]  /*b8b0*/  FMUL.FTZ R94, R0.reuse, R94 ;  /* 0x0000005e005e7220 */ /* 0x040fe80000410000 */
[C---:B--2---:R-:W-:Y:S02]  /*b8c0*/  FMUL.FTZ R20, R141.reuse, R168 ;  /* 0x000000a88d147220 */ /* 0x044fe40000410000 */
[----:B------:R-:W-:Y:S01]  /*b8d0*/  FMUL.FTZ R95, R0, R95 ;  /* 0x0000005f005f7220 */ /* 0x000fe20000410000 */
[----:B------:R2:W-:Y:S01]  /*b8e0*/  MUFU.EX2 R207, R33 ;  /* 0x0000002100cf7308 */ /* 0x0005e20000000800 */
[C---:B------:R-:W-:Y:S02]  /*b8f0*/  FMUL.FTZ R96, R141.reuse, R96 ;  /* 0x000000608d607220 */ /* 0x040fe40000410000 */
[C---:B------:R-:W-:Y:S02]  /*b900*/  FMUL.FTZ R97, R141.reuse, R97 ;  /* 0x000000618d617220 */ /* 0x040fe40000410000 */
[----:B----4-:R-:W-:Y:S02]  /*b910*/  FMUL.FTZ R21, R141, R169 ;  /* 0x000000a98d157220 */ /* 0x010fe40000410000 */
[C---:B------:R-:W-:Y:S02]  /*b920*/  FMUL.FTZ R98, R140.reuse, R98 ;  /* 0x000000628c627220 */ /* 0x040fe40000410000 */
[----:B------:R-:W-:Y:S01]  /*b930*/  FMUL.FTZ R99, R140, R99 ;  /* 0x000000638c637220 */ /* 0x000fe20000410000 */
[----:B------:R4:W4:Y:S01]  /*b940*/  MUFU.EX2 R205, R32 ;  /* 0x0000002000cd7308 */ /* 0x0009220000000800 */
[--C-:B------:R-:W-:Y:S02]  /*b950*/  FFMA.FTZ R24, R24, c[0x0][0x2d0], -R186.reuse ;  /* 0x0000b40018187a23 */ /* 0x100fe400000108ba */
[----:B------:R-:W-:Y:S02]  /*b960*/  FFMA.FTZ R25, R25, c[0x0][0x2d0], -R186 ;  /* 0x0000b40019197a23 */ /* 0x000fe400000108ba */
[----:B---3--:R-:W-:Y:S02]  /*b970*/  FMUL.FTZ R22, R140, R170 ;  /* 0x000000aa8c167220 */ /* 0x008fe40000410000 */
[--C-:B------:R-:W-:Y:S02]  /*b980*/  FFMA.FTZ R26, R26, c[0x0][0x2d0], -R2.reuse ;  /* 0x0000b4001a1a7a23 */ /* 0x100fe40000010802 */
[----:B------:R-:W-:Y:S01]  /*b990*/  FFMA.FTZ R27, R27, c[0x0][0x2d0], -R2 ;  /* 0x0000b4001b1b7a23 */ /* 0x000fe20000010802 */
[----:B------:R3:W-:Y:S01]  /*b9a0*/  MUFU.EX2 R203, R34 ;  /* 0x0000002200cb7308 */ /* 0x0007e20000000800 */
[--C-:B------:R-:W-:Y:S01]  /*b9b0*/  FFMA.FTZ R28, R28, c[0x0][0x2d0], -R186.reuse ;  /* 0x0000b4001c1c7a23 */ /* 0x100fe200000108ba */
[-C--:B-1----:R-:W-:Y:S03]  /*b9c0*/  HMMA.16816.F32 R20, R148, R160.reuse, R20 ;  /* 0x000000a09414723c */ /* 0x082fe60000001814 */
[----:B--2---:R-:W-:Y:S02]  /*b9d0*/  FMUL.FTZ R33, R3, R173 ;  /* 0x000000ad03217220 */ /* 0x004fe40000410000 */
[----:B------:R-:W-:Y:S02]  /*b9e0*/  FFMA.FTZ R29, R29, c[0x0][0x2d0], -R186 ;  /* 0x0000b4001d1d7a23 */ /* 0x000fe400000108ba */
[--C-:B------:R-:W-:Y:S01]  /*b9f0*/  FFMA.FTZ R30, R30, c[0x0][0x2d0], -R2.reuse ;  /* 0x0000b4001e1e7a23 */ /* 0x100fe20000010802 */
[C---:B------:R-:W-:Y:S01]  /*ba00*/  HMMA.16816.F32 R132, R152.reuse, R160, R132 ;  /* 0x000000a09884723c */ /* 0x040fe20000001884 */
[----:B------:R-:W1:Y:S03]  /*ba10*/  MUFU.EX2 R202, R146 ;  /* 0x0000009200ca7308 */ /* 0x000e660000000800 */
[----:B----4-:R-:W-:Y:S02]  /*ba20*/  FMUL.FTZ R32, R3, R172 ;  /* 0x000000ac03207220 */ /* 0x010fe40000410000 */
[----:B------:R-:W-:Y:S02]  /*ba30*/  FFMA.FTZ R31, R31, c[0x0][0x2d0], -R2 ;  /* 0x0000b4001f1f7a23 */ /* 0x000fe40000010802 */
[--C-:B------:R-:W-:Y:S03]  /*ba40*/  FFMA.FTZ R65, R65, c[0x0][0x2d0], -R184.reuse ;  /* 0x0000b40041417a23 */ /* 0x100fe600000108b8 */
[----:B------:R2:W-:Y:S01]  /*ba50*/  MUFU.EX2 R201, R24 ;  /* 0x0000001800c97308 */ /* 0x0005e20000000800 */
[--C-:B------:R-:W-:Y:S02]  /*ba60*/  FFMA.FTZ R67, R67, c[0x0][0x2d0], -R185.reuse ;  /* 0x0000b40043437a23 */ /* 0x100fe400000108b9 */
[----:B---3--:R-:W-:Y:S02]  /*ba70*/  FMUL.FTZ R34, R0, R174 ;  /* 0x000000ae00227220 */ /* 0x008fe40000410000 */
[----:B------:R-:W-:Y:S02]  /*ba80*/  FFMA.FTZ R52, R52, c[0x0][0x2d0], -R184 ;  /* 0x0000b40034347a23 */ /* 0x000fe400000108b8 */
[----:B------:R-:W-:Y:S02]  /*ba90*/  FFMA.FTZ R61, R61, c[0x0][0x2d0], -R186 ;  /* 0x0000b4003d3d7a23 */ /* 0x000fe400000108ba */
[--C-:B------:R-:W-:Y:S01]  /*baa0*/  FFMA.FTZ R53, R53, c[0x0][0x2d0], -R184.reuse ;  /* 0x0000b40035357a23 */ /* 0x100fe200000108b8 */
[-C--:B------:R-:W-:Y:S01]  /*bab0*/  HMMA.16816.F32 R32, R152, R162.reuse, R32 ;  /* 0x000000a29820723c */ /* 0x080fe20000001820 */
[----:B------:R-:W-:Y:S02]  /*bac0*/  MUFU.EX2 R182, R41 ;  /* 0x0000002900b67308 */ /* 0x000fe40000000800 */
[----:B------:R-:W-:Y:S02]  /*bad0*/  FFMA.FTZ R64, R64, c[0x0][0x2d0], -R184 ;  /* 0x0000b40040407a23 */ /* 0x000fe400000108b8 */
[--C-:B------:R-:W-:Y:S02]  /*bae0*/  FFMA.FTZ R54, R54, c[0x0][0x2d0], -R185.reuse ;  /* 0x0000b40036367a23 */ /* 0x100fe400000108b9 */
[--C-:B------:R-:W-:Y:S01]  /*baf0*/  FFMA.FTZ R55, R55, c[0x0][0x2d0], -R185.reuse ;  /* 0x0000b40037377a23 */ /* 0x100fe200000108b9 */
[C---:B------:R-:W-:Y:S01]  /*bb00*/  HMMA.16816.F32 R136, R148.reuse, R162, R136 ;  /* 0x000000a29488723c */ /* 0x040fe20000001888 */
[----:B------:R-:W3:Y:S02]  /*bb10*/  LDSM.16.MT88.4 R160, [R210+0x2100] ;  /* 0x00210000d2a0783b */ /* 0x000ee40000004200 */
[----:B------:R-:W-:Y:S01]  /*bb20*/  MUFU.EX2 R146, R47 ;  /* 0x0000002f00927308 */ /* 0x000fe20000000800 */
[----:B------:R-:W-:Y:S01]  /*bb30*/  FFMA.FTZ R66, R66, c[0x0][0x2d0], -R185 ;  /* 0x0000b40042427a23 */ /* 0x000fe200000108b9 */
[----:B--2---:R-:W-:Y:S01]  /*bb40*/  F2FP.PACK_AB R24, R227, R228 ;  /* 0x000000e4e318723e */ /* 0x004fe200000000ff */
[--C-:B------:R-:W-:Y:S02]  /*bb50*/  FFMA.FTZ R57, R57, c[0x0][0x2d0], -R186.reuse ;  /* 0x0000b40039397a23 */ /* 0x100fe400000108ba */
[-C--:B------:R-:W-:Y:S04]  /*bb60*/  HMMA.16816.F32 R68, R148, R156.reuse, R68 ;  /* 0x0000009c9444723c */ /* 0x080fe80000001844 */
[----:B------:R-:W-:Y:S01]  /*bb70*/  FFMA.FTZ R60, R60, c[0x0][0x2d0], -R186 ;  /* 0x0000b4003c3c7a23 */ /* 0x000fe200000108ba */
[----:B------:R-:W-:Y:S01]  /*bb80*/  MUFU.EX2 R65, R65 ;  /* 0x0000004100417308 */ /* 0x000fe20000000800 */
[--C-:B------:R-:W-:Y:S02]  /*bb90*/  FFMA.FTZ R58, R58, c[0x0][0x2d0], -R2.reuse ;  /* 0x0000b4003a3a7a23 */ /* 0x100fe40000010802 */
[C---:B------:R-:W-:Y:S04]  /*bba0*/  HMMA.16816.F32 R72, R152.reuse, R156, R72 ;  /* 0x0000009c9848723c */ /* 0x040fe80000001848 */
[--C-:B------:R-:W-:Y:S02]  /*bbb0*/  FFMA.FTZ R59, R59, c[0x0][0x2d0], -R2.reuse ;  /* 0x0000b4003b3b7a23 */ /* 0x100fe40000010802 */
[--C-:B------:R-:W-:Y:S01]  /*bbc0*/  FFMA.FTZ R62, R62, c[0x0][0x2d0], -R2.reuse ;  /* 0x0000b4003e3e7a23 */ /* 0x100fe20000010802 */
[----:B------:R-:W-:Y:S01]  /*bbd0*/  MUFU.EX2 R67, R67 ;  /* 0x0000004300437308 */ /* 0x000fe20000000800 */
[-C--:B------:R-:W-:Y:S04]  /*bbe0*/  HMMA.16816.F32 R76, R152, R158.reuse, R76 ;  /* 0x0000009e984c723c */ /* 0x080fe8000000184c */
[----:B------:R-:W-:Y:S02]  /*bbf0*/  FFMA.FTZ R2, R63, c[0x0][0x2d0], -R2 ;  /* 0x0000b4003f027a23 */ /* 0x000fe40000010802 */
[----:B------:R-:W-:Y:S02]  /*bc00*/  FFMA.FTZ R56, R56, c[0x0][0x2d0], -R186 ;  /* 0x0000b40038387a23 */ /* 0x000fe400000108ba */
[C---:B------:R-:W-:Y:S01]  /*bc10*/  HMMA.16816.F32 R80, R148.reuse, R158, R80 ;  /* 0x0000009e9450723c */ /* 0x040fe20000001850 */
[----:B------:R-:W2:Y:S01]  /*bc20*/  LDSM.16.MT88.4 R156, [R209+0x500] ;  /* 0x00050000d19c783b */ /* 0x000ea20000004200 */
[----:B------:R-:W-:Y:S02]  /*bc30*/  MUFU.EX2 R61, R61 ;  /* 0x0000003d003d7308 */ /* 0x000fe40000000800 */
[----:B------:R-:W-:Y:S02]  /*bc40*/  FFMA.FTZ R3, R3, R250, R236 ;  /* 0x000000fa03037223 */ /* 0x000fe400000100ec */
[----:B------:R-:W-:Y:S02]  /*bc50*/  FFMA.FTZ R0, R0, R249, R188 ;  /* 0x000000f900007223 */ /* 0x000fe400000100bc */
[----:B------:R-:W-:Y:S01]  /*bc60*/  FADD.FTZ R3, R235, R3 ;  /* 0x00000003eb037221 */ /* 0x000fe20000010000 */
[-C--:B---3--:R-:W-:Y:S03]  /*bc70*/  HMMA.16816.F32 R84, R148, R160.reuse, R84 ;  /* 0x000000a09454723c */ /* 0x088fe60000001854 */
[----:B------:R3:W4:Y:S01]  /*bc80*/  MUFU.EX2 R200, R25 ;  /* 0x0000001900c87308 */ /* 0x0007220000000800 */
[----:B------:R-:W-:Y:S02]  /*bc90*/  FADD.FTZ R3, R234, R3 ;  /* 0x00000003ea037221 */ /* 0x000fe40000010000 */
[----:B------:R-:W-:Y:S02]  /*bca0*/  FADD.FTZ R0, R187, R0 ;  /* 0x00000000bb007221 */ /* 0x000fe40000010000 */
[C---:B------:R-:W-:Y:S04]  /*bcb0*/  HMMA.16816.F32 R88, R152.reuse, R160, R88 ;  /* 0x000000a09858723c */ /* 0x040fe80000001858 */
[----:B------:R-:W-:Y:S01]  /*bcc0*/  FFMA.FTZ R141, R141, R252, R239 ;  /* 0x000000fc8d8d7223 */ /* 0x000fe200000100ef */
[----:B------:R1:W-:Y:S01]  /*bcd0*/  MUFU.EX2 R179, R26 ;  /* 0x0000001a00b37308 */ /* 0x0003e20000000800 */
[----:B------:R-:W-:Y:S02]  /*bce0*/  FFMA.FTZ R140, R140, R251, R237 ;  /* 0x000000fb8c8c7223 */ /* 0x000fe400000100ed */
[-C--:B------:R-:W-:Y:S01]  /*bcf0*/  HMMA.16816.F32 R92, R152, R162.reuse, R92 ;  /* 0x000000a2985c723c */ /* 0x080fe2000000185c */
[----:B------:R-:W-:Y:S06]  /*bd00*/  LDSM.16.MT88.4 R152, [R210+0x1500] ;  /* 0x00150000d298783b */ /* 0x000fec0000004200 */
[----:B------:R2:W2:Y:S01]  /*bd10*/  MUFU.EX2 R178, R27 ;  /* 0x0000001b00b27308 */ /* 0x0004a20000000800 */
[----:B------:R-:W-:Y:S01]  /*bd20*/  HMMA.16816.F32 R96, R148, R162, R96 ;  /* 0x000000a29460723c */ /* 0x000fe20000001860 */
[----:B------:R-:W4:Y:S03]  /*bd30*/  LDSM.16.MT88.4 R148, [R209+0x1500] ;  /* 0x00150000d194783b */ /* 0x000f260000004200 */
[----:B---3--:R-:W-:Y:S05]  /*bd40*/  F2FP.PACK_AB R25, R205, R206 ;  /* 0x000000cecd19723e */ /* 0x008fea00000000ff */
[----:B------:R4:W-:Y:S03]  /*bd50*/  MUFU.EX2 R199, R28 ;  /* 0x0000001c00c77308 */ /* 0x0009e60000000800 */
[----:B-1----:R-:W-:Y:S07]  /*bd60*/  F2FP.PACK_AB R26, R207, R226 ;  /* 0x000000e2cf1a723e */ /* 0x002fee00000000ff */
[----:B------:R1:W3:Y:S01]  /*bd70*/  MUFU.EX2 R198, R29 ;  /* 0x0000001d00c67308 */ /* 0x0002e20000000800 */
[----:B--2---:R-:W-:Y:S09]  /*bd80*/  F2FP.PACK_AB R27, R202, R203 ;  /* 0x000000cbca1b723e */ /* 0x004ff200000000ff */
[----:B------:R3:W-:Y:S01]  /*bd90*/  MUFU.EX2 R177, R30 ;  /* 0x0000001e00b17308 */ /* 0x0007e20000000800 */
[-C--:B------:R-:W-:Y:S05]  /*bda0*/  HMMA.16816.F32 R4, R24, R156.reuse, R4 ;  /* 0x0000009c1804723c */ /* 0x080fea0000001804 */
[----:B----4-:R-:W-:Y:S04]  /*bdb0*/  F2FP.PACK_AB R28, R200, R201 ;  /* 0x000000c9c81c723e */ /* 0x010fe800000000ff */
[----:B------:R-:W2:Y:S03]  /*bdc0*/  MUFU.EX2 R176, R31 ;  /* 0x0000001f00b07308 */ /* 0x000ea60000000800 */
[----:B-1----:R-:W-:Y:S07]  /*bdd0*/  F2FP.PACK_AB R29, R178, R179 ;  /* 0x000000b3b21d723e */ /* 0x002fee00000000ff */
[----:B------:R-:W-:Y:S01]  /*bde0*/  MUFU.EX2 R53, R53 ;  /* 0x0000003500357308 */ /* 0x000fe20000000800 */
[----:B---3--:R-:W-:Y:S09]  /*bdf0*/  F2FP.PACK_AB R30, R198, R199 ;  /* 0x000000c7c61e723e */ /* 0x008ff200000000ff */
        /* <DEDUP_REMOVED lines=15> */
[----:B------:R-:W-:Y:S01]  /*bef0*/  LDSM.16.MT88.4 R164, [R209+0xd00] ;  /* 0x000d0000d1a4783b */ /* 0x000fe20000004200 */
[----:B------:R-:W-:Y:S06]  /*bf00*/  MUFU.EX2 R62, R62 ;  /* 0x0000003e003e7308 */ /* 0x000fec0000000800 */
[-C--:B------:R-:W-:Y:S04]  /*bf10*/  HMMA.16816.F32 R116, R24, R148.reuse, R116 ;  /* 0x000000941874723c */ /* 0x080fe80000001874 */
[----:B------:R-:W-:Y:S04]  /*bf20*/  MUFU.EX2 R56, R56 ;  /* 0x0000003800387308 */ /* 0x000fe80000000800 */
[C---:B------:R-:W-:Y:S06]  /*bf30*/  HMMA.16816.F32 R120, R28.reuse, R148, R120 ;  /* 0x000000941c78723c */ /* 0x040fec0000001878 */
[----:B------:R-:W-:Y:S02]  /*bf40*/  MUFU.EX2 R148, R42 ;  /* 0x0000002a00947308 */ /* 0x000fe40000000800 */
[-C--:B------:R-:W-:Y:S08]  /*bf50*/  HMMA.16816.F32 R124, R28, R150.reuse, R124 ;  /* 0x000000961c7c723c */ /* 0x080ff0000000187c */
[C---:B------:R-:W-:Y:S01]  /*bf60*/  HMMA.16816.F32 R128, R24.reuse, R150, R128 ;  /* 0x000000961880723c */ /* 0x040fe20000001880 */
[----:B------:R2:W-:Y:S07]  /*bf70*/  MUFU.EX2 R149, R43 ;  /* 0x0000002b00957308 */ /* 0x0005ee0000000800 */
[-C--:B------:R-:W-:Y:S03]  /*bf80*/  HMMA.16816.F32 R20, R24, R152.reuse, R20 ;  /* 0x000000981814723c */ /* 0x080fe60000001814 */
[----:B------:R3:W4:Y:S05]  /*bf90*/  MUFU.EX2 R151, R44 ;  /* 0x0000002c00977308 */ /* 0x00072a0000000800 */
[C---:B------:R-:W-:Y:S05]  /*bfa0*/  HMMA.16816.F32 R132, R28.reuse, R152, R132 ;  /* 0x000000981c84723c */ /* 0x040fea0000001884 */
[----:B------:R-:W-:Y:S03]  /*bfb0*/  MUFU.EX2 R150, R52 ;  /* 0x0000003400967308 */ /* 0x000fe60000000800 */
[-C--:B------:R-:W-:Y:S01]  /*bfc0*/  HMMA.16816.F32 R32, R28, R154.reuse, R32 ;  /* 0x0000009a1c20723c */ /* 0x080fe20000001820 */
[----:B--2---:R-:W2:Y:S06]  /*bfd0*/  LDSM.16.MT88.4 R40, [R210+0x900] ;  /* 0x00090000d228783b */ /* 0x004eac0000004200 */
[----:B------:R4:W-:Y:S01]  /*bfe0*/  MUFU.EX2 R52, R2 ;  /* 0x0000000200347308 */ /* 0x0009e20000000800 */
[C---:B------:R-:W-:Y:S01]  /*bff0*/  HMMA.16816.F32 R136, R24.reuse, R154, R136 ;  /* 0x0000009a1888723c */ /* 0x040fe20000001888 */
[----:B---3--:R-:W-:Y:S07]  /*c000*/  LDSM.16.MT88.4 R44, [R210+0x1900] ;  /* 0x00190000d22c783b */ /* 0x008fee0000004200 */
[-C--:B-1----:R-:W-:Y:S01]  /*c010*/  HMMA.16816.F32 R68, R24, R156.reuse, R68 ;  /* 0x0000009c1844723c */ /* 0x082fe20000001844 */
[----:B------:R-:W-:Y:S07]  /*c020*/  MUFU.EX2 R58, R58 ;  /* 0x0000003a003a7308 */ /* 0x000fee0000000800 */
[C---:B------:R-:W-:Y:S03]  /*c030*/  HMMA.16816.F32 R72, R28.reuse, R156, R72 ;  /* 0x0000009c1c48723c */ /* 0x040fe60000001848 */
[----:B------:R-:W1:Y:S01]  /*c040*/  MUFU.EX2 R59, R59 ;  /* 0x0000003b003b7308 */ /* 0x000e620000000800 */
[----:B----4-:R-:W-:Y:S04]  /*c050*/  FADD.FTZ R2, R189, R0 ;  /* 0x00000000bd027221 */ /* 0x010fe80000010000 */
[-C--:B------:R-:W-:Y:S08]  /*c060*/  HMMA.16816.F32 R76, R28, R158.reuse, R76 ;  /* 0x0000009e1c4c723c */ /* 0x080ff0000000184c */
[C---:B------:R-:W-:Y:S08]  /*c070*/  HMMA.16816.F32 R80, R24.reuse, R158, R80 ;  /* 0x0000009e1850723c */ /* 0x040ff00000001850 */
[-C--:B------:R-:W-:Y:S08]  /*c080*/  HMMA.16816.F32 R84, R24, R36.reuse, R84 ;  /* 0x000000241854723c */ /* 0x080ff00000001854 */
[C---:B------:R-:W-:Y:S08]  /*c090*/  HMMA.16816.F32 R88, R28.reuse, R36, R88 ;  /* 0x000000241c58723c */ /* 0x040ff00000001858 */
[-C--:B------:R-:W-:Y:S07]  /*c0a0*/  HMMA.16816.F32 R92, R28, R38.reuse, R92 ;  /* 0x000000261c5c723c */ /* 0x080fee000000185c */
[----:B------:R-:W-:Y:S01]  /*c0b0*/  F2FP.PACK_AB R28, R182, R181 ;  /* 0x000000b5b61c723e */ /* 0x000fe200000000ff */
[----:B------:R-:W-:Y:S01]  /*c0c0*/  HMMA.16816.F32 R96, R24, R38, R96 ;  /* 0x000000261860723c */ /* 0x000fe20000001860 */
[----:B------:R-:W3:Y:S03]  /*c0d0*/  LDSM.16.MT88.4 R36, [R209+0x1900] ;  /* 0x00190000d124783b */ /* 0x000ee60000004200 */
        /* <DEDUP_REMOVED lines=17> */
[-C--:B---3--:R-:W-:Y:S08]  /*c1f0*/  HMMA.16816.F32 R116, R24, R36.reuse, R116 ;  /* 0x000000241874723c */ /* 0x088ff00000001874 */
        /* <DEDUP_REMOVED lines=16> */
[-C--:B------:R-:W-:Y:S07]  /*c300*/  HMMA.16816.F32 R92, R28, R38.reuse, R92 ;  /* 0x000000261c5c723c */ /* 0x080fee000000185c */
[----:B------:R-:W-:Y:S01]  /*c310*/  F2FP.PACK_AB R28, R57, R56 ;  /* 0x00000038391c723e */ /* 0x000fe200000000ff */
[----:B------:R-:W-:Y:S01]  /*c320*/  HMMA.16816.F32 R96, R24, R38, R96 ;  /* 0x000000261860723c */ /* 0x000fe20000001860 */
[----:B------:R-:W3:Y:S03]  /*c330*/  LDSM.16.MT88.4 R36, [R209+0x2d00] ;  /* 0x002d0000d124783b */ /* 0x000ee60000004200 */
[----:B------:R-:W-:Y:S02]  /*c340*/  F2FP.PACK_AB R30, R61, R60 ;  /* 0x0000003c3d1e723e */ /* 0x000fe400000000ff */
[----:B-1----:R-:W-:Y:S02]  /*c350*/  F2FP.PACK_AB R29, R59, R58 ;  /* 0x0000003a3b1d723e */ /* 0x002fe400000000ff */
        /* <DEDUP_REMOVED lines=62> */
[-C--:B-1----:R-:W-:Y:S08]  /*c740*/  HMMA.16816.F32 R84, R24, R4.reuse, R84 ;  /* 0x000000041854723c */ /* 0x082ff00000001854 */
[C---:B------:R-:W-:Y:S07]  /*c750*/  HMMA.16816.F32 R88, R28.reuse, R4, R88 ;  /* 0x000000041c58723c */ /* 0x040fee0000001858 */
[----:B------:R-:W-:Y:S01]  /*c760*/  FADD.FTZ R5, R151, R3 ;  /* 0x0000000397057221 */ /* 0x000fe20000010000 */
[-C--:B------:R-:W-:Y:S04]  /*c770*/  HMMA.16816.F32 R92, R28, R6.reuse, R92 ;  /* 0x000000061c5c723c */ /* 0x080fe8000000185c */
[----:B------:R-:W-:Y:S01]  /*c780*/  FADD.FTZ R4, R147, R2 ;  /* 0x0000000293047221 */ /* 0x000fe20000010000 */
[----:B------:R-:W-:Y:S01]  /*c790*/  MOV R147, R142 ;  /* 0x0000008e00937202 */ /* 0x000fe20000000f00 */
        /* <DEDUP_REMOVED lines=16> */
[----:B------:R-:W-:Y:S01]  /*c8a0*/  STL [R1], R4 ;  /* 0x0000000401007387 */ /* 0x000fe20000100800 */
[----:B------:R-:W-:Y:S02]  /*c8b0*/  FADD.FTZ R2, R61, R2 ;  /* 0x000000023d027221 */ /* 0x000fe40000010000 */
[----:B------:R-:W-:Y:S02]  /*c8c0*/  FADD.FTZ R3, R67, R3 ;  /* 0x0000000343037221 */ /* 0x000fe40000010000 */
[----:B------:R-:W-:Y:S03]  /*c8d0*/  FADD.FTZ R0, R62, R6 ;  /* 0x000000063e007221 */ /* 0x000fe60000010000 */
[----:B------:R-:W-:Y:S01]  /*c8e0*/  STL [R1+0x4], R3 ;  /* 0x0000040301007387 */ /* 0x000fe20000100800 */
[----:B------:R-:W-:Y:S03]  /*c8f0*/  FADD.FTZ R0, R52, R0 ;  /* 0x0000000034007221 */ /* 0x000fe60000010000 */
[----:B------:R1:W-:Y:S04]  /*c900*/  STL [R1+0x8], R2 ;  /* 0x0000080201007387 */ /* 0x0003e80000100800 */
[----:B------:R2:W-:Y:S01]  /*c910*/  STL [R1+0xc], R0 ;  /* 0x00000c0001007387 */ /* 0x0005e20000100800 */
[----:B-1----:R-:W-:Y:S02]  /*c920*/  MOV R2, R144 ;  /* 0x0000009000027202 */ /* 0x002fe40000000f00 */
[----:B--2---:R-:W-:Y:S01]  /*c930*/  MOV R0, R145 ;  /* 0x0000009100007202 */ /* 0x004fe20000000f00 */
[----:B------:R-:W-:-:S05]  /*c940*/  @P0 BRA `(.L_x_625) ;  /* 0xffffcf4000000947 */ /* 0x000fca000383ffff */
.L_x_624:
[----:B------:R-:W2:Y:S04]  /*c950*/  LDL.LU R5, [R1] ;  /* 0x0000000001057983 */ /* 0x000ea80000300800 */
[----:B-1----:R-:W3:Y:S04]  /*c960*/  LDL.LU R3, [R1+0x4] ;  /* 0x0000040001037983 */ /* 0x002ee80000300800 */
[----:B------:R-:W4:Y:S04]  /*c970*/  LDL.LU R9, [R1+0x8] ;  /* 0x0000080001097983 */ /* 0x000f280000300800 */
[----:B------:R-:W4:Y:S01]  /*c980*/  LDL.LU R7, [R1+0xc] ;  /* 0x00000c0001077983 */ /* 0x000f220000300800 */
[----:B------:R-:W-:-:S02]  /*c990*/  MOV R50, 0xff800000 ;  /* 0xff80000000327802 */ /* 0x000fc40000000f00 */
[----:B------:R-:W-:Y:S02]  /*c9a0*/  MOV R51, 0xff800000 ;  /* 0xff80000000337802 */ /* 0x000fe40000000f00 */
[----:B------:R-:W-:Y:S02]  /*c9b0*/  MOV R53, 0xff800000 ;  /* 0xff80000000357802 */ /* 0x000fe40000000f00 */
[----:B------:R-:W-:Y:S02]  /*c9c0*/  MOV R54, 0xff800000 ;  /* 0xff80000000367802 */ /* 0x000fe40000000f00 */
[----:B------:R-:W-:Y:S01]  /*c9d0*/  PLOP3.LUT P0, PT, PT, PT, PT, 0x8, 0x0 ;  /* 0x000000000000781c */ /* 0x000fe20003f0e170 */
[----:B--2---:R-:W1:Y:S04]  /*c9e0*/  SHFL.BFLY PT, R4, R5, 0x2, 0x1f ;  /* 0x0c401f0005047f89 */ /* 0x004e6800000e0000 */
[----:B---3--:R-:W2:Y:S04]  /*c9f0*/  SHFL.BFLY PT, R8, R3, 0x2, 0x1f ;  /* 0x0c401f0003087f89 */ /* 0x008ea800000e0000 */
[----:B----4-:R-:W3:Y:S01]  /*ca00*/  SHFL.BFLY PT, R6, R9, 0x2, 0x1f ;  /* 0x0c401f0009067f89 */ /* 0x010ee200000e0000 */
[----:B-1----:R-:W-:-:S03]  /*ca10*/  FADD.FTZ R4, R4, R5 ;  /* 0x0000000504047221 */ /* 0x002fc60000010000 */
[----:B------:R-:W1:Y:S01]  /*ca20*/  SHFL.BFLY PT, R5, R7, 0x2, 0x1f ;  /* 0x0c401f0007057f89 */ /* 0x000e6200000e0000 */
[----:B--2---:R-:W-:-:S03]  /*ca30*/  FADD.FTZ R8, R8, R3 ;  /* 0x0000000308087221 */ /* 0x004fc60000010000 */
[----:B------:R-:W2:Y:S01]  /*ca40*/  SHFL.BFLY PT, R0, R4, 0x1, 0x1f ;  /* 0x0c201f0004007f89 */ /* 0x000ea200000e0000 */
[----:B---3--:R-:W-:-:S03]  /*ca50*/  FADD.FTZ R6, R6, R9 ;  /* 0x0000000906067221 */ /* 0x008fc60000010000 */
[----:B------:R-:W3:Y:S04]  /*ca60*/  SHFL.BFLY PT, R3, R8, 0x1, 0x1f ;  /* 0x0c201f0008037f89 */ /* 0x000ee800000e0000 */
[----:B------:R-:W4:Y:S01]  /*ca70*/  SHFL.BFLY PT, R2, R6, 0x1, 0x1f ;  /* 0x0c201f0006027f89 */ /* 0x000f2200000e0000 */
[----:B-1----:R-:W-:Y:S02]  /*ca80*/  FADD.FTZ R5, R5, R7 ;  /* 0x0000000705057221 */ /* 0x002fe40000010000 */
[----:B--2---:R-:W-:-:S03]  /*ca90*/  FADD.FTZ R4, R4, R0 ;  /* 0x0000000004047221 */ /* 0x004fc60000010000 */
[----:B------:R-:W1:Y:S01]  /*caa0*/  SHFL.BFLY PT, R7, R5, 0x1, 0x1f ;  /* 0x0c201f0005077f89 */ /* 0x000e6200000e0000 */
[----:B------:R-:W-:Y:S01]  /*cab0*/  MOV R0, RZ ;  /* 0x000000ff00007202 */ /* 0x000fe20000000f00 */
[----:B---3--:R-:W-:Y:S01]  /*cac0*/  FADD.FTZ R8, R8, R3 ;  /* 0x0000000308087221 */ /* 0x008fe20000010000 */
[----:B------:R-:W-:Y:S02]  /*cad0*/  FSETP.NE.FTZ.AND P4, PT, R4, RZ, PT ;  /* 0x000000ff0400720b */ /* 0x000fe40003f95000 */
[----:B------:R-:W-:Y:S01]  /*cae0*/  MOV R3, RZ ;  /* 0x000000ff00037202 */ /* 0x000fe20000000f00 */
[----:B----4-:R-:W-:Y:S01]  /*caf0*/  FADD.FTZ R6, R6, R2 ;  /* 0x0000000206067221 */ /* 0x010fe20000010000 */
[----:B------:R-:W-:Y:S02]  /*cb00*/  FSETP.NE.FTZ.AND P3, PT, R8, RZ, PT ;  /* 0x000000ff0800720b */ /* 0x000fe40003f75000 */
[----:B------:R-:W-:Y:S02]  /*cb10*/  MOV R2, RZ ;  /* 0x000000ff00027202 */ /* 0x000fe40000000f00 */
[----:B------:R-:W-:-:S05]  /*cb20*/  FSETP.NE.FTZ.AND P2, PT, R6, RZ, PT ;  /* 0x000000ff0600720b */ /* 0x000fca0003f55000 */
[----:B------:R-:W2:Y:S01]  /*cb30*/  @P4 MUFU.RCP R0, R4 ;  /* 0x0000000400004308 */ /* 0x000ea20000001000 */
[----:B-1----:R-:W-:-:S07]  /*cb40*/  FADD.FTZ R5, R7, R5 ;  /* 0x0000000507057221 */ /* 0x002fce0000010000 */
[----:B------:R-:W1:Y:S01]  /*cb50*/  @P2 MUFU.RCP R2, R6 ;  /* 0x0000000600022308 */ /* 0x000e620000001000 */
[----:B------:R-:W-:Y:S01]  /*cb60*/  FSETP.NE.FTZ.AND P1, PT, R5, RZ, PT ;  /* 0x000000ff0500720b */ /* 0x000fe20003f35000 */
[----:B--2---:R-:W-:-:S06]  /*cb70*/  FMUL.FTZ R152, R0, R152 ;  /* 0x0000009800987220 */ /* 0x004fcc0000410000 */
[----:B------:R-:W2:Y:S01]  /*cb80*/  @P3 MUFU.RCP R3, R8 ;  /* 0x0000000800033308 */ /* 0x000ea20000001000 */
[C---:B------:R-:W-:Y:S02]  /*cb90*/  FMUL.FTZ R45, R0.reuse, R153 ;  /* 0x00000099002d7220 */ /* 0x040fe40000410000 */
[C---:B------:R-:W-:Y:S02]  /*cba0*/  FMUL.FTZ R164, R0.reuse, R164 ;  /* 0x000000a400a47220 */ /* 0x040fe40000410000 */
[C---:B------:R-:W-:Y:S02]  /*cbb0*/  FMUL.FTZ R43, R0.reuse, R165 ;  /* 0x000000a5002b7220 */ /* 0x040fe40000410000 */
[C---:B------:R-:W-:Y:S01]  /*cbc0*/  FMUL.FTZ R100, R0.reuse, R100 ;  /* 0x0000006400647220 */ /* 0x040fe20000410000 */
[----:B------:R-:W-:Y:S01]  /*cbd0*/  @P4 MUFU.LG2 R10, R4 ;  /* 0x00000004000a4308 */ /* 0x000fe20000000c00 */
[C---:B------:R-:W-:Y:S01]  /*cbe0*/  FMUL.FTZ R41, R0.reuse, R101 ;  /* 0x0000006500297220 */ /* 0x040fe20000410000 */
[----:B------:R-:W-:Y:S01]  /*cbf0*/  @P1 MOV R7, 0x3f317218 ;  /* 0x3f31721800071802 */ /* 0x000fe20000000f00 */
        /* <DEDUP_REMOVED lines=21> */
[C---:B-1----:R-:W-:Y:S02]  /*cd50*/  FMUL.FTZ R156, R2.reuse, R156 ;  /* 0x0000009c029c7220 */ /* 0x042fe40000410000 */
[----:B------:R-:W-:-:S02]  /*cd60*/  FMUL.FTZ R47, R2, R157 ;  /* 0x0000009d022f7220 */ /* 0x000fc40000410000 */
[C---:B------:R-:W-:Y:S01]  /*cd70*/  FMUL.FTZ R160, R2.reuse, R160 ;  /* 0x000000a002a07220 */ /* 0x040fe20000410000 */
[----:B------:R-:W1:Y:S01]  /*cd80*/  @P1 MUFU.RCP R0, R5 ;  /* 0x0000000500001308 */ /* 0x000e620000001000 */
        /* <DEDUP_REMOVED lines=85> */
.L_x_615:
[----:B--2---:R-:W-:Y:S05]  /*d2e0*/  @P0 BRA `(.L_x_626) ;  /* 0x0000176000000947 */ /* 0x004fea0003800000 */
[----:B------:R-:W2:Y:S01]  /*d2f0*/  LDL R57, [R1+0x64] ;  /* 0x0000640001397983 */ /* 0x000ea20000100800 */
[----:B------:R-:W-:Y:S02]  /*d300*/  F2FP.PACK_AB R45, R45, R152 ;  /* 0x000000982d2d723e */ /* 0x000fe400000000ff */
[----:B------:R-:W-:Y:S01]  /*d310*/  F2FP.PACK_AB R44, R44, R154 ;  /* 0x0000009a2c2c723e */ /* 0x000fe200000000ff */
[----:B------:R-:W3:Y:S01]  /*d320*/  S2R R55, SR_TID.X ;  /* 0x0000000000377919 */ /* 0x000ee20000002100 */
        /* <DEDUP_REMOVED lines=12> */
[----:B---3--:R-:W-:-:S02]  /*d3f0*/  SHF.R.S32.HI R56, RZ, 0x1f, R55 ;  /* 0x0000001fff387819 */ /* 0x008fc40000011437 */
        /* <DEDUP_REMOVED lines=116> */
[----:B---3--:R-:W-:-:S03]  /*db40*/  IMAD.MOV.U32 R2, RZ, RZ, 0x4 ;  /* 0x00000004ff027424 */ /* 0x008fc600078e00ff */
[----:B------:R3:W-:Y:S04]  /*db50*/  STS [R4+0x5000], R11 ;  /* 0x0050000b04007388 */ /* 0x0007e80000000800 */
[----:B------:R3:W-:Y:S01]  /*db60*/  STS [R4+0x5200], R10 ;  /* 0x0052000a04007388 */ /* 0x0007e20000000800 */
[----:B--2---:R-:W-:-:S03]  /*db70*/  IMAD.WIDE R6, R57, R2, c[0x0][0x500] ;  /* 0x0001400039067625 */ /* 0x004fc600078e0202 */
[----:B------:R-:W-:Y:S06]  /*db80*/  BAR.SYNC.DEFER_BLOCKING 0x1, 0x80 ;  /* 0x0042000000007b1d */ /* 0x000fec0000010000 */
[----:B------:R-:W2:Y:S01]  /*db90*/  @P1 LDG.E R0, [R6.64] ;  /* 0x0000000606001981 */ /* 0x000ea2000c1e1900 */
[----:B------:R-:W-:Y:S02]  /*dba0*/  IMAD.MOV.U32 R24, RZ, RZ, c[0x0][0x388] ;  /* 0x0000e200ff187624 */ /* 0x000fe400078e00ff */
[----:B----4-:R-:W-:-:S05]  /*dbb0*/  @P0 IMAD.WIDE R2, R57, R2, c[0x0][0x508] ;  /* 0x0001420039020625 */ /* 0x010fca00078e0202 */
[----:B------:R4:W5:Y:S02]  /*dbc0*/  @P0 LDG.E R24, [R2.64] ;  /* 0x0000000602180981 */ /* 0x000964000c1e1900 */
[----:B----4-:R-:W-:Y:S02]  /*dbd0*/  CS2R R2, SRZ ;  /* 0x0000000000027805 */ /* 0x010fe4000001ff00 */
[--C-:B--2---:R-:W-:Y:S01]  /*dbe0*/  @P1 SHF.R.S32.HI R3, RZ, 0x1f, R0.reuse ;  /* 0x0000001fff031819 */ /* 0x104fe20000011400 */
[----:B------:R-:W-:Y:S01]  /*dbf0*/  @P1 IMAD.MOV.U32 R2, RZ, RZ, R0 ;  /* 0x000000ffff021224 */ /* 0x000fe200078e0000 */
[----:B------:R-:W-:Y:S05]  /*dc00*/  @P0 BRA `(.L_x_627) ;  /* 0x0000004000000947 */ /* 0x000fea0003800000 */
[----:B---3--:R-:W-:Y:S05]  /*dc10*/  @!P1 BRA `(.L_x_627) ;  /* 0x0000003000009947 */ /* 0x008fea0003800000 */
[----:B------:R-:W2:Y:S04]  /*dc20*/  LDG.E R4, [R6.64] ;  /* 0x0000000606047981 */ /* 0x000ea8000c1e1900 */
[----:B------:R-:W2:Y:S02]  /*dc30*/  LDG.E R0, [R6.64+0x4] ;  /* 0x0000040606007981 */ /* 0x000ea4000c1e1900 */
[----:B--2--5:R-:W-:-:S02]  /*dc40*/  IADD3 R24, -R4, R0, RZ ;  /* 0x0000000004187210 */ /* 0x024fc40007ffe1ff */
.L_x_627:
[----:B---3--:R-:W-:Y:S01]  /*dc50*/  LOP3.LUT R0, R48, 0xffffffe0, RZ, 0xc0, !PT ;  /* 0xffffffe030007812 */ /* 0x008fe200078ec0ff */
[----:B------:R-:W2:Y:S01]  /*dc60*/  S2R R21, SR_CTAID.X ;  /* 0x0000000000157919 */ /* 0x000ea20000002500 */
[----:B------:R-:W-:Y:S01]  /*dc70*/  SHF.R.S32.HI R7, RZ, 0x1f, R49 ;  /* 0x0000001fff077819 */ /* 0x000fe20000011431 */
[----:B------:R-:W-:Y:S01]  /*dc80*/  IMAD.MOV.U32 R13, RZ, RZ, c[0x0][0x4e8] ;  /* 0x00013a00ff0d7624 */ /* 0x000fe200078e00ff */
[----:B------:R-:W-:Y:S01]  /*dc90*/  LEA.HI R6, R29, R29, RZ, 0x1 ;  /* 0x0000001d1d067211 */ /* 0x000fe200078f08ff */
[----:B------:R-:W-:Y:S01]  /*dca0*/  IMAD.IADD R0, R55, 0x1, -R0 ;  /* 0x0000000137007824 */ /* 0x000fe200078e0a00 */
[----:B------:R-:W-:Y:S01]  /*dcb0*/  LEA.HI R7, R7, R49, RZ, 0x2 ;  /* 0x0000003107077211 */ /* 0x000fe200078f10ff */
[----:B------:R-:W3:Y:S01]  /*dcc0*/  S2R R14, SR_CTAID.Y ;  /* 0x00000000000e7919 */ /* 0x000ee20000002600 */
[C---:B------:R-:W-:Y:S01]  /*dcd0*/  LOP3.LUT R8, R6.reuse, 0x1ffffffe, RZ, 0xc0, !PT ;  /* 0x1ffffffe06087812 */ /* 0x040fe200078ec0ff */
[----:B------:R-:W-:Y:S01]  /*dce0*/  IMAD.SHL.U32 R6, R6, 0x20, RZ ;  /* 0x0000002006067824 */ /* 0x000fe200078e00ff */
[----:B------:R-:W-:Y:S01]  /*dcf0*/  SHF.R.S32.HI R9, RZ, 0x1f, R0 ;  /* 0x0000001fff097819 */ /* 0x000fe20000011400 */
[----:B------:R-:W-:Y:S01]  /*dd00*/  IMAD R11, R3, c[0x0][0x3a0], RZ ;  /* 0x0000e800030b7a24 */ /* 0x000fe200078e02ff */
[----:B------:R-:W-:Y:S01]  /*dd10*/  LOP3.LUT R7, R7, 0xffffffc, RZ, 0xc0, !PT ;  /* 0x0ffffffc07077812 */ /* 0x000fe200078ec0ff */
[----:B------:R-:W-:Y:S01]  /*dd20*/  IMAD.WIDE.U32 R4, R2, c[0x0][0x3a0], RZ ;  /* 0x0000e80002047a25 */ /* 0x000fe200078e00ff */
[----:B------:R-:W-:Y:S01]  /*dd30*/  LEA.HI R9, R9, R0, RZ, 0x2 ;  /* 0x0000000009097211 */ /* 0x000fe200078f10ff */
[----:B------:R-:W-:Y:S01]  /*dd40*/  BSSY B0, `(.L_x_628) ;  /* 0x0000088000007945 */ /* 0x000fe20003800000 */
[----:B------:R-:W-:Y:S01]  /*dd50*/  IADD3 R10, R29, -R8, RZ ;  /* 0x800000081d0a7210 */ /* 0x000fe20007ffe0ff */
[----:B-----5:R-:W-:Y:S01]  /*dd60*/  IMAD R24, R24, c[0x0][0x4e8], RZ ;  /* 0x00013a0018187a24 */ /* 0x020fe200078e02ff */
[----:B------:R-:W-:Y:S01]  /*dd70*/  LOP3.LUT R8, R6, 0xffffffc0, RZ, 0xc0, !PT ;  /* 0xffffffc006087812 */ /* 0x000fe200078ec0ff */
[----:B------:R-:W-:Y:S01]  /*dd80*/  IMAD.IADD R6, R49, 0x1, -R7 ;  /* 0x0000000131067824 */ /* 0x000fe200078e0a07 */
[----:B------:R-:W-:Y:S01]  /*dd90*/  SHF.R.S32.HI R7, RZ, 0x2, R9 ;  /* 0x00000002ff077819 */ /* 0x000fe20000011409 */
[----:B------:R-:W-:Y:S01]  /*dda0*/  IMAD R9, R2, c[0x0][0x3a4], R11 ;  /* 0x0000e90002097a24 */ /* 0x000fe200078e020b */
[----:B------:R-:W-:Y:S01]  /*ddb0*/  LEA.HI R12, R52, R52, RZ, 0x1 ;  /* 0x00000034340c7211 */ /* 0x000fe200078f08ff */
[----:B------:R-:W-:Y:S01]  /*ddc0*/  IMAD R8, R10, 0x8, R8 ;  /* 0x000000080a087824 */ /* 0x000fe200078e0208 */
[----:B------:R-:W-:Y:S01]  /*ddd0*/  LEA R18, R6, R7, 0x4 ;  /* 0x0000000706127211 */ /* 0x000fe200078e20ff */
[----:B------:R-:W-:Y:S01]  /*dde0*/  IMAD.IADD R5, R5, 0x1, R9 ;  /* 0x0000000105057824 */ /* 0x000fe200078e0209 */
[----:B------:R-:W-:-:S02]  /*ddf0*/  LOP3.LUT R6, R12, 0x3fffffe, RZ, 0xc0, !PT ;  /* 0x03fffffe0c067812 */ /* 0x000fc400078ec0ff */
[----:B------:R-:W-:Y:S02]  /*de00*/  ISETP.NE.AND P2, PT, R13, 0x1, PT ;  /* 0x000000010d00780c */ /* 0x000fe40003f45270 */
[----:B------:R-:W-:Y:S01]  /*de10*/  LOP3.LUT P0, RZ, R0, 0x3, RZ, 0xc0, !PT ;  /* 0x0000000300ff7812 */ /* 0x000fe2000780c0ff */
[----:B------:R-:W-:Y:S01]  /*de20*/  IMAD.IADD R0, R52, 0x1, -R6 ;  /* 0x0000000134007824 */ /* 0x000fe200078e0a06 */
[----:B------:R-:W-:Y:S01]  /*de30*/  IADD3 R6, R18, R8, RZ ;  /* 0x0000000812067210 */ /* 0x000fe20007ffe0ff */
[----:B---3--:R-:W-:Y:S01]  /*de40*/  IMAD.WIDE.U32 R12, R14, c[0x0][0x490], R2 ;  /* 0x000124000e0c7a25 */ /* 0x008fe200078e0002 */
[----:B------:R-:W-:Y:S02]  /*de50*/  SHF.R.S32.HI R7, RZ, 0x1f, R14 ;  /* 0x0000001fff077819 */ /* 0x000fe4000001140e */
[----:B------:R-:W-:Y:S01]  /*de60*/  SEL R10, R57, RZ, !P1 ;  /* 0x000000ff390a7207 */ /* 0x000fe20004800000 */
[----:B--2---:R-:W-:Y:S01]  /*de70*/  IMAD R6, R21, 0x80, R6 ;  /* 0x0000008015067824 */ /* 0x004fe200078e0206 */
[----:B------:R-:W-:Y:S01]  /*de80*/  LEA.HI R16, R56, R55, RZ, 0x3 ;  /* 0x0000003738107211 */ /* 0x000fe200078f18ff */
[----:B------:R-:W-:-:S02]  /*de90*/  IMAD R20, R49, 0x8, R0 ;  /* 0x0000000831147824 */ /* 0x000fc400078e0200 */
[----:B------:R-:W-:Y:S01]  /*dea0*/  @P2 IMAD.HI.U32 R0, R6, c[0x0][0x4ec], RZ ;  /* 0x00013b0006002a27 */ /* 0x000fe200078e00ff */
[----:B------:R-:W-:-:S03]  /*deb0*/  MOV R8, R6 ;  /* 0x0000000600087202 */ /* 0x000fc60000000f00 */
[C---:B------:R-:W-:Y:S01]  /*dec0*/  IMAD R2, R7.reuse, c[0x0][0x490], RZ ;  /* 0x0001240007027a24 */ /* 0x040fe200078e02ff */
[----:B------:R-:W-:Y:S01]  /*ded0*/  @P2 SHF.R.U32.HI R8, RZ, c[0x0][0x4f0], R0 ;  /* 0x00013c00ff082a19 */ /* 0x000fe20000011600 */
[----:B------:R-:W-:Y:S01]  /*dee0*/  IMAD R15, R7, c[0x0][0x3e8], RZ ;  /* 0x0000fa00070f7a24 */ /* 0x000fe200078e02ff */
[----:B------:R-:W-:Y:S01]  /*def0*/  SHF.R.S32.HI R0, RZ, 0x1f, R57 ;  /* 0x0000001fff007819 */ /* 0x000fe20000011439 */
[----:B------:R-:W-:Y:S01]  /*df00*/  IMAD R2, R14, c[0x0][0x494], R2 ;  /* 0x000125000e027a24 */ /* 0x000fe200078e0202 */
[----:B------:R-:W-:Y:S01]  /*df10*/  IADD3 R7, -R8, RZ, RZ ;  /* 0x000000ff08077210 */ /* 0x000fe20007ffe1ff */
[----:B------:R-:W-:Y:S01]  /*df20*/  IMAD R15, R14, c[0x0][0x3ec], R15 ;  /* 0x0000fb000e0f7a24 */ /* 0x000fe200078e020f */
[----:B------:R-:W-:Y:S01]  /*df30*/  SEL R0, R0, RZ, !P1 ;  /* 0x000000ff00007207 */ /* 0x000fe20004800000 */
[----:B------:R-:W-:Y:S02]  /*df40*/  IMAD.IADD R3, R13, 0x1, R2 ;  /* 0x000000010d037824 */ /* 0x000fe400078e0202 */
[----:B------:R-:W-:Y:S01]  /*df50*/  IMAD.MOV.U32 R2, RZ, RZ, R12 ;  /* 0x000000ffff027224 */ /* 0x000fe200078e000c */
[----:B------:R-:W-:Y:S01]  /*df60*/  SHF.L.U32 R12, R16, 0x3, RZ ;  /* 0x00000003100c7819 */ /* 0x000fe200000006ff */
[----:B------:R-:W-:-:S04]  /*df70*/  IMAD.WIDE.U32 R4, R14, c[0x0][0x3e8], R4 ;  /* 0x0000fa000e047a25 */ /* 0x000fc800078e0004 */
[----:B------:R-:W-:Y:S02]  /*df80*/  IMAD R14, R29, 0x20, R52 ;  /* 0x000000201d0e7824 */ /* 0x000fe400078e0234 */
[----:B------:R-:W-:Y:S02]  /*df90*/  IMAD R11, R7, c[0x0][0x4e8], R6 ;  /* 0x00013a00070b7a24 */ /* 0x000fe400078e0206 */
[----:B------:R-:W-:Y:S02]  /*dfa0*/  IMAD R9, R0, c[0x0][0x498], RZ ;  /* 0x0001260000097a24 */ /* 0x000fe400078e02ff */
[----:B------:R-:W-:-:S04]  /*dfb0*/  IMAD.WIDE.U32 R6, R10, c[0x0][0x498], R2 ;  /* 0x000126000a067a25 */ /* 0x000fc800078e0002 */
[----:B------:R-:W-:Y:S02]  /*dfc0*/  IMAD R14, R21, 0x80, R14 ;  /* 0x00000080150e7824 */ /* 0x000fe400078e020e */
[----:B------:R-:W-:Y:S01]  /*dfd0*/  IMAD.IADD R3, R5, 0x1, R15 ;  /* 0x0000000105037824 */ /* 0x000fe200078e020f */
[----:B------:R-:W-:Y:S01]  /*dfe0*/  SHF.R.S32.HI R5, RZ, 0x1f, R8 ;  /* 0x0000001fff057819 */ /* 0x000fe20000011408 */
[----:B------:R-:W-:Y:S01]  /*dff0*/  IMAD R9, R10, c[0x0][0x49c], R9 ;  /* 0x000127000a097a24 */ /* 0x000fe200078e0209 */
[----:B------:R-:W-:Y:S01]  /*e000*/  IADD3 R8, P1, R8, R6, RZ ;  /* 0x0000000608087210 */ /* 0x000fe20007f3e0ff */
[----:B------:R-:W-:Y:S01]  /*e010*/  @P2 IMAD.HI.U32 R2, R14, c[0x0][0x4ec], RZ ;  /* 0x00013b000e022a27 */ /* 0x000fe200078e00ff */
[----:B------:R-:W-:Y:S02]  /*e020*/  MOV R17, R14 ;  /* 0x0000000e00117202 */ /* 0x000fe40000000f00 */
[----:B------:R-:W-:Y:S01]  /*e030*/  IADD3.X R9, R5, R7, R9, P1, !PT ;  /* 0x0000000705097210 */ /* 0x000fe20000ffe409 */
[----:B------:R-:W-:Y:S01]  /*e040*/  IMAD R0, R0, c[0x0][0x3f0], RZ ;  /* 0x0000fc0000007a24 */ /* 0x000fe200078e02ff */
[----:B------:R-:W-:Y:S01]  /*e050*/  SHF.R.S32.HI R7, RZ, 0x1f, R11 ;  /* 0x0000001fff077819 */ /* 0x000fe2000001140b */
[----:B------:R-:W-:Y:S01]  /*e060*/  IMAD.SHL.U32 R6, R29, 0x8, RZ ;  /* 0x000000081d067824 */ /* 0x000fe200078e00ff */
[----:B------:R-:W-:Y:S01]  /*e070*/  @P2 SHF.R.U32.HI R17, RZ, c[0x0][0x4f0], R2 ;  /* 0x00013c00ff112a19 */ /* 0x000fe20000011602 */
[----:B------:R-:W-:-:S02]  /*e080*/  IMAD.MOV.U32 R2, RZ, RZ, R4 ;  /* 0x000000ffff027224 */ /* 0x000fc400078e0004 */
[----:B------:R-:W-:Y:S02]  /*e090*/  IMAD R7, R7, c[0x0][0x488], RZ ;  /* 0x0001220007077a24 */ /* 0x000fe400078e02ff */
[----:B------:R-:W-:-:S04]  /*e0a0*/  IMAD.WIDE.U32 R4, R10, c[0x0][0x3f0], R2 ;  /* 0x0000fc000a047a25 */ /* 0x000fc800078e0002 */
[----:B------:R-:W-:Y:S01]  /*e0b0*/  IMAD R13, R10, c[0x0][0x3f4], R0 ;  /* 0x0000fd000a0d7a24 */ /* 0x000fe200078e0200 */
[----:B------:R-:W-:Y:S01]  /*e0c0*/  LOP3.LUT R0, R12, 0xc0, RZ, 0xc0, !PT ;  /* 0x000000c00c007812 */ /* 0x000fe200078ec0ff */
[----:B------:R-:W-:-:S03]  /*e0d0*/  IMAD.WIDE.U32 R2, R11, c[0x0][0x488], R8 ;  /* 0x000122000b027a25 */ /* 0x000fc600078e0008 */
[----:B------:R-:W-:Y:S01]  /*e0e0*/  SHF.R.U32.HI R10, RZ, 0x3, R0 ;  /* 0x00000003ff0a7819 */ /* 0x000fe20000011600 */
[----:B------:R-:W-:Y:S01]  /*e0f0*/  IMAD R8, R11, c[0x0][0x48c], R7 ;  /* 0x000123000b087a24 */ /* 0x000fe200078e0207 */
[----:B------:R-:W-:Y:S01]  /*e100*/  LOP3.LUT R9, R0, 0x18, R6, 0xf8, !PT ;  /* 0x0000001800097812 */ /* 0x000fe200078ef806 */
[--C-:B------:R-:W-:Y:S01]  /*e110*/  IMAD.MOV R7, RZ, RZ, -R17.reuse ;  /* 0x000000ffff077224 */ /* 0x100fe200078e0a11 */
[C---:B------:R-:W-:Y:S01]  /*e120*/  LEA R0, P1, R2.reuse, c[0x0][0x450], 0x2 ;  /* 0x0001140002007a11 */ /* 0x040fe200078210ff */
[----:B------:R-:W-:Y:S01]  /*e130*/  IMAD.IADD R3, R3, 0x1, R8 ;  /* 0x0000000103037824 */ /* 0x000fe200078e0208 */
[----:B------:R-:W-:Y:S01]  /*e140*/  SHF.R.S32.HI R8, RZ, 0x1f, R17 ;  /* 0x0000001fff087819 */ /* 0x000fe20000011411 */
[----:B------:R-:W-:Y:S01]  /*e150*/  IMAD R16, R7, c[0x0][0x4e8], R14 ;  /* 0x00013a0007107a24 */ /* 0x000fe200078e020e */
[----:B------:R-:W-:Y:S01]  /*e160*/  IADD3 R5, R5, R13, RZ ;  /* 0x0000000d05057210 */ /* 0x000fe20007ffe0ff */
[----:B------:R-:W-:Y:S01]  /*e170*/  SHFL.IDX PT, R12, R0, RZ, 0x1c1f ;  /* 0x001c1fff000c7589 */ /* 0x000fe200000e0000 */
[----:B------:R-:W-:Y:S01]  /*e180*/  LEA.HI.X R2, R2, c[0x0][0x454], R3, 0x2, P1 ;  /* 0x0001150002027a11 */ /* 0x000fe200008f1403 */
[----:B------:R-:W-:Y:S01]  /*e190*/  IMAD R3, R8, c[0x0][0x3e0], RZ ;  /* 0x0000f80008037a24 */ /* 0x000fe200078e02ff */
[----:B------:R-:W-:Y:S01]  /*e1a0*/  LOP3.LUT R19, R9, R10, RZ, 0x3c, !PT ;  /* 0x0000000a09137212 */ /* 0x000fe200078e3cff */
[----:B------:R-:W-:Y:S01]  /*e1b0*/  SHFL.IDX PT, R14, R0, 0x2, 0x1c1f ;  /* 0x005c1f00000e7f89 */ /* 0x000fe200000e0000 */
[----:B------:R-:W-:-:S02]  /*e1c0*/  IMAD R7, R21, 0x80, R18 ;  /* 0x0000008015077824 */ /* 0x000fc400078e0212 */
[----:B------:R-:W-:Y:S01]  /*e1d0*/  IMAD R18, R17, c[0x0][0x3e4], R3 ;  /* 0x0000f90011127a24 */ /* 0x000fe200078e0203 */
[----:B------:R-:W2:Y:S02]  /*e1e0*/  SHFL.IDX PT, R13, R2, RZ, 0x1c1f ;  /* 0x001c1fff020d7589 */ /* 0x000ea400000e0000 */
[C---:B------:R-:W-:Y:S02]  /*e1f0*/  ISETP.GE.OR P3, PT, R7.reuse, R24, P0 ;  /* 0x000000180700720c */ /* 0x040fe40000766670 */
[----:B------:R-:W-:Y:S04]  /*e200*/  SHFL.IDX PT, R10, R0, 0x1, 0x1c1f ;  /* 0x003c1f00000a7f89 */ /* 0x000fe800000e0000 */
[----:B------:R-:W3:Y:S04]  /*e210*/  SHFL.IDX PT, R11, R2, 0x1, 0x1c1f ;  /* 0x003c1f00020b7f89 */ /* 0x000ee800000e0000 */
[----:B------:R-:W4:Y:S04]  /*e220*/  SHFL.IDX PT, R15, R2, 0x2, 0x1c1f ;  /* 0x005c1f00020f7f89 */ /* 0x000f2800000e0000 */
[----:B------:R1:W-:Y:S04]  /*e230*/  SHFL.IDX PT, R8, R0, 0x3, 0x1c1f ;  /* 0x007c1f0000087f89 */ /* 0x0003e800000e0000 */
[----:B------:R3:W4:Y:S04]  /*e240*/  SHFL.IDX PT, R9, R2, 0x3, 0x1c1f ;  /* 0x007c1f0002097f89 */ /* 0x00072800000e0000 */
[----:B--2---:R-:W-:Y:S01]  /*e250*/  @!P3 ST.E [R12.64], R50 ;  /* 0x000000320c00b985 */ /* 0x004fe2000c101906 */
[----:B-1----:R-:W-:Y:S01]  /*e260*/  IADD3 R0, R7, 0x8, RZ ;  /* 0x0000000807007810 */ /* 0x002fe20007ffe0ff */
[----:B---3--:R-:W-:Y:S01]  /*e270*/  IMAD.WIDE.U32 R2, R17, c[0x0][0x3e0], R4 ;  /* 0x0000f80011027a25 */ /* 0x008fe200078e0004 */
[----:B------:R-:W-:-:S02]  /*e280*/  IADD3 R5, R7, 0x40, RZ ;  /* 0x0000004007057810 */ /* 0x000fc40007ffe0ff */
[----:B------:R-:W-:Y:S02]  /*e290*/  IADD3 R7, R7, 0x48, RZ ;  /* 0x0000004807077810 */ /* 0x000fe40007ffe0ff */
[-C--:B------:R-:W-:Y:S02]  /*e2a0*/  ISETP.GE.OR P2, PT, R0, R24.reuse, P0 ;  /* 0x000000180000720c */ /* 0x080fe40000746670 */
[----:B------:R-:W-:Y:S02]  /*e2b0*/  SHF.R.S32.HI R4, RZ, 0x1f, R16 ;  /* 0x0000001fff047819 */ /* 0x000fe40000011410 */
[-C--:B------:R-:W-:Y:S01]  /*e2c0*/  ISETP.GE.OR P1, PT, R5, R24.reuse, P0 ;  /* 0x000000180500720c */ /* 0x080fe20000726670 */
[----:B------:R-:W-:Y:S01]  /*e2d0*/  IMAD.U32 R5, R20, 0x20, R19 ;  /* 0x0000002014057824 */ /* 0x000fe200078e0013 */
[----:B------:R-:W-:Y:S01]  /*e2e0*/  ISETP.GE.OR P0, PT, R7, R24, P0 ;  /* 0x000000180700720c */ /* 0x000fe20000706670 */
[----:B------:R-:W-:Y:S01]  /*e2f0*/  IMAD R0, R4, c[0x0][0x3d8], RZ ;  /* 0x0000f60004007a24 */ /* 0x000fe200078e02ff */
[----:B------:R-:W-:-:S03]  /*e300*/  IADD3 R3, R3, R18, RZ ;  /* 0x0000001203037210 */ /* 0x000fc60007ffe0ff */
[C---:B------:R-:W-:Y:S02]  /*e310*/  IMAD R4, R16.reuse, c[0x0][0x3dc], R0 ;  /* 0x0000f70010047a24 */ /* 0x040fe400078e0200 */
[----:B------:R-:W-:Y:S01]  /*e320*/  IMAD.SHL.U32 R0, R5, 0x2, RZ ;  /* 0x0000000205007824 */ /* 0x000fe200078e00ff */
[----:B------:R1:W-:Y:S01]  /*e330*/  @!P2 ST.E [R10.64], R51 ;  /* 0x000000330a00a985 */ /* 0x0003e2000c101906 */
[----:B------:R-:W-:-:S03]  /*e340*/  IMAD.WIDE.U32 R2, R16, c[0x0][0x3d8], R2 ;  /* 0x0000f60010027a25 */ /* 0x000fc600078e0002 */
[----:B----4-:R2:W-:Y:S02]  /*e350*/  @!P1 ST.E [R14.64], R53 ;  /* 0x000000350e009985 */ /* 0x0105e4000c101906 */
[----:B------:R-:W-:Y:S02]  /*e360*/  IADD3 R3, R3, R4, RZ ;  /* 0x0000000403037210 */ /* 0x000fe40007ffe0ff */
[----:B------:R2:W-:Y:S01]  /*e370*/  @!P0 ST.E [R8.64], R54 ;  /* 0x0000003608008985 */ /* 0x0005e2000c101906 */
[----:B------:R-:W-:-:S03]  /*e380*/  LEA R25, P0, R2, c[0x0][0x380], 0x1 ;  /* 0x0000e00002197a11 */ /* 0x000fc600078008ff */
[----:B------:R2:W3:Y:S04]  /*e390*/  LDS.128 R36, [R0+0x880] ;  /* 0x0008800000247984 */ /* 0x0004e80000000c00 */
[----:B------:R2:W4:Y:S04]  /*e3a0*/  LDS.128 R48, [R0+0x1080] ;  /* 0x0010800000307984 */ /* 0x0005280000000c00 */
[----:B------:R2:W2:Y:S04]  /*e3b0*/  LDS.128 R60, [R0+0x1880] ;  /* 0x00188000003c7984 */ /* 0x0004a80000000c00 */
[----:B------:R2:W2:Y:S01]  /*e3c0*/  LDS.128 R32, [R0+0x2880] ;  /* 0x0028800000207984 */ /* 0x0004a20000000c00 */
[----:B-1----:R-:W-:-:S03]  /*e3d0*/  IMAD R11, R21, 0x80, R52 ;  /* 0x00000080150b7824 */ /* 0x002fc600078e0234 */
[----:B------:R1:W1:Y:S01]  /*e3e0*/  LDS.128 R44, [R0+0x3080] ;  /* 0x00308000002c7984 */ /* 0x0002620000000c00 */
[----:B------:R-:W-:-:S03]  /*e3f0*/  LEA.HI.X R10, R2, c[0x0][0x384], R3, 0x1, P0 ;  /* 0x0000e100020a7a11 */ /* 0x000fc600000f0c03 */
[----:B------:R1:W1:Y:S01]  /*e400*/  LDS.128 R56, [R0+0x3880] ;  /* 0x0038800000387984 */ /* 0x0002620000000c00 */
[----:B------:R-:W-:-:S03]  /*e410*/  ISETP.GE.AND P0, PT, R11, R24, PT ;  /* 0x000000180b00720c */ /* 0x000fc60003f06270 */
[----:B------:R1:W1:Y:S04]  /*e420*/  LDS.128 R28, [R0+0x4880] ;  /* 0x00488000001c7984 */ /* 0x0002680000000c00 */
        /* <DEDUP_REMOVED lines=11> */
[----:B--2---:R2:W4:Y:S01]  /*e4e0*/  LDS.128 R12, [R0+0x4080] ;  /* 0x00408000000c7984 */ /* 0x0045220000000c00 */
[----:B------:R-:W-:-:S09]  /*e4f0*/  ISETP.GE.AND P2, PT, R6, c[0x0][0x3c8], PT ;  /* 0x0000f20006007a0c */ /* 0x000fd20003f46270 */
[----:B------:R-:W-:-:S04]  /*e500*/  @!P1 SHF.R.S32.HI R4, RZ, 0x1f, R5 ;  /* 0x0000001fff049819 */ /* 0x000fc80000011405 */
[----:B------:R-:W-:Y:S01]  /*e510*/  @!P1 LEA.HI R4, R4, R5, RZ, 0x3 ;  /* 0x0000000504049211 */ /* 0x000fe200078f18ff */
[----:B-1----:R-:W-:-:S03]  /*e520*/  @!P2 IMAD.WIDE R8, R6, 0x2, R2 ;  /* 0x000000020608a825 */ /* 0x002fc600078e0202 */
[----:B------:R-:W-:Y:S02]  /*e530*/  @!P1 LOP3.LUT R4, R4, 0xfffffff8, RZ, 0xc0, !PT ;  /* 0xfffffff804049812 */ /* 0x000fe400078ec0ff */
[----:B--2---:R-:W-:-:S03]  /*e540*/  @!P0 SHF.R.S32.HI R0, RZ, 0x1f, R7 ;  /* 0x0000001fff008819 */ /* 0x004fc60000011407 */
[----:B------:R-:W-:Y:S01]  /*e550*/  @!P1 IMAD.WIDE R4, R4, 0x2, R2 ;  /* 0x0000000204049825 */ /* 0x000fe200078e0202 */
[----:B------:R-:W-:-:S04]  /*e560*/  @!P0 LEA.HI R0, R0, R7, RZ, 0x3 ;  /* 0x0000000700008211 */ /* 0x000fc800078f18ff */
[----:B------:R-:W-:Y:S01]  /*e570*/  @!P0 LOP3.LUT R0, R0, 0xfffffff8, RZ, 0xc0, !PT ;  /* 0xfffffff800008812 */ /* 0x000fe200078ec0ff */
[----:B---3--:R1:W-:Y:S04]  /*e580*/  @!P2 ST.E.128 [R8.64], R20 ;  /* 0x000000140800a985 */ /* 0x0083e8000c101d06 */
[----:B------:R-:W-:Y:S01]  /*e590*/  @!P0 IMAD.WIDE R2, R0, 0x2, R2 ;  /* 0x0000000200028825 */ /* 0x000fe200078e0202 */
[----:B-----5:R1:W-:Y:S04]  /*e5a0*/  @!P1 ST.E.128 [R4.64], R16 ;  /* 0x0000001004009985 */ /* 0x0203e8000c101d06 */
[----:B----4-:R1:W-:Y:S02]  /*e5b0*/  @!P0 ST.E.128 [R2.64], R12 ;  /* 0x0000000c02008985 */ /* 0x0103e4000c101d06 */
.L_x_629:
[----:B---3--:R-:W-:Y:S05]  /*e5c0*/  BSYNC B0 ;  /* 0x0000000000007941 */ /* 0x008fea0003800000 */
.L_x_628:
        /* <DEDUP_REMOVED lines=23> */
.L_x_631:
[----:B------:R-:W-:Y:S05]  /*e740*/  BSYNC B0 ;  /* 0x0000000000007941 */ /* 0x000fea0003800000 */
.L_x_630:
        /* <DEDUP_REMOVED lines=23> */
.L_x_633:
[----:B------:R-:W-:Y:S05]  /*e8c0*/  BSYNC B0 ;  /* 0x0000000000007941 */ /* 0x000fea0003800000 */
.L_x_632:
        /* <DEDUP_REMOVED lines=24> */
.L_x_626:
        /* <DEDUP_REMOVED lines=15> */
[----:B---3--:R-:W-:Y:S05]  /*eb40*/  @!P1 BRA `(.L_x_634) ;  /* 0x0000003000009947 */ /* 0x008fea0003800000 */
[----:B------:R2:W3:Y:S04]  /*eb50*/  LDG.E R0, [R6.64] ;  /* 0x0000000606007981 */ /* 0x0004e8000c1e1900 */
[----:B--2---:R-:W3:Y:S02]  /*eb60*/  LDG.E R6, [R6.64+0x4] ;  /* 0x0000040606067981 */ /* 0x004ee4000c1e1900 */
[----:B---3-5:R-:W-:-:S02]  /*eb70*/  IADD3 R13, -R0, R6, RZ ;  /* 0x00000006000d7210 */ /* 0x028fc40007ffe1ff */
.L_x_634:
[----:B---3--:R-:W2:Y:S01]  /*eb80*/  S2R R11, SR_TID.X ;  /* 0x00000000000b7919 */ /* 0x008ea20000002100 */
[----:B------:R-:W-:Y:S01]  /*eb90*/  SHF.R.S32.HI R0, RZ, 0x1f, R8 ;  /* 0x0000001fff007819 */ /* 0x000fe20000011408 */
[----:B------:R-:W-:Y:S01]  /*eba0*/  BSSY B0, `(.L_x_635) ;  /* 0x0000028000007945 */ /* 0x000fe20003800000 */
[----:B------:R-:W-:-:S02]  /*ebb0*/  SEL R10, R8, RZ, !P1 ;  /* 0x000000ff080a7207 */ /* 0x000fc40004800000 */
[----:B------:R-:W-:Y:S02]  /*ebc0*/  SEL R12, R0, RZ, !P1 ;  /* 0x000000ff000c7207 */ /* 0x000fe40004800000 */
[----:B--2---:R-:W-:-:S13]  /*ebd0*/  ISETP.GT.AND P0, PT, R11, 0x7f, PT ;  /* 0x0000007f0b00780c */ /* 0x004fda0003f04270 */
[----:B------:R-:W-:Y:S05]  /*ebe0*/  @P0 BRA `(.L_x_636) ;  /* 0x0000023000000947 */ /* 0x000fea0003800000 */
[----:B------:R-:W2:Y:S01]  /*ebf0*/  S2R R9, SR_CTAID.X ;  /* 0x0000000000097919 */ /* 0x000ea20000002500 */
[----:B-----5:R-:W-:Y:S01]  /*ec00*/  IMAD R0, R13, c[0x0][0x4e8], RZ ;  /* 0x00013a000d007a24 */ /* 0x020fe200078e02ff */
[----:B--2---:R-:W-:-:S04]  /*ec10*/  LEA R9, R9, R11, 0x7 ;  /* 0x0000000b09097211 */ /* 0x004fc800078e38ff */
[----:B------:R-:W-:-:S13]  /*ec20*/  ISETP.GE.AND P0, PT, R9, R0, PT ;  /* 0x000000000900720c */ /* 0x000fda0003f06270 */
[----:B------:R-:W-:Y:S05]  /*ec30*/  @P0 BRA `(.L_x_636) ;  /* 0x000001e000000947 */ /* 0x000fea0003800000 */
[----:B------:R-:W2:Y:S01]  /*ec40*/  S2R R8, SR_CTAID.Y ;  /* 0x0000000000087919 */ /* 0x000ea20000002600 */
[----:B------:R-:W-:Y:S01]  /*ec50*/  MOV R0, c[0x0][0x4e8] ;  /* 0x00013a0000007a02 */ /* 0x000fe20000000f00 */
[----:B------:R-:W-:Y:S01]  /*ec60*/  IMAD.MOV.U32 R3, RZ, RZ, R5 ;  /* 0x000000ffff037224 */ /* 0x000fe200078e0005 */
[----:B------:R-:W-:Y:S02]  /*ec70*/  MOV R2, R4 ;  /* 0x0000000400027202 */ /* 0x000fe40000000f00 */
[----:B------:R-:W-:-:S13]  /*ec80*/  ISETP.NE.AND P0, PT, R0, 0x1, PT ;  /* 0x000000010000780c */ /* 0x000fda0003f05270 */
[----:B------:R-:W-:Y:S01]  /*ec90*/  @P0 IMAD.HI.U32 R7, R9, c[0x0][0x4ec], RZ ;  /* 0x00013b0009070a27 */ /* 0x000fe200078e00ff */
[----:B--2---:R-:W-:-:S03]  /*eca0*/  SHF.R.S32.HI R0, RZ, 0x1f, R8 ;  /* 0x0000001fff007819 */ /* 0x004fc60000011408 */
        /* <DEDUP_REMOVED lines=23> */
.L_x_636:
[----:B------:R-:W-:Y:S05]  /*ee20*/  BSYNC B0 ;  /* 0x0000000000007941 */ /* 0x000fea0003800000 */
.L_x_635:
[----:B--2---:R-:W2:Y:S01]  /*ee30*/  S2R R6, SR_CTAID.Y ;  /* 0x0000000000067919 */ /* 0x004ea20000002600 */
[----:B------:R-:W-:Y:S01]  /*ee40*/  IMAD R0, R5, c[0x0][0x3a0], RZ ;  /* 0x0000e80005007a24 */ /* 0x000fe200078e02ff */
[----:B------:R-:W-:Y:S01]  /*ee50*/  SHF.R.S32.HI R5, RZ, 0x1f, R11 ;  /* 0x0000001fff057819 */ /* 0x000fe2000001140b */
[C---:B------:R-:W-:Y:S01]  /*ee60*/  IMAD.WIDE.U32 R2, R4.reuse, c[0x0][0x3a0], RZ ;  /* 0x0000e80004027a25 */ /* 0x040fe200078e00ff */
[----:B------:R-:W3:Y:S01]  /*ee70*/  S2R R9, SR_CTAID.X ;  /* 0x0000000000097919 */ /* 0x000ee20000002500 */
        /* <DEDUP_REMOVED lines=11> */
[----:B--2---:R-:W-:Y:S01]  /*ef30*/  SHF.R.S32.HI R7, RZ, 0x1f, R6 ;  /* 0x0000001fff077819 */ /* 0x004fe20000011406 */
[----:B------:R-:W-:Y:S01]  /*ef40*/  IMAD.WIDE.U32 R2, R6, c[0x0][0x3e8], R2 ;  /* 0x0000fa0006027a25 */ /* 0x000fe200078e0002 */
[----:B---3--:R-:W-:-:S03]  /*ef50*/  LEA R11, R9, R11, 0x7 ;  /* 0x0000000b090b7211 */ /* 0x008fc600078e38ff */
        /* <DEDUP_REMOVED lines=26> */
[----:B------:R2:W3:Y:S01]  /*f100*/  SHFL.IDX PT, R2, R14, RZ, 0x1c1f ;  /* 0x001c1fff0e027589 */ /* 0x0004e200000e0000 */
[----:B------:R-:W-:-:S03]  /*f110*/  SHF.L.U32 R0, R8, 0x3, RZ ;  /* 0x0000000308007819 */ /* 0x000fc600000006ff */
[----:B------:R2:W4:Y:S01]  /*f120*/  SHFL.IDX PT, R3, R12, RZ, 0x1c1f ;  /* 0x001c1fff0c037589 */ /* 0x00052200000e0000 */
        /* <DEDUP_REMOVED lines=18> */
.L_x_638:
[----:B------:R-:W-:Y:S05]  /*f250*/  BSYNC B0 ;  /* 0x0000000000007941 */ /* 0x000fea0003800000 */
.L_x_637:
[----:B---3--:R-:W-:Y:S01]  /*f260*/  IADD3 R4, R11, 0x20, RZ ;  /* 0x000000200b047810 */ /* 0x008fe20007ffe0ff */
[----:B----4-:R3:W4:Y:S01]  /*f270*/  SHFL.IDX PT, R3, R12, 0x1, 0x1c1f ;  /* 0x003c1f000c037f89 */ /* 0x01072200000e0000 */
[----:B------:R-:W-:Y:S02]  /*f280*/  BSSY B0, `(.L_x_639) ;  /* 0x0000013000007945 */ /* 0x000fe40003800000 */
[----:B------:R-:W-:Y:S01]  /*f290*/  ISETP.GE.AND P0, PT, R4, R13, PT ;  /* 0x0000000d0400720c */ /* 0x000fe20003f06270 */
[----:B------:R3:W1:-:S12]  /*f2a0*/  SHFL.IDX PT, R2, R14, 0x1, 0x1c1f ;  /* 0x003c1f000e027f89 */ /* 0x00065800000e0000 */
        /* <DEDUP_REMOVED lines=16> */
.L_x_640:
[----:B------:R-:W-:Y:S05]  /*f3b0*/  BSYNC B0 ;  /* 0x0000000000007941 */ /* 0x000fea0003800000 */
.L_x_639:
        /* <DEDUP_REMOVED lines=21> */
.L_x_642:
[----:B------:R-:W-:Y:S05]  /*f510*/  BSYNC B0 ;  /* 0x0000000000007941 */ /* 0x000fea0003800000 */
.L_x_641:
[----:B--2---:R-:W-:Y:S01]  /*f520*/  IADD3 R4, R11, 0x60, RZ ;  /* 0x000000600b047810 */ /* 0x004fe20007ffe0ff */
[----:B----4-:R2:W4:Y:S03]  /*f530*/  SHFL.IDX PT, R3, R12, 0x3, 0x1c1f ;  /* 0x007c1f000c037f89 */ /* 0x01052600000e0000 */
        /* <DEDUP_REMOVED lines=20> */
.L_x_643:
        /* <DEDUP_REMOVED lines=16> */
.L_x_763:


//--------------------- .text._ZN7cutlass13device_kernelIN5flash19enable_sm80_to_sm89INS1_16FlashAttnFwdSm80INS1_25CollectiveMainloopFwdSm80ILi4ELi1ELb0EN4cute5tupleIJNS5_1CILi128EEENS7_ILi64EEENS7_ILi96EEEEEELi96ENS_6half_tEfNS_4arch4Sm80ELb1ELb0ELb0ELb1ELb0ELb1ELb1ELb0EEENS1_21CollectiveEpilogueFwdINS6_IJS8_SA_S9_EEENS6_IJNS7_ILi1EEESI_SI_EEESC_SE_Li128ELb1ELb1ELb0ELb0EEENS1_19SingleTileSchedulerILb1ELb0ELb1ELi128EEEEEEEEEvNT_6ParamsE --------------------------
	.section	.text._ZN7cutlass13device_kernelIN5flash19enable_sm80_to_sm89INS1_16FlashAttnFwdSm80INS1_25CollectiveMainloopFwdSm80ILi4ELi1ELb0EN4cute5tupleIJNS5_1CILi128EEENS7_ILi64EEENS7_ILi96EEEEEELi96ENS_6half_tEfNS_4arch4Sm80ELb1ELb0ELb0ELb1ELb0ELb1ELb1ELb0EEENS1_21CollectiveEpilogueFwdINS6_IJS8_SA_S9_EEENS6_IJNS7_ILi1EEESI_SI_EEESC_SE_Li128ELb1ELb1ELb0ELb0EEENS1_19SingleTileSchedulerILb1ELb0ELb1ELi128EEEEEEEEEvNT_6ParamsE,"ax",@progbits
	.sectioninfo	@"SHI_REGISTERS=255"
	.align	128
.text._ZN7cutlass13device_kernelIN5flash19enable_sm80_to_sm89INS1_16FlashAttnFwdSm80INS1_25CollectiveMainloopFwdSm80ILi4ELi1ELb0EN4cute5tupleIJNS5_1CILi128EEENS7_ILi64EEENS7_ILi96EEEEEELi96ENS_6half_tEfNS_4arch4Sm80ELb1ELb0ELb0ELb1ELb0ELb1ELb1ELb0EEENS1_21CollectiveEpilogueFwdINS6_IJS8_SA_S9_EEENS6_IJNS7_ILi1EEESI_SI_EEESC_SE_Li128ELb1ELb1ELb0ELb0EEENS1_19SingleTileSchedulerILb1ELb0ELb1ELi128EEEEEEEEEvNT_6ParamsE:
        .type           _ZN7cutlass13device_kernelIN5flash19enable_sm80_to_sm89INS1_16FlashAttnFwdSm80INS1_25CollectiveMainloopFwdSm80ILi4ELi1ELb0EN4cute5tupleIJNS5_1CILi128EEENS7_ILi64EEENS7_ILi96EEEEEELi96ENS_6half_tEfNS_4arch4Sm80ELb1ELb0ELb0ELb1ELb0ELb1ELb1ELb0EEENS1_21CollectiveEpilogueFwdINS6_IJS8_SA_S9_EEENS6_IJNS7_ILi1EEESI_SI_EEESC_SE_Li128ELb1ELb1ELb0ELb0EEENS1_19SingleTileSchedulerILb1ELb0ELb1ELi128EEEEEEEEEvNT_6ParamsE,@function
        .size           _ZN7cutlass13device_kernelIN5flash19enable_sm80_to_sm89INS1_16FlashAttnFwdSm80INS1_25CollectiveMainloopFwdSm80ILi4ELi1ELb0EN4cute5tupleIJNS5_1CILi128EEENS7_ILi64EEENS7_ILi96EEEEEELi96ENS_6half_tEfNS_4arch4Sm80ELb1ELb0ELb0ELb1ELb0ELb1ELb1ELb0EEENS1_21CollectiveEpilogueFwdINS6_IJS8_SA_S9_EEENS6_IJNS7_ILi1EEESI_SI_EEESC_SE_Li128ELb1ELb1ELb0ELb0EEENS1_19SingleTileSchedulerILb1ELb0ELb1ELi128EEEEEEEEEvNT_6ParamsE,(.L_x_764 - _ZN7cutlass13device_kernelIN5flash19enable_sm80_to_sm89INS1_16FlashAttnFwdSm80INS1_25CollectiveMainloopFwdSm80ILi4ELi1ELb0EN4cute5tupleIJNS5_1CILi128EEENS7_ILi64EEENS7_ILi96EEEEEELi96ENS_6half_tEfNS_4arch4Sm80ELb1ELb0ELb0ELb1ELb0ELb1ELb1ELb0EEENS1_21CollectiveEpilogueFwdINS6_IJS8_SA_S9_EEENS6_IJNS7_ILi1EEESI_SI_EEESC_SE_Li128ELb1ELb1ELb0ELb0EEENS1_19SingleTileSchedulerILb1ELb0ELb1ELi128EEEEEEEEEvNT_6ParamsE)
        .other          _ZN7cutlass13device_kernelIN5flash19enable_sm80_to_sm89INS1_16FlashAttnFwdSm80INS1_25CollectiveMainloopFwdSm80ILi4ELi1ELb0EN4cute5tupleIJNS5_1CILi128EEENS7_ILi64EEENS7_ILi96EEEEEELi96ENS_6half_tEfNS_4arch4Sm80ELb1ELb0ELb0ELb1ELb0ELb1ELb1ELb0EEENS1_21CollectiveEpilogueFwdINS6_IJS8_SA_S9_EEENS6_IJNS7_ILi1EEESI_SI_EEESC_SE_Li128ELb1ELb1ELb0ELb0EEENS1_19SingleTileSchedulerILb1ELb0ELb1ELi128EEEEEEEEEvNT_6ParamsE,@"STO_CUDA_ENTRY STV_DEFAULT"
_ZN7cutlass13device_kernelIN5flash19enable_sm80_to_sm89INS1_16FlashAttnFwdSm80INS1_25CollectiveMainloopFwdSm80ILi4ELi1ELb0EN4cute5tupleIJNS5_1CILi128EEENS7_ILi64EEENS7_ILi96EEEEEELi96ENS_6half_tEfNS_4arch4Sm80ELb1ELb0ELb0ELb1ELb0ELb1ELb1ELb0EEENS1_21CollectiveEpilogueFwdINS6_IJS8_SA_S9_EEENS6_IJNS7_ILi1EEESI_SI_EEESC_SE_Li128ELb1ELb1ELb0ELb0EEENS1_19SingleTileSchedulerILb1ELb0ELb1ELi128EEEEEEEEEvNT_6ParamsE:
        /* <DEDUP_REMOVED lines=17> */
.L_x_645:
        /* <DEDUP_REMOVED lines=8> */
.L_x_647:
[----:B------:R-:W-:-:S04]  /*0190*/  MOV R0, c[0x0][0x54c] ;  /* 0x0001530000007a02 */ /* 0x000fc80000000f00 */
.L_x_646:
[----:B------:R-:W-:Y:S01]  /*01a0*/  USHF.L.U32 UR4, UR4, 0x7, URZ ;  /* 0x0000000704047899 */ /* 0x000fe2000800063f */
[----:B-----5:R-:W-:-:S05]  /*01b0*/  IMAD R0, R0, c[0x0][0x548], RZ ;  /* 0x0001520000007a24 */ /* 0x020fca00078e02ff */
[----:B------:R-:W-:-:S04]  /*01c0*/  MOV R12, UR4 ;  /* 0x00000004000c7c02 */ /* 0x000fc80008000f00 */
[----:B------:R-:W-:-:S04]  /*01d0*/  ISETP.GE.AND P0, PT, R12, R0, PT ;  /* 0x000000000c00720c */ /* 0x000fc80003f06270 */
[----:B------:R-:W-:-:S05]  /*01e0*/  SEL R0, R5, 0xffffffff, !P0 ;  /* 0xffffffff05007807 */ /* 0x000fca0004000000 */
[----:B------:R2:W-:Y:S01]  /*01f0*/  STL [R1+0x70], R0 ;  /* 0x0000700001007387 */ /* 0x0005e20000100800 */
[----:B------:R-:W-:Y:S05]  /*0200*/  BRA `(.L_x_648) ;  /* 0x0000014000007947 */ /* 0x000fea0003800000 */
.L_x_644:
[----:B------:R-:W-:-:S04]  /*0210*/  ISETP.NE.U32.AND P0, PT, RZ, c[0x0][0x568], PT ;  /* 0x00015a00ff007a0c */ /* 0x000fc80003f05070 */
[----:B------:R-:W-:-:S13]  /*0220*/  ISETP.NE.AND.EX P0, PT, RZ, c[0x0][0x56c], PT, P0 ;  /* 0x00015b00ff007a0c */ /* 0x000fda0003f05300 */
[----:B------:R-:W-:Y:S05]  /*0230*/  @!P0 BRA `(.L_x_649) ;  /* 0x0000002000008947 */ /* 0x000fea0003800000 */
[----:B------:R1:W5:Y:S01]  /*0240*/  LDG.E R0, [R2.64] ;  /* 0x0000000602007981 */ /* 0x000362000c1e1900 */
[----:B------:R-:W-:Y:S05]  /*0250*/  BRA `(.L_x_650) ;  /* 0x0000009000007947 */ /* 0x000fea0003800000 */
.L_x_649:
        /* <DEDUP_REMOVED lines=8> */
.L_x_651:
[----:B------:R-:W-:-:S04]  /*02e0*/  MOV R0, c[0x0][0x54c] ;  /* 0x0001530000007a02 */ /* 0x000fc80000000f00 */
.L_x_650:
[----:B------:R-:W-:Y:S01]  /*02f0*/  USHF.L.U32 UR4, UR4, 0x7, URZ ;  /* 0x0000000704047899 */ /* 0x000fe2000800063f */
[----:B-----5:R-:W-:-:S05]  /*0300*/  IMAD R0, R0, c[0x0][0x548], RZ ;  /* 0x0001520000007a24 */ /* 0x020fca00078e02ff */
[----:B------:R-:W-:-:S04]  /*0310*/  MOV R12, UR4 ;  /* 0x00000004000c7c02 */ /* 0x000fc80008000f00 */
[----:B------:R-:W-:-:S04]  /*0320*/  ISETP.GE.AND P0, PT, R12, R0, PT ;  /* 0x000000000c00720c */ /* 0x000fc80003f06270 */
[----:B------:R-:W-:-:S05]  /*0330*/  SEL R0, R5, 0xffffffff, !P0 ;  /* 0xffffffff05007807 */ /* 0x000fca0004000000 */
[----:B------:R2:W-:Y:S04]  /*0340*/  STL [R1+0x70], R0 ;  /* 0x0000700001007387 */ /* 0x0005e80000100800 */
.L_x_648:
        /* <DEDUP_REMOVED lines=10> */
[----:B------:R-:W-:Y:S01]  /*03f0*/  IMAD.MOV.U32 R13, RZ, RZ, RZ ;  /* 0x000000ffff0d7224 */ /* 0x000fe200078e00ff */
[----:B------:R-:W-:Y:S01]  /*0400*/  ISETP.NE.U32.AND P1, PT, RZ, c[0x0][0x348], PT ;  /* 0x0000d200ff007a0c */ /* 0x000fe20003f25070 */
[----:B------:R-:W-:Y:S01]  /*0410*/  IMAD.WIDE R6, R25, R19, c[0x0][0x348] ;  /* 0x0000d20019067625 */ /* 0x000fe200078e0213 */
[----:B------:R-:W-:-:S02]  /*0420*/  ISETP.NE.U32.AND P6, PT, RZ, c[0x0][0x350], PT ;  /* 0x0000d400ff007a0c */ /* 0x000fc40003fc5070 */
[----:B------:R-:W-:Y:S01]  /*0430*/  ISETP.NE.U32.AND P3, PT, RZ, c[0x0][0x358], PT ;  /* 0x0000d600ff007a0c */ /* 0x000fe20003f65070 */
[CC--:B------:R-:W-:Y:S01]  /*0440*/  IMAD.WIDE R4, R25.reuse, R19.reuse, c[0x0][0x350] ;  /* 0x0000d40019047625 */ /* 0x0c0fe200078e0213 */
[----:B------:R-:W-:Y:S02]  /*0450*/  ISETP.NE.AND.EX P1, PT, RZ, c[0x0][0x34c], PT, P1 ;  /* 0x0000d300ff007a0c */ /* 0x000fe40003f25310 */
[----:B------:R-:W-:Y:S01]  /*0460*/  ISETP.NE.AND.EX P6, PT, RZ, c[0x0][0x354], PT, P6 ;  /* 0x0000d500ff007a0c */ /* 0x000fe20003fc5360 */
[----:B------:R-:W-:Y:S01]  /*0470*/  @P2 IMAD.WIDE R10, R25, R19, c[0x0][0x370] ;  /* 0x0000dc00190a2625 */ /* 0x000fe200078e0213 */
[----:B------:R-:W-:-:S03]  /*0480*/  ISETP.NE.AND.EX P3, PT, RZ, c[0x0][0x35c], PT, P3 ;  /* 0x0000d700ff007a0c */ /* 0x000fc60003f65330 */
[CC--:B------:R-:W-:Y:S01]  /*0490*/  @P0 IMAD.WIDE R8, R25.reuse, R19.reuse, c[0x0][0x360] ;  /* 0x0000d80019080625 */ /* 0x0c0fe200078e0213 */
[----:B------:R2:W5:Y:S03]  /*04a0*/  @P2 LDG.E R150, [R10.64] ;  /* 0x000000060a962981 */ /* 0x000566000c1e1900 */
[----:B-1----:R-:W-:Y:S01]  /*04b0*/  IMAD.WIDE R2, R25, R19, c[0x0][0x358] ;  /* 0x0000d60019027625 */ /* 0x002fe200078e0213 */
[----:B------:R-:W3:Y:S04]  /*04c0*/  @P0 LDG.E R0, [R8.64] ;  /* 0x0000000608000981 */ /* 0x000ee8000c1e1900 */
[----:B------:R2:W5:Y:S04]  /*04d0*/  @P1 LDG.E R147, [R6.64] ;  /* 0x0000000606931981 */ /* 0x000568000c1e1900 */
[----:B------:R2:W5:Y:S04]  /*04e0*/  @P6 LDG.E R151, [R4.64] ;  /* 0x0000000604976981 */ /* 0x000568000c1e1900 */
[----:B------:R2:W5:Y:S04]  /*04f0*/  @P3 LDG.E R13, [R2.64] ;  /* 0x00000006020d3981 */ /* 0x000568000c1e1900 */
[----:B------:R-:W1:Y:S01]  /*0500*/  S2R R23, SR_CTAID.Y ;  /* 0x0000000000177919 */ /* 0x000e620000002600 */
[----:B------:R-:W-:-:S02]  /*0510*/  IMAD.MOV.U32 R14, RZ, RZ, c[0x0][0x1d0] ;  /* 0x00007400ff0e7624 */ /* 0x000fc400078e00ff */
[----:B------:R-:W-:Y:S01]  /*0520*/  IMAD.MOV.U32 R96, RZ, RZ, c[0x0][0x228] ;  /* 0x00008a00ff607624 */ /* 0x000fe200078e00ff */
[----:B-1----:R-:W-:Y:S01]  /*0530*/  SHF.R.S32.HI R167, RZ, 0x1f, R23 ;  /* 0x0000001fffa77819 */ /* 0x002fe20000011417 */
[----:B---3--:R2:W-:Y:S01]  /*0540*/  STL [R1+0x6c], R0 ;  /* 0x00006c0001007387 */ /* 0x0085e20000100800 */
[----:B------:R-:W-:Y:S01]  /*0550*/  IMAD.MOV.U32 R8, RZ, RZ, R0 ;  /* 0x000000ffff087224 */ /* 0x000fe200078e0000 */
[----:B------:R-:W-:Y:S05]  /*0560*/  @P0 BRA `(.L_x_652) ;  /* 0x0000005000000947 */ /* 0x000fea0003800000 */
[----:B------:R-:W-:Y:S05]  /*0570*/  @!P1 BRA `(.L_x_652) ;  /* 0x0000004000009947 */ /* 0x000fea0003800000 */
[----:B--2---:R1:W2:Y:S04]  /*0580*/  LDG.E R0, [R6.64] ;  /* 0x0000000606007981 */ /* 0x0042a8000c1e1900 */
[----:B-1----:R-:W2:Y:S02]  /*0590*/  LDG.E R6, [R6.64+0x4] ;  /* 0x0000040606067981 */ /* 0x002ea4000c1e1900 */
[----:B--2---:R-:W-:-:S05]  /*05a0*/  IADD3 R8, -R0, R6, RZ ;  /* 0x0000000600087210 */ /* 0x004fca0007ffe1ff */
[----:B------:R1:W-:Y:S02]  /*05b0*/  STL [R1+0x6c], R8 ;  /* 0x00006c0801007387 */ /* 0x0003e40000100800 */
.L_x_652:
[----:B------:R-:W-:-:S04]  /*05c0*/  ISETP.NE.U32.AND P0, PT, RZ, c[0x0][0x368], PT ;  /* 0x0000da00ff007a0c */ /* 0x000fc80003f05070 */
[----:B------:R-:W-:-:S13]  /*05d0*/  ISETP.NE.AND.EX P0, PT, RZ, c[0x0][0x36c], PT, P0 ;  /* 0x0000db00ff007a0c */ /* 0x000fda0003f05300 */
[----:B------:R-:W-:Y:S05]  /*05e0*/  @!P0 BRA `(.L_x_653) ;  /* 0x0000003000008947 */ /* 0x000fea0003800000 */
[----:B--2---:R-:W-:-:S05]  /*05f0*/  IMAD.WIDE R4, R25, R19, c[0x0][0x368] ;  /* 0x0000da0019047625 */ /* 0x004fca00078e0213 */
[----:B------:R2:W5:Y:S01]  /*0600*/  LDG.E R14, [R4.64] ;  /* 0x00000006040e7981 */ /* 0x000562000c1e1900 */
[----:B------:R-:W-:Y:S05]  /*0610*/  BRA `(.L_x_654) ;  /* 0x0000004000007947 */ /* 0x000fea0003800000 */
.L_x_653:
[----:B------:R-:W-:Y:S05]  /*0620*/  @!P6 BRA `(.L_x_654) ;  /* 0x000000300000e947 */ /* 0x000fea0003800000 */
[----:B--2---:R2:W3:Y:S04]  /*0630*/  LDG.E R0, [R4.64] ;  /* 0x0000000604007981 */ /* 0x0044e8000c1e1900 */
[----:B--2---:R-:W3:Y:S02]  /*0640*/  LDG.E R4, [R4.64+0x4] ;  /* 0x0000040604047981 */ /* 0x004ee4000c1e1900 */
[----:B---3--:R-:W-:Y:S02]  /*0650*/  IADD3 R14, -R0, R4, RZ ;  /* 0x00000004000e7210 */ /* 0x008fe40007ffe1ff */
.L_x_654:
[----:B--2---:R2:W3:Y:S04]  /*0660*/  @P3 LDG.E R4, [R2.64] ;  /* 0x0000000602043981 */ /* 0x0044e8000c1e1900 */
[----:B------:R2:W3:Y:S01]  /*0670*/  @P3 LDG.E R0, [R2.64+0x4] ;  /* 0x0000040602003981 */ /* 0x0004e2000c1e1900 */
[----:B------:R-:W-:Y:S01]  /*0680*/  ISETP.NE.U32.AND P0, PT, RZ, c[0x0][0x378], PT ;  /* 0x0000de00ff007a0c */ /* 0x000fe20003f05070 */
[----:B-----5:R-:W-:-:S03]  /*0690*/  IMAD.MOV.U32 R146, RZ, RZ, R14 ;  /* 0x000000ffff927224 */ /* 0x020fc600078e000e */
[----:B------:R-:W-:Y:S01]  /*06a0*/  ISETP.NE.AND.EX P0, PT, RZ, c[0x0][0x37c], PT, P0 ;  /* 0x0000df00ff007a0c */ /* 0x000fe20003f05300 */
[----:B------:R-:W-:-:S05]  /*06b0*/  IMAD.MOV.U32 R5, RZ, RZ, c[0x0][0x2c4] ;  /* 0x0000b100ff057624 */ /* 0x000fca00078e00ff */
[----:B------:R-:W-:Y:S01]  /*06c0*/  ISETP.NE.AND P1, PT, R5, 0x1, PT ;  /* 0x000000010500780c */ /* 0x000fe20003f25270 */
[----:B------:R-:W-:-:S06]  /*06d0*/  IMAD.IADD R5, R14, 0x1, -R150 ;  /* 0x000000010e057824 */ /* 0x000fcc00078e0a96 */
[----:B--2---:R-:W-:-:S05]  /*06e0*/  @P0 IMAD.WIDE R2, R25, R19, c[0x0][0x378] ;  /* 0x0000de0019020625 */ /* 0x004fca00078e0213 */
[----:B------:R2:W5:Y:S02]  /*06f0*/  @P0 LDG.E R146, [R2.64] ;  /* 0x0000000602920981 */ /* 0x000564000c1e1900 */
[----:B--2---:R-:W-:-:S05]  /*0700*/  IMAD.MOV.U32 R2, RZ, RZ, R12 ;  /* 0x000000ffff027224 */ /* 0x004fca00078e000c */
[----:B------:R2:W-:Y:S01]  /*0710*/  STL [R1], R2 ;  /* 0x0000000201007387 */ /* 0x0005e20000100800 */
[----:B---3--:R-:W-:Y:S01]  /*0720*/  @P3 IMAD.IADD R96, R0, 0x1, -R4 ;  /* 0x0000000100603824 */ /* 0x008fe200078e0a04 */
[----:B------:R-:W-:-:S03]  /*0730*/  @P1 IADD3 R0, R2, 0x7f, RZ ;  /* 0x0000007f02001810 */ /* 0x000fc60007ffe0ff */
[----:B------:R-:W-:Y:S02]  /*0740*/  IMAD.IADD R3, R5, 0x1, R96 ;  /* 0x0000000105037824 */ /* 0x000fe400078e0260 */
[----:B--2---:R-:W-:Y:S01]  /*0750*/  @P1 IMAD.HI.U32 R2, R0, c[0x0][0x2c8], RZ ;  /* 0x0000b20000021a27 */ /* 0x004fe200078e00ff */
[----:B------:R-:W-:Y:S02]  /*0760*/  IADD3 R0, R12, 0x7f, RZ ;  /* 0x0000007f0c007810 */ /* 0x000fe40007ffe0ff */
[C---:B------:R-:W-:Y:S01]  /*0770*/  IADD3 R156, R3.reuse, 0x40, -R8 ;  /* 0x00000040039c7810 */ /* 0x040fe20007ffe808 */
[----:B------:R2:W-:Y:S01]  /*0780*/  STL [R1+0x48], R3 ;  /* 0x0000480301007387 */ /* 0x0005e20000100800 */
[----:B------:R-:W-:Y:S02]  /*0790*/  @P1 SHF.R.U32.HI R0, RZ, c[0x0][0x2cc], R2 ;  /* 0x0000b300ff001a19 */ /* 0x000fe40000011602 */
[----:B------:R-:W-:-:S03]  /*07a0*/  IADD3 R2, R3, 0x3f, RZ ;  /* 0x0000003f03027810 */ /* 0x000fc60007ffe0ff */
[----:B------:R-:W-:-:S05]  /*07b0*/  IMAD.IADD R0, R156, 0x1, R0 ;  /* 0x000000019c007824 */ /* 0x000fca00078e0200 */
[----:B------:R-:W-:-:S04]  /*07c0*/  SHF.R.S32.HI R4, RZ, 0x1f, R0 ;  /* 0x0000001fff047819 */ /* 0x000fc80000011400 */
[----:B------:R-:W-:-:S04]  /*07d0*/  LEA.HI R0, R4, R0, RZ, 0x6 ;  /* 0x0000000004007211 */ /* 0x000fc800078f30ff */
[----:B------:R-:W-:Y:S02]  /*07e0*/  SHF.R.S32.HI R0, RZ, 0x6, R0 ;  /* 0x00000006ff007819 */ /* 0x000fe40000011400 */
[----:B--2---:R-:W-:-:S04]  /*07f0*/  SHF.R.S32.HI R3, RZ, 0x1f, R2 ;  /* 0x0000001fff037819 */ /* 0x004fc80000011402 */
[----:B------:R-:W-:-:S04]  /*0800*/  LEA.HI R2, R3, R2, RZ, 0x6 ;  /* 0x0000000203027211 */ /* 0x000fc800078f30ff */
[----:B------:R-:W-:-:S04]  /*0810*/  SHF.R.S32.HI R155, RZ, 0x6, R2 ;  /* 0x00000006ff9b7819 */ /* 0x000fc80000011402 */
[----:B------:R-:W-:Y:S01]  /*0820*/  IMNMX R2, R155, R0, PT ;  /* 0x000000009b027217 */ /* 0x000fe20003800200 */
[----:B------:R-:W-:-:S04]  /*0830*/  IMAD.MOV R0, RZ, RZ, -R5 ;  /* 0x000000ffff007224 */ /* 0x000fc800078e0a05 */
[----:B------:R-:W-:Y:S01]  /*0840*/  IMAD R3, R2, 0x40, -R5 ;  /* 0x0000004002037824 */ /* 0x000fe200078e0a05 */
        /* <DEDUP_REMOVED lines=11> */
[----:B------:R-:W-:Y:S01]  /*0900*/  SHF.R.S32.HI R18, RZ, 0x1f, R165 ;  /* 0x0000001fff127819 */ /* 0x000fe200000114a5 */
[----:B------:R-:W-:Y:S01]  /*0910*/  IMAD R5, R167, c[0x0][0x240], RZ ;  /* 0x00009000a7057a24 */ /* 0x000fe200078e02ff */
[----:B------:R-:W-:Y:S01]  /*0920*/  SHF.R.S32.HI R0, RZ, 0x1f, R13 ;  /* 0x0000001fff007819 */ /* 0x000fe2000001140d */
[----:B------:R-:W-:Y:S01]  /*0930*/  IMAD.MOV.U32 R20, RZ, RZ, c[0x0][0x238] ;  /* 0x00008e00ff147624 */ /* 0x000fe200078e00ff */
[----:B------:R-:W-:Y:S01]  /*0940*/  LEA.HI R17, R18, R165, RZ, 0x2 ;  /* 0x000000a512117211 */ /* 0x000fe200078f10ff */
[----:B------:R-:W-:Y:S01]  /*0950*/  IMAD.MOV.U32 R154, RZ, RZ, 0x6 ;  /* 0x00000006ff9a7424 */ /* 0x000fe200078e00ff */
[----:B------:R-:W-:Y:S01]  /*0960*/  SHF.R.S32.HI R16, RZ, 0x1f, R25 ;  /* 0x0000001fff107819 */ /* 0x000fe20000011419 */
[C---:B------:R-:W-:Y:S01]  /*0970*/  IMAD.SHL.U32 R162, R20.reuse, 0x40, RZ ;  /* 0x0000004014a27824 */ /* 0x040fe200078e00ff */
[----:B------:R-:W-:Y:S01]  /*0980*/  LOP3.LUT R2, R17, 0x1ffffffc, RZ, 0xc0, !PT ;  /* 0x1ffffffc11027812 */ /* 0x000fe200078ec0ff */
[----:B------:R-:W-:Y:S01]  /*0990*/  IMAD.MOV.U32 R157, RZ, RZ, 0x5 ;  /* 0x00000005ff9d7424 */ /* 0x000fe200078e00ff */
[----:B------:R-:W-:Y:S01]  /*09a0*/  SHF.R.S32.HI R15, RZ, 0x2, R17 ;  /* 0x00000002ff0f7819 */ /* 0x000fe20000011411 */
[----:B------:R-:W-:Y:S01]  /*09b0*/  IMAD.SHL.U32 R163, R20, 0x20, RZ ;  /* 0x0000002014a37824 */ /* 0x000fe200078e00ff */
[----:B------:R-:W-:Y:S01]  /*09c0*/  IADD3 R78, R4, -0x1, RZ ;  /* 0xffffffff044e7810 */ /* 0x000fe20007ffe0ff */
[----:B------:R-:W-:Y:S01]  /*09d0*/  IMAD.IADD R2, R165, 0x1, -R2 ;  /* 0x00000001a5027824 */ /* 0x000fe200078e0a02 */
[C---:B------:R-:W-:Y:S01]  /*09e0*/  IADD3 R139, P0, R15.reuse, R13, RZ ;  /* 0x0000000d0f8b7210 */ /* 0x040fe20007f1e0ff */
[----:B------:R-:W-:Y:S01]  /*09f0*/  IMAD.IADD R138, R96, 0x1, -R15 ;  /* 0x00000001608a7824 */ /* 0x000fe200078e0a0f */
[----:B------:R-:W-:Y:S01]  /*0a00*/  SEL R42, R16, RZ, !P3 ;  /* 0x000000ff102a7207 */ /* 0x000fe20005800000 */
[----:B------:R-:W-:Y:S01]  /*0a10*/  IMAD.SHL.U32 R12, R2, 0x8, RZ ;  /* 0x00000008020c7824 */ /* 0x000fe200078e00ff */
[----:B------:R-:W-:Y:S01]  /*0a20*/  LEA.HI.X.SX32 R145, R15, R0, 0x1, P0 ;  /* 0x000000000f917211 */ /* 0x000fe200000f0eff */
[----:B------:R-:W-:Y:S01]  /*0a30*/  IMAD R11, R78, -0x40, R138 ;  /* 0xffffffc04e0b7824 */ /* 0x000fe200078e028a */
[----:B------:R-:W-:-:S02]  /*0a40*/  SEL R98, R25, RZ, !P3 ;  /* 0x000000ff19627207 */ /* 0x000fc40005800000 */
[----:B------:R-:W-:Y:S01]  /*0a50*/  SHF.R.S32.HI R13, RZ, 0x1f, R12 ;  /* 0x0000001fff0d7819 */ /* 0x000fe2000001140c */
[----:B------:R-:W-:Y:S01]  /*0a60*/  IMAD R0, R145, c[0x0][0x238], RZ ;  /* 0x00008e0091007a24 */ /* 0x000fe200078e02ff */
[----:B------:R-:W-:Y:S02]  /*0a70*/  LEA.HI R4, R18, R165, RZ, 0x5 ;  /* 0x000000a512047211 */ /* 0x000fe400078f28ff */
[----:B------:R-:W-:Y:S01]  /*0a80*/  LEA.HI R10, R17, R15, RZ, 0x1 ;  /* 0x0000000f110a7211 */ /* 0x000fe200078f08ff */
[C---:B------:R-:W-:Y:S01]  /*0a90*/  IMAD R0, R139.reuse, c[0x0][0x23c], R0 ;  /* 0x00008f008b007a24 */ /* 0x040fe200078e0200 */
[----:B------:R-:W-:Y:S01]  /*0aa0*/  SHF.L.U64.HI R158, R20, R154, c[0x0][0x23c] ;  /* 0x00008f00149e7619 */ /* 0x000fe2000001029a */
[----:B------:R-:W-:Y:S01]  /*0ab0*/  IMAD.WIDE.U32 R2, R139, c[0x0][0x238], R12 ;  /* 0x00008e008b027a25 */ /* 0x000fe200078e000c */
[----:B------:R-:W-:Y:S02]  /*0ac0*/  ISETP.GE.AND P1, PT, R11, 0x1, PT ;  /* 0x000000010b00780c */ /* 0x000fe40003f26270 */
[----:B------:R-:W-:Y:S01]  /*0ad0*/  SHF.R.S32.HI R9, RZ, 0x1f, R78 ;  /* 0x0000001fff097819 */ /* 0x000fe2000001144e */
[----:B------:R-:W-:Y:S01]  /*0ae0*/  IMAD.IADD R3, R3, 0x1, R0 ;  /* 0x0000000103037824 */ /* 0x000fe200078e0200 */
[----:B------:R-:W-:Y:S01]  /*0af0*/  ISETP.GE.AND P5, PT, R12, c[0x0][0x1d4], PT ;  /* 0x000075000c007a0c */ /* 0x000fe20003fa6270 */
[C---:B------:R-:W-:Y:S01]  /*0b00*/  IMAD R0, R23.reuse, c[0x0][0x244], R5 ;  /* 0x0000910017007a24 */ /* 0x040fe200078e0205 */
[----:B------:R-:W-:Y:S01]  /*0b10*/  LEA.HI R5, R18, R165, RZ, 0x3 ;  /* 0x000000a512057211 */ /* 0x000fe200078f18ff */
[----:B------:R-:W-:Y:S01]  /*0b20*/  IMAD.WIDE.U32 R2, R23, c[0x0][0x240], R2 ;  /* 0x0000900017027a25 */ /* 0x000fe200078e0002 */
[----:B------:R-:W-:-:S02]  /*0b30*/  SHF.L.U64.HI R157, R20, R157, c[0x0][0x23c] ;  /* 0x00008f00149d7619 */ /* 0x000fc4000001029d */
[----:B------:R-:W-:Y:S01]  /*0b40*/  SHF.R.S32.HI R5, RZ, 0x3, R5 ;  /* 0x00000003ff057819 */ /* 0x000fe20000011405 */
[----:B------:R-:W-:Y:S02]  /*0b50*/  IMAD.IADD R3, R3, 0x1, R0 ;  /* 0x0000000103037824 */ /* 0x000fe400078e0200 */
[----:B------:R-:W-:Y:S02]  /*0b60*/  IMAD R0, R42, c[0x0][0x248], RZ ;  /* 0x000092002a007a24 */ /* 0x000fe400078e02ff */
[----:B------:R-:W-:Y:S01]  /*0b70*/  IMAD.SHL.U32 R6, R5, 0x40, RZ ;  /* 0x0000004005067824 */ /* 0x000fe200078e00ff */
[----:B------:R-:W-:Y:S01]  /*0b80*/  LOP3.LUT R5, R10, 0x7fffffe, RZ, 0xc0, !PT ;  /* 0x07fffffe0a057812 */ /* 0x000fe200078ec0ff */
[C---:B------:R-:W-:Y:S02]  /*0b90*/  IMAD R7, R98.reuse, c[0x0][0x24c], R0 ;  /* 0x0000930062077a24 */ /* 0x040fe400078e0200 */
[----:B------:R-:W-:Y:S01]  /*0ba0*/  IMAD.WIDE.U32 R116, R98, c[0x0][0x248], R2 ;  /* 0x0000920062747a25 */ /* 0x000fe200078e0002 */
[----:B------:R-:W-:-:S03]  /*0bb0*/  LOP3.LUT R3, R6, 0xc0, RZ, 0xc0, !PT ;  /* 0x000000c006037812 */ /* 0x000fc600078ec0ff */
[----:B------:R-:W-:Y:S02]  /*0bc0*/  IMAD.SHL.U32 R4, R4, 0x8, RZ ;  /* 0x0000000804047824 */ /* 0x000fe400078e00ff */
[----:B-1----:R-:W-:Y:S02]  /*0bd0*/  IMAD R8, R158, R78, RZ ;  /* 0x0000004e9e087224 */ /* 0x002fe400078e02ff */
[----:B------:R-:W-:Y:S01]  /*0be0*/  IMAD.IADD R105, R117, 0x1, R7 ;  /* 0x0000000175697824 */ /* 0x000fe200078e0207 */
[----:B------:R-:W-:Y:S01]  /*0bf0*/  LOP3.LUT R0, R4, 0xffffff00, RZ, 0xc0, !PT ;  /* 0xffffff0004007812 */ /* 0x000fe200078ec0ff */
[----:B------:R-:W-:Y:S01]  /*0c00*/  IMAD.MOV.U32 R104, RZ, RZ, R116 ;  /* 0x000000ffff687224 */ /* 0x000fe200078e0074 */
[----:B------:R-:W-:Y:S01]  /*0c10*/  IADD3 R7, R12, 0x40, RZ ;  /* 0x000000400c077810 */ /* 0x000fe20007ffe0ff */
[----:B------:R-:W-:Y:S02]  /*0c20*/  IMAD.IADD R2, R15, 0x1, -R5 ;  /* 0x000000010f027824 */ /* 0x000fe400078e0a05 */
[-C--:B------:R-:W-:Y:S01]  /*0c30*/  IMAD R6, R9, R162.reuse, R8 ;  /* 0x000000a209067224 */ /* 0x080fe200078e0208 */
[----:B------:R-:W-:Y:S01]  /*0c40*/  LOP3.LUT R9, R3, 0x18, R12, 0xf8, !PT ;  /* 0x0000001803097812 */ /* 0x000fe200078ef80c */
[----:B------:R-:W-:Y:S01]  /*0c50*/  IMAD.WIDE.U32 R4, R78, R162, R104 ;  /* 0x000000a24e047225 */ /* 0x000fe200078e0068 */
[----:B------:R-:W-:-:S02]  /*0c60*/  SHF.R.U32.HI R3, RZ, 0x3, R3 ;  /* 0x00000003ff037819 */ /* 0x000fc40000011603 */
[----:B------:R-:W-:Y:S01]  /*0c70*/  IADD3 R8, R12, 0x20, RZ ;  /* 0x000000200c087810 */ /* 0x000fe20007ffe0ff */
[----:B------:R-:W-:Y:S01]  /*0c80*/  IMAD R10, R2, 0x20, R0 ;  /* 0x00000020020a7824 */ /* 0x000fe200078e0200 */
[----:B------:R-:W-:Y:S01]  /*0c90*/  @P1 LEA R2, P0, R4, c[0x0][0x220], 0x1 ;  /* 0x0000880004021a11 */ /* 0x000fe200078008ff */
[----:B------:R-:W-:Y:S01]  /*0ca0*/  IMAD.IADD R0, R5, 0x1, R6 ;  /* 0x0000000105007824 */ /* 0x000fe200078e0206 */
[----:B------:R-:W-:Y:S02]  /*0cb0*/  LOP3.LUT R5, R9, R3, RZ, 0x3c, !PT ;  /* 0x0000000309057212 */ /* 0x000fe400078e3cff */
[----:B------:R-:W-:Y:S02]  /*0cc0*/  ISETP.GE.AND P4, PT, R8, c[0x0][0x1d4], PT ;  /* 0x0000750008007a0c */ /* 0x000fe40003f86270 */
[----:B------:R-:W-:Y:S01]  /*0cd0*/  ISETP.GE.AND P3, PT, R7, c[0x0][0x1d4], PT ;  /* 0x0000750007007a0c */ /* 0x000fe20003f66270 */
[----:B------:R-:W-:Y:S01]  /*0ce0*/  IMAD.IADD R5, R10, 0x1, R5 ;  /* 0x000000010a057824 */ /* 0x000fe200078e0205 */
[----:B------:R-:W-:-:S02]  /*0cf0*/  @P1 LEA.HI.X R3, R4, c[0x0][0x224], R0, 0x1, P0 ;  /* 0x0000890004031a11 */ /* 0x000fc400000f0c00 */
[----:B------:R-:W-:Y:S01]  /*0d00*/  ISETP.GT.AND P0, PT, R11, 0x20, PT ;  /* 0x000000200b00780c */ /* 0x000fe20003f04270 */
[----:B------:R-:W-:-:S05]  /*0d10*/  IMAD.SHL.U32 R85, R5, 0x2, RZ ;  /* 0x0000000205557824 */ /* 0x000fca00078e00ff */
[----:B------:R-:W-:Y:S01]  /*0d20*/  @!PT LDS RZ, [RZ] ;  /* 0x00000000fffff984 */ /* 0x000fe20000000800 */
[----:B------:R-:W-:Y:S01]  /*0d30*/  @!PT LDS RZ, [RZ] ;  /* 0x00000000fffff984 */ /* 0x000fe20000000800 */
[----:B------:R-:W-:Y:S01]  /*0d40*/  @!PT LDS RZ, [RZ] ;  /* 0x00000000fffff984 */ /* 0x000fe20000000800 */
[----:B------:R1:W-:Y:S04]  /*0d50*/  @P1 LDGSTS.E.BYPASS.LTC128B.128 [R85+0x3100], [R2.64], !P5 ;  /* 0x0310000002551fae */ /* 0x0003e8000e901d46 */
[----:B------:R1:W-:Y:S04]  /*0d60*/  @P1 LDGSTS.E.BYPASS.LTC128B.128 [R85+0x4100], [R2.64+0x40], !P4 ;  /* 0x0410004002551fae */ /* 0x0003e8000e101d46 */
[----:B------:R1:W-:Y:S01]  /*0d70*/  @P1 LDGSTS.E.BYPASS.LTC128B.128 [R85+0x5100], [R2.64+0x80], !P3 ;  /* 0x0510008002551fae */ /* 0x0003e2000d901d46 */
[----:B------:R-:W-:-:S05]  /*0d80*/  @P0 IADD3 R5, P1, R163, R4, RZ ;  /* 0x00000004a3050210 */ /* 0x000fca0007f3e0ff */
[----:B------:R-:W-:Y:S01]  /*0d90*/  @P0 IMAD.X R0, R157, 0x1, R0, P1 ;  /* 0x000000019d000824 */ /* 0x000fe200008e0600 */
[----:B------:R-:W-:-:S04]  /*0da0*/  @P0 LEA R4, P1, R5, c[0x0][0x220], 0x1 ;  /* 0x0000880005040a11 */ /* 0x000fc800078208ff */
[----:B------:R-:W-:Y:S02]  /*0db0*/  @P0 LEA.HI.X R5, R5, c[0x0][0x224], R0, 0x1, P1 ;  /* 0x0000890005050a11 */ /* 0x000fe400008f0c00 */
[----:B------:R-:W-:Y:S02]  /*0dc0*/  ISETP.NE.U32.AND P1, PT, RZ, c[0x0][0x340], PT ;  /* 0x0000d000ff007a0c */ /* 0x000fe40003f25070 */
[----:B------:R-:W-:Y:S01]  /*0dd0*/  LEA.HI R34, R165, R165, RZ, 0x1 ;  /* 0x000000a5a5227211 */ /* 0x000fe200078f08ff */
[----:B------:R-:W-:Y:S01]  /*0de0*/  IMAD.MOV.U32 R164, RZ, RZ, c[0x0][0x27c] ;  /* 0x00009f00ffa47624 */ /* 0x000fe200078e00ff */
[----:B------:R-:W-:Y:S01]  /*0df0*/  ISETP.NE.AND.EX P1, PT, RZ, c[0x0][0x344], PT, P1 ;  /* 0x0000d100ff007a0c */ /* 0x000fe20003f25310 */
[----:B------:R2:W-:Y:S01]  /*0e00*/  @P0 LDGSTS.E.BYPASS.LTC128B.128 [R85+0x3900], [R4.64], !P5 ;  /* 0x0390000004550fae */ /* 0x0005e2000e901d46 */
[----:B------:R-:W-:-:S11]  /*0e10*/  SHF.R.S32.HI R92, RZ, 0x1, R34 ;  /* 0x00000001ff5c7819 */ /* 0x000fd60000011422 */
[----:B-1----:R-:W-:Y:S01]  /*0e20*/  @P1 IMAD.WIDE R2, R25, R19, c[0x0][0x340] ;  /* 0x0000d00019021625 */ /* 0x002fe200078e0213 */
[----:B------:R-:W-:Y:S01]  /*0e30*/  LEA.HI R10, R18, R165, RZ, 0x4 ;  /* 0x000000a5120a7211 */ /* 0x000fe200078f20ff */
[----:B------:R2:W-:Y:S04]  /*0e40*/  @P0 LDGSTS.E.BYPASS.LTC128B.128 [R85+0x4900], [R4.64+0x40], !P4 ;  /* 0x0490004004550fae */ /* 0x0005e8000e101d46 */
[----:B------:R-:W-:Y:S01]  /*0e50*/  IMAD.SHL.U32 R10, R10, 0x10, RZ ;  /* 0x000000100a0a7824 */ /* 0x000fe200078e00ff */
[----:B------:R2:W-:Y:S01]  /*0e60*/  @P0 LDGSTS.E.BYPASS.LTC128B.128 [R85+0x5900], [R4.64+0x80], !P3 ;  /* 0x0590008004550fae */ /* 0x0005e2000d901d46 */
[----:B------:R-:W-:-:S03]  /*0e70*/  ISETP.GE.AND P0, PT, R164, 0x1, PT ;  /* 0x00000001a400780c */ /* 0x000fc60003f06270 */
[----:B------:R-:W-:Y:S01]  /*0e80*/  LOP3.LUT R10, R10, 0xffffff00, RZ, 0xc0, !PT ;  /* 0xffffff000a0a7812 */ /* 0x000fe200078ec0ff */
[----:B------:R-:W-:Y:S01]  /*0e90*/  IMAD R18, R167, c[0x0][0x260], RZ ;  /* 0x00009800a7127a24 */ /* 0x000fe200078e02ff */
[----:B------:R-:W0:Y:S04]  /*0ea0*/  LDGDEPBAR ;  /* 0x00000000000079af */ /* 0x000e280000000000 */
[----:B------:R1:W3:Y:S01]  /*0eb0*/  @P1 LDG.E R8, [R2.64] ;  /* 0x0000000602081981 */ /* 0x0002e2000c1e1900 */
[----:B------:R-:W-:Y:S01]  /*0ec0*/  IMAD.IADD R19, R151, 0x1, R14 ;  /* 0x0000000197137824 */ /* 0x000fe200078e020e */
[----:B------:R-:W-:Y:S01]  /*0ed0*/  LOP3.LUT R34, R34, 0xfffffffe, RZ, 0xc0, !PT ;  /* 0xfffffffe22227812 */ /* 0x000fe200078ec0ff */
[----:B------:R-:W-:Y:S01]  /*0ee0*/  IMAD R18, R23, c[0x0][0x264], R18 ;  /* 0x0000990017127a24 */ /* 0x000fe200078e0212 */
[----:B------:R-:W-:Y:S01]  /*0ef0*/  SHF.R.S32.HI R0, RZ, 0x1f, R17 ;  /* 0x0000001fff007819 */ /* 0x000fe20000011411 */
[----:B------:R-:W-:Y:S01]  /*0f00*/  IMAD R17, R167, c[0x0][0x210], RZ ;  /* 0x00008400a7117a24 */ /* 0x000fe200078e02ff */
[----:B------:R-:W-:Y:S01]  /*0f10*/  SHF.R.S32.HI R38, RZ, 0x1f, R19 ;  /* 0x0000001fff267819 */ /* 0x000fe20000011413 */
[----:B------:R-:W-:Y:S01]  /*0f20*/  IMAD.IADD R34, R165, 0x1, -R34 ;  /* 0x00000001a5227824 */ /* 0x000fe200078e0a22 */
[----:B------:R-:W-:Y:S01]  /*0f30*/  LEA.HI R6, R92, R92, RZ, 0x1 ;  /* 0x0000005c5c067211 */ /* 0x000fe200078f08ff */
[----:B------:R-:W-:Y:S01]  /*0f40*/  IMAD R17, R23, c[0x0][0x214], R17 ;  /* 0x0000850017117a24 */ /* 0x000fe200078e0211 */
[----:B------:R-:W-:Y:S01]  /*0f50*/  LEA.HI R7, R0, R15, RZ, 0x2 ;  /* 0x0000000f00077211 */ /* 0x000fe200078f10ff */
[----:B------:R-:W-:Y:S01]  /*0f60*/  IMAD R9, R38, c[0x0][0x1e0], RZ ;  /* 0x0000780026097a24 */ /* 0x000fe200078e02ff */
[----:B------:R-:W-:Y:S01]  /*0f70*/  LOP3.LUT R6, R6, 0x7fffffe, RZ, 0xc0, !PT ;  /* 0x07fffffe06067812 */ /* 0x000fe200078ec0ff */
[----:B------:R-:W-:Y:S01]  /*0f80*/  IMAD.SHL.U32 R26, R34, 0x8, RZ ;  /* 0x00000008221a7824 */ /* 0x000fe200078e00ff */
[----:B------:R-:W-:Y:S01]  /*0f90*/  SHF.R.S32.HI R46, RZ, 0x1f, R92 ;  /* 0x0000001fff2e7819 */ /* 0x000fe2000001145c */
[----:B------:R-:W-:Y:S01]  /*0fa0*/  IMAD R0, R19, c[0x0][0x1e4], R9 ;  /* 0x0000790013007a24 */ /* 0x000fe200078e0209 */
[----:B------:R-:W-:Y:S01]  /*0fb0*/  LOP3.LUT R9, R7, 0xfffffffc, RZ, 0xc0, !PT ;  /* 0xfffffffc07097812 */ /* 0x000fe200078ec0ff */
[----:B------:R-:W-:Y:S01]  /*0fc0*/  IMAD.IADD R6, R92, 0x1, -R6 ;  /* 0x000000015c067824 */ /* 0x000fe200078e0a06 */
[----:B------:R-:W-:Y:S01]  /*0fd0*/  ISETP.GE.AND P0, PT, R26, c[0x0][0x27c], PT ;  /* 0x00009f001a007a0c */ /* 0x000fe20003f06270 */
[----:B------:R-:W-:Y:S01]  /*0fe0*/  IMAD.SHL.U32 R34, R34, 0x4, RZ ;  /* 0x0000000422227824 */ /* 0x000fe200078e00ff */
[----:B------:R-:W-:Y:S01]  /*0ff0*/  SHF.R.S32.HI R27, RZ, 0x1f, R26 ;  /* 0x0000001fff1b7819 */ /* 0x000fe2000001141a */
[----:B------:R-:W-:Y:S01]  /*1000*/  IMAD.IADD R21, R15, 0x1, -R9 ;  /* 0x000000010f157824 */ /* 0x000fe200078e0a09 */
[----:B------:R-:W-:Y:S01]  /*1010*/  ULDC.U8 UR4, c[0x0][0x298] ;  /* 0x0000a60000047ab9 */ /* 0x000fe20000000000 */
[----:B------:R-:W-:Y:S01]  /*1020*/  IMAD R15, R6, 0x20, R10 ;  /* 0x00000020060f7824 */ /* 0x000fe200078e020a */
[C---:B------:R-:W-:Y:S01]  /*1030*/  IADD3 R37, R34.reuse, 0x10, RZ ;  /* 0x0000001022257810 */ /* 0x040fe20007ffe0ff */
[----:B-1----:R-:W-:Y:S01]  /*1040*/  IMAD.WIDE.U32 R2, R19, c[0x0][0x1e0], RZ ;  /* 0x0000780013027a25 */ /* 0x002fe200078e00ff */
[----:B------:R-:W-:-:S02]  /*1050*/  IADD3 R36, R34, 0x20, RZ ;  /* 0x0000002022247810 */ /* 0x000fc40007ffe0ff */
[----:B------:R-:W-:Y:S01]  /*1060*/  SHF.R.S32.HI R35, RZ, 0x1f, R34 ;  /* 0x0000001fff237819 */ /* 0x000fe20000011422 */
[----:B------:R-:W-:Y:S01]  /*1070*/  IMAD.IADD R7, R3, 0x1, R0 ;  /* 0x0000000103077824 */ /* 0x000fe200078e0200 */
[----:B------:R-:W-:Y:S01]  /*1080*/  SEL R0, RZ, c[0x0][0x27c], !P0 ;  /* 0x00009f00ff007a07 */ /* 0x000fe20004000000 */
[----:B------:R-:W-:Y:S01]  /*1090*/  IMAD.SHL.U32 R10, R164, 0x2, RZ ;  /* 0x00000002a40a7824 */ /* 0x000fe200078e00ff */
[C---:B------:R-:W-:Y:S01]  /*10a0*/  IADD3 R95, R26.reuse, 0x30, RZ ;  /* 0x000000301a5f7810 */ /* 0x040fe20007ffe0ff */
[----:B------:R-:W-:Y:S01]  /*10b0*/  IMAD.MOV.U32 R6, RZ, RZ, R2 ;  /* 0x000000ffff067224 */ /* 0x000fe200078e0002 */
[C---:B------:R-:W-:Y:S01]  /*10c0*/  IADD3 R94, R26.reuse, 0x40, RZ ;  /* 0x000000401a5e7810 */ /* 0x040fe20007ffe0ff */
[----:B------:R-:W-:Y:S01]  /*10d0*/  IMAD.IADD R0, R26, 0x1, R0 ;  /* 0x000000011a007824 */ /* 0x000fe200078e0200 */
[----:B------:R-:W-:Y:S01]  /*10e0*/  IADD3 R20, -R10, c[0x0][0x1d4], RZ ;  /* 0x000075000a147a10 */ /* 0x000fe20007ffe1ff */
[----:B--2---:R-:W-:Y:S01]  /*10f0*/  IMAD.WIDE.U32 R4, R23, c[0x0][0x1e8], R6 ;  /* 0x00007a0017047a25 */ /* 0x004fe200078e0006 */
[----:B------:R-:W-:-:S02]  /*1100*/  IADD3 R93, R26, 0x50, RZ ;  /* 0x000000501a5d7810 */ /* 0x000fc40007ffe0ff */
[----:B------:R-:W-:Y:S01]  /*1110*/  SHF.R.S32.HI R6, RZ, 0x1f, R0 ;  /* 0x0000001fff067819 */ /* 0x000fe20000011400 */
[----:B------:R-:W-:Y:S02]  /*1120*/  IMAD R9, R167, c[0x0][0x1e8], RZ ;  /* 0x00007a00a7097a24 */ /* 0x000fe400078e02ff */
[----:B------:R-:W-:Y:S01]  /*1130*/  IMAD R14, R46, c[0x0][0x280], RZ ;  /* 0x0000a0002e0e7a24 */ /* 0x000fe200078e02ff */
[-C--:B------:R-:W-:Y:S01]  /*1140*/  LEA.HI R41, R6, R0.reuse, RZ, 0x3 ;  /* 0x0000000006297211 */ /* 0x080fe200078f18ff */
[----:B------:R-:W-:Y:S01]  /*1150*/  IMAD.IADD R29, R34, 0x1, R37 ;  /* 0x00000001221d7824 */ /* 0x000fe200078e0225 */
[----:B------:R-:W-:Y:S01]  /*1160*/  LEA.HI R40, R6, R0, RZ, 0x5 ;  /* 0x0000000006287211 */ /* 0x000fe200078f28ff */
[----:B------:R-:W-:Y:S01]  /*1170*/  IMAD.IADD R28, R34, 0x1, R36 ;  /* 0x00000001221c7824 */ /* 0x000fe200078e0224 */
[----:B------:R-:W-:Y:S01]  /*1180*/  LOP3.LUT R119, R41, 0xfffffff8, RZ, 0xc0, !PT ;  /* 0xfffffff829777812 */ /* 0x000fe200078ec0ff */
[----:B------:R-:W-:Y:S02]  /*1190*/  IMAD R9, R23, c[0x0][0x1ec], R9 ;  /* 0x00007b0017097a24 */ /* 0x000fe400078e0209 */
[----:B------:R-:W-:Y:S01]  /*11a0*/  IMAD R14, R92, c[0x0][0x284], R14 ;  /* 0x0000a1005c0e7a24 */ /* 0x000fe200078e020e */
[----:B------:R-:W-:Y:S01]  /*11b0*/  SHF.R.S32.HI R133, RZ, 0x1f, R119 ;  /* 0x0000001fff857819 */ /* 0x000fe20000011477 */
[----:B------:R-:W-:-:S02]  /*11c0*/  IMAD R0, R46, c[0x0][0x290], RZ ;  /* 0x0000a4002e007a24 */ /* 0x000fc400078e02ff */
[----:B------:R-:W-:Y:S02]  /*11d0*/  IMAD.IADD R5, R5, 0x1, R9 ;  /* 0x0000000105057824 */ /* 0x000fe400078e0209 */
[----:B------:R-:W-:Y:S02]  /*11e0*/  IMAD R0, R92, c[0x0][0x294], R0 ;  /* 0x0000a5005c007a24 */ /* 0x000fe400078e0200 */
[----:B------:R-:W-:-:S04]  /*11f0*/  IMAD.WIDE.U32 R12, R23, c[0x0][0x260], R12 ;  /* 0x00009800170c7a25 */ /* 0x000fc800078e000c */
[----:B------:R-:W-:-:S04]  /*1200*/  IMAD.WIDE.U32 R148, R92, c[0x0][0x1e0], RZ ;  /* 0x000078005c947a25 */ /* 0x000fc800078e00ff */
[----:B------:R-:W-:Y:S02]  /*1210*/  IMAD.MOV.U32 R160, RZ, RZ, c[0x0][0x1e0] ;  /* 0x00007800ffa07624 */ /* 0x000fe400078e00ff */
[----:B------:R-:W-:Y:S02]  /*1220*/  IMAD.MOV.U32 R161, RZ, RZ, c[0x0][0x280] ;  /* 0x0000a000ffa17624 */ /* 0x000fe400078e00ff */
[----:B------:R-:W-:Y:S01]  /*1230*/  IMAD.MOV.U32 R159, RZ, RZ, c[0x0][0x290] ;  /* 0x0000a400ff9f7624 */ /* 0x000fe200078e00ff */
[CC--:B------:R-:W-:Y:S01]  /*1240*/  SHF.L.U64.HI R152, R160.reuse, R154.reuse, c[0x0][0x1e4] ;  /* 0x00007900a0987619 */ /* 0x0c0fe2000001029a */
[----:B------:R-:W-:Y:S01]  /*1250*/  IMAD.SHL.U32 R160, R160, 0x40, RZ ;  /* 0x00000040a0a07824 */ /* 0x000fe200078e00ff */
[CC--:B------:R-:W-:Y:S01]  /*1260*/  SHF.L.U64.HI R153, R161.reuse, R154.reuse, c[0x0][0x284] ;  /* 0x0000a100a1997619 */ /* 0x0c0fe2000001029a */
[----:B------:R-:W-:Y:S01]  /*1270*/  IMAD.SHL.U32 R161, R161, 0x40, RZ ;  /* 0x00000040a1a17824 */ /* 0x000fe200078e00ff */
[C---:B------:R-:W-:Y:S01]  /*1280*/  SHF.L.U64.HI R154, R159.reuse, R154, c[0x0][0x294] ;  /* 0x0000a5009f9a7619 */ /* 0x040fe2000001029a */
[----:B------:R-:W-:Y:S01]  /*1290*/  IMAD.SHL.U32 R159, R159, 0x40, RZ ;  /* 0x000000409f9f7824 */ /* 0x000fe200078e00ff */
[----:B------:R-:W-:Y:S01]  /*12a0*/  BAR.SYNC.DEFER_BLOCKING 0x0 ;  /* 0x0000000000007b1d */ /* 0x000fe20000010000 */
[--C-:B---3--:R-:W-:Y:S01]  /*12b0*/  @P1 SHF.R.S32.HI R3, RZ, 0x1f, R8.reuse ;  /* 0x0000001fff031819 */ /* 0x108fe20000011408 */
[----:B------:R-:W-:Y:S01]  /*12c0*/  @P1 IMAD.MOV.U32 R2, RZ, RZ, R8 ;  /* 0x000000ffff021224 */ /* 0x000fe200078e0008 */
[----:B------:R-:W-:Y:S01]  /*12d0*/  SEL R8, R10, R20, !P0 ;  /* 0x000000140a087207 */ /* 0x000fe20004000000 */
[----:B------:R-:W-:Y:S01]  /*12e0*/  @!P1 IMAD.MOV.U32 R2, RZ, RZ, R25 ;  /* 0x000000ffff029224 */ /* 0x000fe200078e0019 */
[----:B------:R-:W-:Y:S01]  /*12f0*/  ISETP.GE.AND P0, PT, R28, c[0x0][0x27c], PT ;  /* 0x00009f001c007a0c */ /* 0x000fe20003f06270 */
[----:B------:R-:W-:Y:S01]  /*1300*/  @!P1 IMAD.MOV.U32 R3, RZ, RZ, R16 ;  /* 0x000000ffff039224 */ /* 0x000fe200078e0010 */
[----:B------:R-:W-:-:S02]  /*1310*/  SHF.R.S32.HI R7, RZ, 0x1f, R8 ;  /* 0x0000001fff077819 */ /* 0x000fc40000011408 */
[----:B------:R-:W-:Y:S02]  /*1320*/  SEL R44, R2, RZ, !P6 ;  /* 0x000000ff022c7207 */ /* 0x000fe40007000000 */
[----:B------:R-:W-:Y:S01]  /*1330*/  SEL R43, R3, RZ, !P6 ;  /* 0x000000ff032b7207 */ /* 0x000fe20007000000 */
[----:B------:R-:W-:Y:S01]  /*1340*/  IMAD.WIDE.U32 R2, R92, c[0x0][0x280], R34 ;  /* 0x0000a0005c027a25 */ /* 0x000fe200078e0022 */
[----:B------:R-:W-:Y:S02]  /*1350*/  ISETP.GE.AND P1, PT, R29, c[0x0][0x27c], PT ;  /* 0x00009f001d007a0c */ /* 0x000fe40003f26270 */
[----:B------:R-:W-:Y:S01]  /*1360*/  LEA.HI R45, R7, R8, RZ, 0x4 ;  /* 0x00000008072d7211 */ /* 0x000fe200078f20ff */
[----:B------:R-:W-:Y:S01]  /*1370*/  IMAD.IADD R33, R3, 0x1, R14 ;  /* 0x0000000103217824 */ /* 0x000fe200078e020e */
[CC--:B------:R-:W-:Y:S01]  /*1380*/  SEL R16, R10.reuse, R20.reuse, !P1 ;  /* 0x000000140a107207 */ /* 0x0c0fe20004800000 */
[----:B------:R-:W-:Y:S01]  /*1390*/  IMAD.MOV.U32 R32, RZ, RZ, R2 ;  /* 0x000000ffff207224 */ /* 0x000fe200078e0002 */
[----:B------:R-:W-:Y:S01]  /*13a0*/  SEL R20, R10, R20, !P0 ;  /* 0x000000140a147207 */ /* 0x000fe20004000000 */
[----:B------:R-:W-:Y:S01]  /*13b0*/  IMAD.WIDE.U32 R6, R92, c[0x0][0x280], R26 ;  /* 0x0000a0005c067a25 */ /* 0x000fe200078e001a */
[----:B------:R-:W-:-:S02]  /*13c0*/  SEL R39, RZ, c[0x0][0x27c], !P1 ;  /* 0x00009f00ff277a07 */ /* 0x000fc40004800000 */
[----:B------:R-:W-:Y:S01]  /*13d0*/  IADD3 R144, P1, R19, R92, RZ ;  /* 0x0000005c13907210 */ /* 0x000fe20007f3e0ff */
[----:B------:R-:W-:Y:S01]  /*13e0*/  IMAD.WIDE.U32 R8, R92, c[0x0][0x290], R34 ;  /* 0x0000a4005c087a25 */ /* 0x000fe200078e0022 */
[----:B------:R-:W-:-:S03]  /*13f0*/  ISETP.NE.AND P6, PT, RZ, UR4, PT ;  /* 0x00000004ff007c0c */ /* 0x000fc6000bfc5270 */
[----:B------:R-:W-:-:S04]  /*1400*/  IMAD.WIDE.U32 R2, R92, c[0x0][0x290], R26 ;  /* 0x0000a4005c027a25 */ /* 0x000fc800078e001a */
[----:B------:R-:W-:-:S04]  /*1410*/  IMAD.WIDE.U32 R10, R23, c[0x0][0x210], R26 ;  /* 0x00008400170a7a25 */ /* 0x000fc800078e001a */
[----:B------:R-:W-:Y:S02]  /*1420*/  IMAD.IADD R25, R14, 0x1, R7 ;  /* 0x000000010e197824 */ /* 0x000fe400078e0207 */
[----:B------:R-:W-:Y:S02]  /*1430*/  IMAD.IADD R31, R9, 0x1, R0 ;  /* 0x00000001091f7824 */ /* 0x000fe400078e0200 */
[----:B------:R-:W-:Y:S02]  /*1440*/  IMAD.IADD R23, R0, 0x1, R3 ;  /* 0x0000000100177824 */ /* 0x000fe400078e0203 */
[----:B------:R-:W-:Y:S02]  /*1450*/  IMAD R7, R43, c[0x0][0x1f0], RZ ;  /* 0x00007c002b077a24 */ /* 0x000fe400078e02ff */
[----:B------:R-:W-:Y:S02]  /*1460*/  IMAD R0, R46, c[0x0][0x1e0], RZ ;  /* 0x000078002e007a24 */ /* 0x000fe400078e02ff */
[----:B------:R-:W-:Y:S01]  /*1470*/  IMAD.MOV.U32 R24, RZ, RZ, R6 ;  /* 0x000000ffff187224 */ /* 0x000fe200078e0006 */
[----:B------:R-:W-:Y:S01]  /*1480*/  SHF.R.S32.HI R6, RZ, 0x1f, R16 ;  /* 0x0000001fff067819 */ /* 0x000fe20000011410 */
[----:B------:R-:W-:Y:S01]  /*1490*/  IMAD.WIDE.U32 R88, R44, c[0x0][0x1f0], R4 ;  /* 0x00007c002c587a25 */ /* 0x000fe200078e0004 */
[----:B------:R-:W-:-:S02]  /*14a0*/  SHF.R.S32.HI R5, RZ, 0x1f, R20 ;  /* 0x0000001fff057819 */ /* 0x000fc40000011414 */
[----:B------:R-:W-:Y:S01]  /*14b0*/  LEA.HI R16, R6, R16, RZ, 0x4 ;  /* 0x0000001006107211 */ /* 0x000fe200078f20ff */
[----:B------:R-:W-:Y:S01]  /*14c0*/  IMAD.MOV.U32 R30, RZ, RZ, R8 ;  /* 0x000000ffff1e7224 */ /* 0x000fe200078e0008 */
[----:B------:R-:W-:Y:S01]  /*14d0*/  SEL R6, RZ, c[0x0][0x27c], !P0 ;  /* 0x00009f00ff067a07 */ /* 0x000fe20004000000 */
[----:B------:R-:W-:Y:S01]  /*14e0*/  IMAD R4, R44, c[0x0][0x1f4], R7 ;  /* 0x00007d002c047a24 */ /* 0x000fe200078e0207 */
[----:B------:R-:W-:Y:S01]  /*14f0*/  LEA.HI R20, R5, R20, RZ, 0x4 ;  /* 0x0000001405147211 */ /* 0x000fe200078f20ff */
[----:B------:R-:W-:Y:S02]  /*1500*/  IMAD R8, R92, c[0x0][0x1e4], R0 ;  /* 0x000079005c087a24 */ /* 0x000fe400078e0200 */
[----:B------:R-:W-:Y:S02]  /*1510*/  IMAD R0, R42, c[0x0][0x268], RZ ;  /* 0x00009a002a007a24 */ /* 0x000fe400078e02ff */
[----:B------:R-:W-:Y:S02]  /*1520*/  IMAD.MOV.U32 R22, RZ, RZ, R2 ;  /* 0x000000ffff167224 */ /* 0x000fe400078e0002 */
[----:B------:R-:W-:-:S02]  /*1530*/  IMAD.IADD R90, R89, 0x1, R4 ;  /* 0x00000001595a7824 */ /* 0x000fc400078e0204 */
[----:B------:R-:W-:Y:S02]  /*1540*/  IMAD.IADD R3, R13, 0x1, R18 ;  /* 0x000000010d037824 */ /* 0x000fe400078e0212 */
[----:B------:R-:W-:Y:S02]  /*1550*/  IMAD.MOV.U32 R2, RZ, RZ, R12 ;  /* 0x000000ffff027224 */ /* 0x000fe400078e000c */
[----:B------:R-:W-:Y:S01]  /*1560*/  IMAD.IADD R4, R39, 0x1, R29 ;  /* 0x0000000127047824 */ /* 0x000fe200078e021d */
[----:B------:R-:W-:Y:S01]  /*1570*/  IADD3 R39, R34, 0x8, RZ ;  /* 0x0000000822277810 */ /* 0x000fe20007ffe0ff */
[C---:B------:R-:W-:Y:S02]  /*1580*/  IMAD R101, R98.reuse, c[0x0][0x26c], R0 ;  /* 0x00009b0062657a24 */ /* 0x040fe400078e0200 */
[----:B------:R-:W-:Y:S01]  /*1590*/  IMAD.SHL.U32 R0, R21, 0x40, RZ ;  /* 0x0000004015007824 */ /* 0x000fe200078e00ff */
[----:B------:R-:W-:Y:S01]  /*15a0*/  SHF.R.S32.HI R5, RZ, 0x1f, R4 ;  /* 0x0000001fff057819 */ /* 0x000fe20000011404 */
[----:B------:R-:W-:-:S03]  /*15b0*/  IMAD.WIDE.U32 R98, R98, c[0x0][0x268], R2 ;  /* 0x00009a0062627a25 */ /* 0x000fc600078e0002 */
[----:B------:R-:W-:Y:S01]  /*15c0*/  LOP3.LUT R0, R0, 0xc0, RZ, 0xc0, !PT ;  /* 0x000000c000007812 */ /* 0x000fe200078ec0ff */
[----:B------:R-:W-:Y:S01]  /*15d0*/  IMAD.IADD R3, R6, 0x1, R28 ;  /* 0x0000000106037824 */ /* 0x000fe200078e021c */
[-C--:B------:R-:W-:Y:S01]  /*15e0*/  LEA.HI R12, R5, R4.reuse, RZ, 0x3 ;  /* 0x00000004050c7211 */ /* 0x080fe200078f18ff */
[----:B------:R-:W-:Y:S01]  /*15f0*/  IMAD.IADD R137, R149, 0x1, R8 ;  /* 0x0000000195897824 */ /* 0x000fe200078e0208 */
[----:B------:R-:W-:Y:S01]  /*1600*/  LEA.HI R7, R5, R4, RZ, 0x5 ;  /* 0x0000000405077211 */ /* 0x000fe200078f28ff */
[----:B------:R-:W-:Y:S01]  /*1610*/  IMAD.SHL.U32 R5, R40, 0x40, RZ ;  /* 0x0000004028057824 */ /* 0x000fe200078e00ff */
[----:B------:R-:W-:Y:S01]  /*1620*/  SHF.R.S32.HI R4, RZ, 0x1f, R3 ;  /* 0x0000001fff047819 */ /* 0x000fe20000011403 */
[----:B------:R-:W-:Y:S01]  /*1630*/  IMAD.X R143, R38, 0x1, R46, P1 ;  /* 0x00000001268f7824 */ /* 0x000fe200008e062e */
[----:B------:R-:W-:Y:S01]  /*1640*/  SHF.R.U32.HI R2, RZ, 0x3, R0 ;  /* 0x00000003ff027819 */ /* 0x000fe20000011600 */
[----:B------:R-:W-:Y:S01]  /*1650*/  IMAD.IADD R11, R11, 0x1, R17 ;  /* 0x000000010b0b7824 */ /* 0x000fe200078e0211 */
[----:B------:R-:W-:Y:S01]  /*1660*/  LOP3.LUT R6, R0, 0x18, R41, 0xf8, !PT ;  /* 0x0000001800067812 */ /* 0x000fe200078ef829 */
[----:B-----5:R-:W-:Y:S01]  /*1670*/  IMAD.WIDE.U32 R112, R146, c[0x0][0x280], R32 ;  /* 0x0000a00092707a25 */ /* 0x020fe200078e0020 */
[----:B------:R-:W-:-:S02]  /*1680*/  LEA.HI R9, R4, R3, RZ, 0x3 ;  /* 0x0000000304097211 */ /* 0x000fc400078f18ff */
[----:B------:R-:W-:Y:S01]  /*1690*/  LEA.HI R8, R4, R3, RZ, 0x5 ;  /* 0x0000000304087211 */ /* 0x000fe200078f28ff */
[----:B------:R-:W-:Y:S01]  /*16a0*/  IMAD.SHL.U32 R4, R7, 0x40, RZ ;  /* 0x0000004007047824 */ /* 0x000fe200078e00ff */
[----:B------:R-:W-:Y:S01]  /*16b0*/  LOP3.LUT R13, R5, 0x7ffff800, RZ, 0xc0, !PT ;  /* 0x7ffff800050d7812 */ /* 0x000fe200078ec0ff */
[----:B------:R-:W-:Y:S01]  /*16c0*/  IMAD.WIDE.U32 R114, R44, c[0x0][0x218], R10 ;  /* 0x000086002c727a25 */ /* 0x000fe200078e000a */
[----:B------:R-:W-:Y:S02]  /*16d0*/  LOP3.LUT R6, R6, R2, RZ, 0x3c, !PT ;  /* 0x0000000206067212 */ /* 0x000fe400078e3cff */
[----:B------:R-:W-:Y:S01]  /*16e0*/  LOP3.LUT R5, R0, 0x18, R12, 0xf8, !PT ;  /* 0x0000001800057812 */ /* 0x000fe200078ef80c */
[----:B------:R-:W-:Y:S01]  /*16f0*/  IMAD.WIDE.U32 R110, R146, c[0x0][0x280], R24 ;  /* 0x0000a000926e7a25 */ /* 0x000fe200078e0018 */
[----:B------:R-:W-:Y:S02]  /*1700*/  SHF.R.S32.HI R3, RZ, 0x4, R45 ;  /* 0x00000004ff037819 */ /* 0x000fe4000001142d */
[----:B------:R-:W-:Y:S01]  /*1710*/  IADD3 R130, R6, R13, R15 ;  /* 0x0000000d06827210 */ /* 0x000fe20007ffe00f */
[----:B------:R-:W-:Y:S01]  /*1720*/  IMAD.WIDE.U32 R108, R146, c[0x0][0x290], R30 ;  /* 0x0000a400926c7a25 */ /* 0x000fe200078e001e */
[----:B------:R-:W-:-:S02]  /*1730*/  LOP3.LUT R7, R4, 0x7ffff800, RZ, 0xc0, !PT ;  /* 0x7ffff80004077812 */ /* 0x000fc400078ec0ff */
[-C--:B------:R-:W-:Y:S01]  /*1740*/  LOP3.LUT R6, R5, R2.reuse, RZ, 0x3c, !PT ;  /* 0x0000000205067212 */ /* 0x080fe200078e3cff */
[----:B------:R-:W-:Y:S01]  /*1750*/  IMAD.SHL.U32 R4, R8, 0x40, RZ ;  /* 0x0000004008047824 */ /* 0x000fe200078e00ff */
[----:B------:R-:W-:Y:S01]  /*1760*/  LEA.HI.SX32 R3, R41, R3, 0x1d ;  /* 0x0000000329037211 */ /* 0x000fe200078feaff */
[----:B------:R-:W-:Y:S01]  /*1770*/  IMAD.WIDE.U32 R106, R146, c[0x0][0x290], R22 ;  /* 0x0000a400926a7a25 */ /* 0x000fe200078e0016 */
[----:B------:R-:W-:Y:S02]  /*1780*/  LOP3.LUT R5, R0, 0x18, R9, 0xf8, !PT ;  /* 0x0000001800057812 */ /* 0x000fe400078ef809 */
[----:B------:R-:W-:Y:S01]  /*1790*/  IADD3 R129, R6, R7, R15 ;  /* 0x0000000706817210 */ /* 0x000fe20007ffe00f */
[----:B------:R-:W-:Y:S01]  /*17a0*/  IMAD.SHL.U32 R100, R3, 0x8, RZ ;  /* 0x0000000803647824 */ /* 0x000fe200078e00ff */
[----:B------:R-:W-:Y:S01]  /*17b0*/  SHF.R.S32.HI R7, RZ, 0x1f, R3 ;  /* 0x0000001fff077819 */ /* 0x000fe20000011403 */
[----:B------:R-:W-:Y:S01]  /*17c0*/  IMAD.IADD R101, R99, 0x1, R101 ;  /* 0x0000000163657824 */ /* 0x000fe200078e0265 */
[----:B------:R-:W-:Y:S01]  /*17d0*/  LOP3.LUT R6, R4, 0x7ffff800, RZ, 0xc0, !PT ;  /* 0x7ffff80004067812 */ /* 0x000fe200078ec0ff */
[----:B------:R-:W-:Y:S01]  /*17e0*/  IMAD.SHL.U32 R130, R130, 0x2, RZ ;  /* 0x0000000282827824 */ /* 0x000fe200078e00ff */
[----:B------:R-:W-:Y:S01]  /*17f0*/  LOP3.LUT R4, R5, R2, RZ, 0x3c, !PT ;  /* 0x0000000205047212 */ /* 0x000fe200078e3cff */
[----:B------:R-:W-:Y:S01]  /*1800*/  IMAD.SHL.U32 R129, R129, 0x2, RZ ;  /* 0x0000000281817824 */ /* 0x000fe200078e00ff */
[----:B------:R-:W-:-:S02]  /*1810*/  SHF.R.S32.HI R5, RZ, 0x4, R16 ;  /* 0x00000004ff057819 */ /* 0x000fc40000011410 */
[----:B------:R-:W-:Y:S02]  /*1820*/  LEA.HI R7, R7, R3, RZ, 0x2 ;  /* 0x0000000307077211 */ /* 0x000fe400078f10ff */
[----:B------:R-:W-:Y:S02]  /*1830*/  SHF.R.S32.HI R3, RZ, 0x4, R20 ;  /* 0x00000004ff037819 */ /* 0x000fe40000011414 */
[----:B------:R-:W-:Y:S01]  /*1840*/  IADD3 R128, R4, R6, R15 ;  /* 0x0000000604807210 */ /* 0x000fe20007ffe00f */
[----:B------:R-:W-:Y:S01]  /*1850*/  IMAD.SHL.U32 R6, R7, 0x200, RZ ;  /* 0x0000020007067824 */ /* 0x000fe200078e00ff */
[----:B------:R-:W-:Y:S02]  /*1860*/  LEA.HI.SX32 R4, R12, R5, 0x1d ;  /* 0x000000050c047211 */ /* 0x000fe400078feaff */
[----:B------:R-:W-:Y:S01]  /*1870*/  LOP3.LUT R5, R0, 0x18, R100, 0xf8, !PT ;  /* 0x0000001800057812 */ /* 0x000fe200078ef864 */
[----:B------:R-:W-:Y:S01]  /*1880*/  IMAD.SHL.U32 R128, R128, 0x2, RZ ;  /* 0x0000000280807824 */ /* 0x000fe200078e00ff */
[----:B------:R-:W-:Y:S01]  /*1890*/  LEA.HI.SX32 R3, R9, R3, 0x1d ;  /* 0x0000000309037211 */ /* 0x000fe200078feaff */
[----:B------:R-:W-:Y:S01]  /*18a0*/  IMAD.SHL.U32 R97, R4, 0x8, RZ ;  /* 0x0000000804617824 */ /* 0x000fe200078e00ff */
[----:B------:R-:W-:-:S02]  /*18b0*/  LOP3.LUT R8, R5, R2, RZ, 0x3c, !PT ;  /* 0x0000000205087212 */ /* 0x000fc400078e3cff */
[----:B------:R-:W-:Y:S01]  /*18c0*/  SHF.R.S32.HI R7, RZ, 0x1f, R4 ;  /* 0x0000001fff077819 */ /* 0x000fe20000011404 */
[----:B------:R-:W-:Y:S01]  /*18d0*/  IMAD.SHL.U32 R102, R3, 0x8, RZ ;  /* 0x0000000803667824 */ /* 0x000fe200078e00ff */
[----:B------:R-:W-:Y:S02]  /*18e0*/  SHF.R.S32.HI R5, RZ, 0x1f, R3 ;  /* 0x0000001fff057819 */ /* 0x000fe40000011403 */
[----:B------:R-:W-:Y:S02]  /*18f0*/  LOP3.LUT R6, R6, 0x7ffff800, RZ, 0xc0, !PT ;  /* 0x7ffff80006067812 */ /* 0x000fe400078ec0ff */
[----:B------:R-:W-:Y:S02]  /*1900*/  LEA.HI R7, R7, R4, RZ, 0x2 ;  /* 0x0000000407077211 */ /* 0x000fe400078f10ff */
[----:B------:R-:W-:Y:S02]  /*1910*/  LEA.HI R5, R5, R3, RZ, 0x2 ;  /* 0x0000000305057211 */ /* 0x000fe400078f10ff */
[----:B------:R-:W-:Y:S01]  /*1920*/  LOP3.LUT R3, R0, 0x18, R97, 0xf8, !PT ;  /* 0x0000001800037812 */ /* 0x000fe200078ef861 */
[----:B------:R-:W-:Y:S01]  /*1930*/  IMAD.SHL.U32 R4, R7, 0x200, RZ ;  /* 0x0000020007047824 */ /* 0x000fe200078e00ff */
[----:B------:R-:W-:-:S02]  /*1940*/  IADD3 R13, R8, R6, R15 ;  /* 0x00000006080d7210 */ /* 0x000fc40007ffe00f */
[C---:B------:R-:W-:Y:S02]  /*1950*/  LOP3.LUT R8, R0.reuse, 0x8, R26, 0xf8, !PT ;  /* 0x0000000800087812 */ /* 0x040fe400078ef81a */
[-C--:B------:R-:W-:Y:S01]  /*1960*/  LOP3.LUT R6, R3, R2.reuse, RZ, 0x3c, !PT ;  /* 0x0000000203067212 */ /* 0x080fe200078e3cff */
[----:B------:R-:W-:Y:S01]  /*1970*/  IMAD.SHL.U32 R3, R5, 0x200, RZ ;  /* 0x0000020005037824 */ /* 0x000fe200078e00ff */
[----:B------:R-:W-:Y:S01]  /*1980*/  LOP3.LUT R0, R0, 0x18, R102, 0xf8, !PT ;  /* 0x0000001800007812 */ /* 0x000fe200078ef866 */
[----:B------:R-:W-:Y:S01]  /*1990*/  IMAD.SHL.U32 R122, R13, 0x2, RZ ;  /* 0x000000020d7a7824 */ /* 0x000fe200078e00ff */
[-C--:B------:R-:W-:Y:S02]  /*19a0*/  LOP3.LUT R5, R8, R2.reuse, RZ, 0x3c, !PT ;  /* 0x0000000208057212 */ /* 0x080fe400078e3cff */
[----:B------:R-:W-:Y:S02]  /*19b0*/  LOP3.LUT R4, R4, 0x7ffff800, RZ, 0xc0, !PT ;  /* 0x7ffff80004047812 */ /* 0x000fe400078ec0ff */
[----:B------:R-:W-:Y:S01]  /*19c0*/  LOP3.LUT R2, R0, R2, RZ, 0x3c, !PT ;  /* 0x0000000200027212 */ /* 0x000fe200078e3cff */
[----:B------:R-:W-:Y:S01]  /*19d0*/  IMAD R0, R43, c[0x0][0x218], RZ ;  /* 0x000086002b007a24 */ /* 0x000fe200078e02ff */
[----:B------:R-:W-:Y:S01]  /*19e0*/  LOP3.LUT R3, R3, 0x7ffff800, RZ, 0xc0, !PT ;  /* 0x7ffff80003037812 */ /* 0x000fe200078ec0ff */
[----:B------:R-:W-:Y:S01]  /*19f0*/  IMAD.IADD R5, R15, 0x1, R5 ;  /* 0x000000010f057824 */ /* 0x000fe200078e0205 */
[----:B------:R-:W-:-:S02]  /*1a00*/  IADD3 R142, P1, P0, R88, R148, R26 ;  /* 0x00000094588e7210 */ /* 0x000fc4000783e01a */
[--C-:B------:R-:W-:Y:S02]  /*1a10*/  IADD3 R4, R6, R4, R15.reuse ;  /* 0x0000000406047210 */ /* 0x100fe40007ffe00f */
[----:B------:R-:W-:Y:S01]  /*1a20*/  IADD3 R15, R2, R3, R15 ;  /* 0x00000003020f7210 */ /* 0x000fe20007ffe00f */
[----:B------:R-:W-:Y:S01]  /*1a30*/  IMAD R3, R44, c[0x0][0x21c], R0 ;  /* 0x000087002c037a24 */ /* 0x000fe200078e0200 */
[----:B------:R-:W-:Y:S01]  /*1a40*/  IADD3.X R141, R90, R137, R27, P1, P0 ;  /* 0x000000895a8d7210 */ /* 0x000fe20000fe041b */
[----:B------:R-:W-:Y:S01]  /*1a50*/  IMAD.SHL.U32 R121, R4, 0x2, RZ ;  /* 0x0000000204797824 */ /* 0x000fe200078e00ff */
[----:B------:R-:W-:Y:S01]  /*1a60*/  SHF.R.S32.HI R0, RZ, 0x1f, R146 ;  /* 0x0000001fff007819 */ /* 0x000fe20000011492 */
[----:B------:R-:W-:Y:S01]  /*1a70*/  IMAD.IADD R131, R115, 0x1, R3 ;  /* 0x0000000173837824 */ /* 0x000fe200078e0203 */
[----:B------:R-:W-:Y:S01]  /*1a80*/  LOP3.LUT P0, RZ, R21, 0x2, RZ, 0xc0, !PT ;  /* 0x0000000215ff7812 */ /* 0x000fe2000780c0ff */
[----:B------:R-:W-:Y:S01]  /*1a90*/  IMAD.SHL.U32 R120, R15, 0x2, RZ ;  /* 0x000000020f787824 */ /* 0x000fe200078e00ff */
[----:B------:R-:W-:Y:S01]  /*1aa0*/  LEA R86, R5, 0x100, 0x1 ;  /* 0x0000010005567811 */ /* 0x000fe200078e08ff */
[----:B------:R-:W-:Y:S01]  /*1ab0*/  IMAD R2, R0, c[0x0][0x280], RZ ;  /* 0x0000a00000027a24 */ /* 0x000fe200078e02ff */
[----:B------:R-:W-:Y:S01]  /*1ac0*/  LOP3.LUT R118, R12, 0xfffffff8, RZ, 0xc0, !PT ;  /* 0xfffffff80c767812 */ /* 0x000fe200078ec0ff */
[----:B------:R-:W-:Y:S01]  /*1ad0*/  IMAD R0, R0, c[0x0][0x290], RZ ;  /* 0x0000a40000007a24 */ /* 0x000fe200078e02ff */
[----:B------:R-:W-:Y:S01]  /*1ae0*/  LOP3.LUT R103, R9, 0xfffffff8, RZ, 0xc0, !PT ;  /* 0xfffffff809677812 */ /* 0x000fe200078ec0ff */
[----:B------:R-:W-:Y:S01]  /*1af0*/  IMAD R2, R146, c[0x0][0x284], R2 ;  /* 0x0000a10092027a24 */ /* 0x000fe200078e0202 */
[----:B------:R-:W-:Y:S01]  /*1b00*/  IADD3 R87, R86, 0x20, RZ ;  /* 0x0000002056577810 */ /* 0x000fe20007ffe0ff */
[----:B------:R-:W-:Y:S01]  /*1b10*/  IMAD R0, R146, c[0x0][0x294], R0 ;  /* 0x0000a50092007a24 */ /* 0x000fe200078e0200 */
[C---:B------:R-:W-:Y:S01]  /*1b20*/  IADD3 R40, R34.reuse, 0x28, RZ ;  /* 0x0000002822287810 */ /* 0x040fe20007ffe0ff */
[----:B------:R-:W-:Y:S01]  /*1b30*/  IMAD.IADD R136, R113, 0x1, R2 ;  /* 0x0000000171887824 */ /* 0x000fe200078e0202 */
[----:B------:R-:W-:Y:S01]  /*1b40*/  IADD3 R38, R34, 0x18, RZ ;  /* 0x0000001822267810 */ /* 0x000fe20007ffe0ff */
[----:B------:R-:W-:Y:S01]  /*1b50*/  IMAD.IADD R134, R2, 0x1, R111 ;  /* 0x0000000102867824 */ /* 0x000fe200078e026f */
[----:B------:R-:W-:Y:S01]  /*1b60*/  SHF.R.S32.HI R125, RZ, 0x1f, R100 ;  /* 0x0000001fff7d7819 */ /* 0x000fe20000011464 */
[----:B------:R-:W-:Y:S01]  /*1b70*/  IMAD.IADD R135, R109, 0x1, R0 ;  /* 0x000000016d877824 */ /* 0x000fe200078e0200 */
[----:B------:R-:W-:Y:S01]  /*1b80*/  SHF.R.S32.HI R127, RZ, 0x1f, R118 ;  /* 0x0000001fff7f7819 */ /* 0x000fe20000011476 */
[----:B------:R-:W-:Y:S01]  /*1b90*/  IMAD.IADD R132, R0, 0x1, R107 ;  /* 0x0000000100847824 */ /* 0x000fe200078e026b */
[----:B------:R-:W-:-:S02]  /*1ba0*/  SHF.R.S32.HI R126, RZ, 0x1f, R103 ;  /* 0x0000001fff7e7819 */ /* 0x000fc40000011467 */
[----:B------:R-:W-:Y:S02]  /*1bb0*/  @P0 IADD3 R87, R86, -0x20, RZ ;  /* 0xffffffe056570810 */ /* 0x000fe40007ffe0ff */
[----:B------:R-:W-:Y:S02]  /*1bc0*/  SHF.R.S32.HI R124, RZ, 0x1f, R97 ;  /* 0x0000001fff7c7819 */ /* 0x000fe40000011461 */
[----:B------:R-:W-:Y:S02]  /*1bd0*/  SHF.R.S32.HI R123, RZ, 0x1f, R102 ;  /* 0x0000001fff7b7819 */ /* 0x000fe40000011466 */
.L_x_680:
        /* <DEDUP_REMOVED lines=8> */
[----:B------:R-:W-:Y:S04]  /*1c60*/  IMAD.IADD R16, R11, 0x1, R2 ;  /* 0x000000010b107824 */ /* 0x000fe800078e0202 */
[----:B------:R-:W-:Y:S01]  /*1c70*/  IMAD.X R2, R16, 0x1, R141, P0 ;  /* 0x0000000110027824 */ /* 0x000fe200000e068d */
[C---:B------:R-:W-:Y:S04]  /*1c80*/  LEA R60, P0, R0.reuse, c[0x0][0x1c8], 0x1 ;  /* 0x00007200003c7a11 */ /* 0x040fe800078008ff */
        /* <DEDUP_REMOVED lines=49> */
[----:B------:R-:W-:-:S12]  /*1fa0*/  CS2R R2, SRZ ;  /* 0x0000000000027805 */ /* 0x000fd8000001ff00 */
[----:B------:R1:W5:Y:S04]  /*1fb0*/  @!P0 LDG.E.64 R32, [R6.64] ;  /* 0x0000000606208981 */ /* 0x000368000c1e1b00 */
[----:B------:R1:W5:Y:S01]  /*1fc0*/  @!P0 LDG.E.64 R2, [R4.64] ;  /* 0x0000000604028981 */ /* 0x000362000c1e1b00 */
[----:B------:R-:W-:-:S13]  /*1fd0*/  ISETP.GE.AND P0, PT, R39, c[0x0][0x27c], PT ;  /* 0x00009f0027007a0c */ /* 0x000fda0003f06270 */
[----:B------:R1:W5:Y:S04]  /*1fe0*/  @!P0 LDG.E.64 R44, [R6.64+0x10] ;  /* 0x00001006062c8981 */ /* 0x000368000c1e1b00 */
[----:B------:R1:W5:Y:S01]  /*1ff0*/  @!P0 LDG.E.64 R12, [R4.64+0x10] ;  /* 0x00001006040c8981 */ /* 0x000362000c1e1b00 */
        /* <DEDUP_REMOVED lines=11> */
[----:B------:R1:W5:Y:S02]  /*20b0*/  @!P0 LDG.E.64 R20, [R4.64+0x50] ;  /* 0x0000500604148981 */ /* 0x000364000c1e1b00 */
.L_x_660:
[----:B------:R-:W-:Y:S05]  /*20c0*/  BSYNC B0 ;  /* 0x0000000000007941 */ /* 0x000fea0003800000 */
.L_x_659:
        /* <DEDUP_REMOVED lines=89> */
.L_x_663:
[----:B------:R-:W-:Y:S05]  /*2660*/  BSYNC B0 ;  /* 0x0000000000007941 */ /* 0x000fea0003800000 */
.L_x_662:
[----:B------:R-:W-:Y:S01]  /*2670*/  ISETP.GE.AND P0, PT, R29, c[0x0][0x1d4], PT ;  /* 0x000075001d007a0c */ /* 0x000fe20003f06270 */
[----:B------:R-:W-:-:S12]  /*2680*/  BSSY B0, `(.L_x_664) ;  /* 0x0000035000007945 */ /* 0x000fd80003800000 */
[----:B------:R-:W-:-:S05]  /*2690*/  @P0 BRA `(.L_x_665) ;  /* 0x0000033000000947 */ /* 0x000fca0003800000 */
[----:B------:R-:W-:Y:S01]  /*26a0*/  ISETP.GE.AND P0, PT, R39, c[0x0][0x27c], PT ;  /* 0x00009f0027007a0c */ /* 0x000fe20003f06270 */
[----:B-1----:R-:W1:-:S12]  /*26b0*/  LDS.128 R8, [R87+0x3000] ;  /* 0x0030000057087984 */ /* 0x002e580000000c00 */
        /* <DEDUP_REMOVED lines=49> */
.L_x_665:
[----:B------:R-:W-:Y:S05]  /*29d0*/  BSYNC B0 ;  /* 0x0000000000007941 */ /* 0x000fea0003800000 */
.L_x_664:
[----:B------:R-:W-:Y:S01]  /*29e0*/  ISETP.GE.AND P0, PT, R28, c[0x0][0x1d4], PT ;  /* 0x000075001c007a0c */ /* 0x000fe20003f06270 */
[----:B------:R-:W-:-:S12]  /*29f0*/  BSSY B0, `(.L_x_666) ;  /* 0x0000035000007945 */ /* 0x000fd80003800000 */
[----:B------:R-:W-:-:S05]  /*2a00*/  @P0 BRA `(.L_x_667) ;  /* 0x0000033000000947 */ /* 0x000fca0003800000 */
[----:B------:R-:W-:Y:S01]  /*2a10*/  ISETP.GE.AND P0, PT, R37, c[0x0][0x27c], PT ;  /* 0x00009f0025007a0c */ /* 0x000fe20003f06270 */
[----:B-1----:R-:W1:-:S12]  /*2a20*/  LDS.128 R8, [R86+0x4000] ;  /* 0x0040000056087984 */ /* 0x002e580000000c00 */
        /* <DEDUP_REMOVED lines=49> */
.L_x_667:
[----:B------:R-:W-:Y:S05]  /*2d40*/  BSYNC B0 ;  /* 0x0000000000007941 */ /* 0x000fea0003800000 */
.L_x_666:
[----:B------:R-:W-:Y:S01]  /*2d50*/  ISETP.GE.AND P0, PT, R95, c[0x0][0x1d4], PT ;  /* 0x000075005f007a0c */ /* 0x000fe20003f06270 */
[----:B------:R-:W-:-:S12]  /*2d60*/  BSSY B0, `(.L_x_668) ;  /* 0x0000035000007945 */ /* 0x000fd80003800000 */
[----:B------:R-:W-:-:S05]  /*2d70*/  @P0 BRA `(.L_x_669) ;  /* 0x0000033000000947 */ /* 0x000fca0003800000 */
[----:B------:R-:W-:Y:S01]  /*2d80*/  ISETP.GE.AND P0, PT, R38, c[0x0][0x27c], PT ;  /* 0x00009f0026007a0c */ /* 0x000fe20003f06270 */
[----:B-1----:R-:W1:-:S12]  /*2d90*/  LDS.128 R8, [R87+0x4000] ;  /* 0x0040000057087984 */ /* 0x002e580000000c00 */
        /* <DEDUP_REMOVED lines=49> */
.L_x_669:
[----:B------:R-:W-:Y:S05]  /*30b0*/  BSYNC B0 ;  /* 0x0000000000007941 */ /* 0x000fea0003800000 */
.L_x_668:
        /* <DEDUP_REMOVED lines=54> */
.L_x_671:
[----:B------:R-:W-:Y:S05]  /*3420*/  BSYNC B0 ;  /* 0x0000000000007941 */ /* 0x000fea0003800000 */
.L_x_670:
[----:B------:R-:W-:-:S13]  /*3430*/  ISETP.GE.AND P0, PT, R93, c[0x0][0x1d4], PT ;  /* 0x000075005d007a0c */ /* 0x000fda0003f06270 */
        /* <DEDUP_REMOVED lines=53> */
.L_x_658:
        /* <DEDUP_REMOVED lines=36> */
[----:B------:R1:W5:Y:S04]  /*39d0*/  @!P0 LDG.E.128 R44, [R8.64] ;  /* 0x00000006082c8981 */ /* 0x000368000c1e1d00 */
[----:B------:R1:W5:Y:S01]  /*39e0*/  @!P0 LDG.E.128 R4, [R2.64] ;  /* 0x0000000602048981 */ /* 0x000362000c1e1d00 */
[----:B------:R-:W-:-:S13]  /*39f0*/  ISETP.GE.AND P0, PT, R29, c[0x0][0x27c], PT ;  /* 0x00009f001d007a0c */ /* 0x000fda0003f06270 */
[----:B------:R1:W5:Y:S04]  /*3a00*/  @!P0 LDG.E.128 R56, [R8.64+0x20] ;  /* 0x0000200608388981 */ /* 0x000368000c1e1d00 */
[----:B------:R1:W5:Y:S01]  /*3a10*/  @!P0 LDG.E.128 R12, [R2.64+0x20] ;  /* 0x00002006020c8981 */ /* 0x000362000c1e1d00 */
[----:B------:R-:W-:-:S13]  /*3a20*/  ISETP.GE.AND P0, PT, R28, c[0x0][0x27c], PT ;  /* 0x00009f001c007a0c */ /* 0x000fda0003f06270 */
[----:B------:R1:W5:Y:S04]  /*3a30*/  @!P0 LDG.E.128 R64, [R8.64+0x40] ;  /* 0x0000400608408981 */ /* 0x000368000c1e1d00 */
[----:B------:R1:W5:Y:S02]  /*3a40*/  @!P0 LDG.E.128 R20, [R2.64+0x40] ;  /* 0x0000400602148981 */ /* 0x000364000c1e1d00 */
.L_x_673:
[----:B------:R-:W-:Y:S05]  /*3a50*/  BSYNC B0 ;  /* 0x0000000000007941 */ /* 0x000fea0003800000 */
.L_x_672:
        /* <DEDUP_REMOVED lines=48> */
[----:B------:R-:W-:Y:S01]  /*3d60*/  IMAD.MOV.U32 R2, RZ, RZ, R5 ;  /* 0x000000ffff027224 */ /* 0x000fe200078e0005 */
[----:B------:R-:W-:-:S13]  /*3d70*/  ISETP.GE.AND P0, PT, R26, c[0x0][0x27c], PT ;  /* 0x00009f001a007a0c */ /* 0x000fda0003f06270 */
        /* <DEDUP_REMOVED lines=62> */
[----:B------:R-:W-:Y:S01]  /*4160*/  @!P0 MOV R17, R41 ;  /* 0x0000002900118202 */ /* 0x000fe20000000f00 */
[----:B------:R-:W-:Y:S01]  /*4170*/  @!P0 IMAD.MOV.U32 R7, RZ, RZ, R19 ;  /* 0x000000ffff078224 */ /* 0x000fe200078e0013 */
[----:B------:R-:W-:Y:S01]  /*4180*/  @!P0 F2FP.PACK_AB R0, R2, R0 ;  /* 0x000000000200823e */ /* 0x000fe200000000ff */
[CC--:B------:R-:W-:Y:S01]  /*4190*/  @!P0 FFMA.FTZ R76, R8.reuse, R48.reuse, -R11 ;  /* 0x00000030084c8223 */ /* 0x0c0fe2000001080b */
[----:B------:R-:W-:Y:S01]  /*41a0*/  @!P0 HADD2.F32 R10, -RZ, R24.H0_H0 ;  /* 0x20000018ff0a8230 */ /* 0x000fe20000004100 */
[----:B------:R-:W-:Y:S01]  /*41b0*/  @!P0 FMUL.FTZ R5, R8, R9 ;  /* 0x0000000908058220 */ /* 0x000fe20000410000 */
[----:B------:R-:W-:Y:S01]  /*41c0*/  @!P0 HADD2.F32 R11, -RZ, R25.H0_H0 ;  /* 0x20000019ff0b8230 */ /* 0x000fe20000004100 */
[----:B------:R-:W-:Y:S01]  /*41d0*/  @!P0 IMAD.MOV.U32 R61, RZ, RZ, R3 ;  /* 0x000000ffff3d8224 */ /* 0x000fe200078e0003 */
[--C-:B------:R-:W-:Y:S01]  /*41e0*/  @!P0 HADD2.F32 R24, -RZ, R52.reuse.H0_H0 ;  /* 0x20000034ff188230 */ /* 0x100fe20000004100 */
[----:B------:R-:W-:Y:S01]  /*41f0*/  @!P0 FFMA.FTZ R5, R47, R48, R5 ;  /* 0x000000302f058223 */ /* 0x000fe20000010005 */
[----:B------:R-:W-:Y:S01]  /*4200*/  @!P0 MOV R60, R0 ;  /* 0x00000000003c8202 */ /* 0x000fe20000000f00 */
[----:B------:R-:W-:Y:S01]  /*4210*/  @!P0 FFMA.FTZ R6, R49, R50, R6 ;  /* 0x0000003231068223 */ /* 0x000fe20000010006 */
[----:B------:R-:W-:Y:S01]  /*4220*/  @!P0 HADD2.F32 R25, -RZ, R52.H1_H1 ;  /* 0x30000034ff198230 */ /* 0x000fe20000004100 */
[----:B------:R-:W-:Y:S01]  /*4230*/  @!P0 FMUL.FTZ R71, R24, R10 ;  /* 0x0000000a18478220 */ /* 0x000fe20000410000 */
[--C-:B------:R-:W-:Y:S02]  /*4240*/  @!P0 HADD2.F32 R9, -RZ, R7.reuse.H1_H1 ;  /* 0x30000007ff098230 */ /* 0x100fe40000004100 */
[----:B------:R-:W-:Y:S01]  /*4250*/  @!P0 F2FP.PACK_AB R5, R6, R5 ;  /* 0x000000050605823e */ /* 0x000fe200000000ff */
[----:B------:R-:W-:Y:S01]  /*4260*/  @!P0 HADD2.F32 R8, -RZ, R7.H0_H0 ;  /* 0x20000007ff088230 */ /* 0x000fe20000004100 */
[----:B------:R-:W-:Y:S01]  /*4270*/  @!P0 FMUL.FTZ R53, R25, R11 ;  /* 0x0000000b19358220 */ /* 0x000fe20000410000 */
[----:B------:R-:W-:Y:S01]  /*4280*/  @!P0 HADD2.F32 R52, -RZ, R54.H0_H0 ;  /* 0x20000036ff348230 */ /* 0x000fe20000004100 */
[----:B------:R-:W-:Y:S02]  /*4290*/  @!P0 MOV R62, R5 ;  /* 0x00000005003e8202 */ /* 0x000fe40000000f00 */
[C---:B------:R-:W-:Y:S02]  /*42a0*/  @!P0 FFMA.FTZ R71, R8.reuse, R51, -R71 ;  /* 0x0000003308478223 */ /* 0x040fe40000010847 */
[----:B------:R-:W-:Y:S02]  /*42b0*/  @!P0 FFMA.FTZ R53, R9, R52, -R53 ;  /* 0x0000003409358223 */ /* 0x000fe40000010835 */
[----:B------:R-:W-:Y:S01]  /*42c0*/  @!P0 FMUL.FTZ R7, R8, R10 ;  /* 0x0000000a08078220 */ /* 0x000fe20000410000 */
[----:B------:R-:W-:Y:S01]  /*42d0*/  @!P0 F2FP.PACK_AB R10, R77, R76 ;  /* 0x0000004c4d0a823e */ /* 0x000fe200000000ff */
[----:B------:R-:W-:Y:S01]  /*42e0*/  @!P0 FMUL.FTZ R8, R9, R11 ;  /* 0x0000000b09088220 */ /* 0x000fe20000410000 */
[----:B------:R-:W-:Y:S01]  /*42f0*/  @!P0 F2FP.PACK_AB R11, R81, R84 ;  /* 0x00000054510b823e */ /* 0x000fe200000000ff */
[----:B------:R-:W-:Y:S01]  /*4300*/  @!P0 FFMA.FTZ R7, R24, R51, R7 ;  /* 0x0000003318078223 */ /* 0x000fe20000010007 */
[----:B------:R-:W-:Y:S01]  /*4310*/  @!P0 F2FP.PACK_AB R9, R53, R71 ;  /* 0x000000473509823e */ /* 0x000fe200000000ff */
[----:B------:R-:W-:Y:S01]  /*4320*/  @!P0 FFMA.FTZ R8, R25, R52, R8 ;  /* 0x0000003419088223 */ /* 0x000fe20000010008 */
[----:B------:R-:W-:Y:S01]  /*4330*/  @!P0 MOV R16, R11 ;  /* 0x0000000b00108202 */ /* 0x000fe20000000f00 */
[----:B------:R-:W-:Y:S01]  /*4340*/  @!P0 IMAD.MOV.U32 R18, RZ, RZ, R10 ;  /* 0x000000ffff128224 */ /* 0x000fe200078e000a */
[----:B------:R-:W-:Y:S02]  /*4350*/  @!P0 MOV R19, R9 ;  /* 0x0000000900138202 */ /* 0x000fe40000000f00 */
[----:B------:R-:W-:Y:S03]  /*4360*/  @!P0 F2FP.PACK_AB R7, R8, R7 ;  /* 0x000000070807823e */ /* 0x000fe600000000ff */
[----:B------:R1:W-:Y:S01]  /*4370*/  STG.E.128 [R74.64], R16 ;  /* 0x000000104a007986 */ /* 0x0003e2000c101d06 */
[----:B------:R-:W-:Y:S07]  /*4380*/  @!P0 MOV R63, R7 ;  /* 0x00000007003f8202 */ /* 0x000fee0000000f00 */
[----:B------:R1:W-:Y:S02]  /*4390*/  @!P2 STG.E.128 [R72.64], R60 ;  /* 0x0000003c4800a986 */ /* 0x0003e4000c101d06 */
.L_x_675:
[----:B------:R-:W-:Y:S05]  /*43a0*/  BSYNC B0 ;  /* 0x0000000000007941 */ /* 0x000fea0003800000 */
.L_x_674:
[----:B------:R-:W-:Y:S01]  /*43b0*/  ISETP.GE.AND P0, PT, R29, c[0x0][0x1d4], PT ;  /* 0x000075001d007a0c */ /* 0x000fe20003f06270 */
[----:B------:R-:W-:-:S12]  /*43c0*/  BSSY B0, `(.L_x_676) ;  /* 0x0000070000007945 */ /* 0x000fd80003800000 */
        /* <DEDUP_REMOVED lines=12> */
[----:B------:R-:W-:-:S13]  /*4490*/  ISETP.GE.AND P0, PT, R29, c[0x0][0x27c], PT ;  /* 0x00009f001d007a0c */ /* 0x000fda0003f06270 */
        /* <DEDUP_REMOVED lines=19> */
[----:B------:R-:W-:Y:S01]  /*45d0*/  @!P0 SHF.R.U64 R11, R14, 0x10, R15 ;  /* 0x000000100e0b8819 */ /* 0x000fe2000000120f */
[-C--:B------:R-:W-:Y:S01]  /*45e0*/  @!P0 FFMA.FTZ R0, R5, R6.reuse, R0 ;  /* 0x0000000605008223 */ /* 0x080fe20000010000 */
[----:B------:R-:W-:Y:S01]  /*45f0*/  @!P0 HADD2.F32 R25, -RZ, R25.H0_H0 ;  /* 0x20000019ff198230 */ /* 0x000fe20000004100 */
[----:B------:R-:W-:Y:S01]  /*4600*/  @!P0 IMAD.MOV.U32 R5, RZ, RZ, R49 ;  /* 0x000000ffff058224 */ /* 0x000fe200078e0031 */
[----:B------:R-:W-:Y:S01]  /*4610*/  @!P0 HADD2.F32 R44, -RZ, R68.H0_H0 ;  /* 0x20000044ff2c8230 */ /* 0x000fe20000004100 */
[----:B------:R-:W-:Y:S01]  /*4620*/  @!P0 FFMA.FTZ R58, R2, R6, -R10 ;  /* 0x00000006023a8223 */ /* 0x000fe2000001080a */
[----:B------:R-:W-:Y:S01]  /*4630*/  @!P0 HADD2.F32 R11, -RZ, R11.H0_H0 ;  /* 0x2000000bff0b8230 */ /* 0x000fe20000004100 */
        /* <DEDUP_REMOVED lines=32> */
[----:B------:R-:W-:Y:S01]  /*4840*/  @!P0 F2FP.PACK_AB R12, R55, R56 ;  /* 0x00000038370c823e */ /* 0x000fe200000000ff */
[C---:B------:R-:W-:Y:S01]  /*4850*/  @!P0 FFMA.FTZ R54, R6.reuse, R44, -R9 ;  /* 0x0000002c06368223 */ /* 0x040fe20000010809 */
[----:B------:R-:W-:Y:S01]  /*4860*/  @!P0 MOV R9, R50 ;  /* 0x0000003200098202 */ /* 0x000fe20000000f00 */
[----:B------:R-:W-:Y:S01]  /*4870*/  @!P0 FMUL.FTZ R10, R45, R8 ;  /* 0x000000082d0a8220 */ /* 0x000fe20000410000 */
[----:B------:R-:W-:Y:S01]  /*4880*/  @!P0 HADD2.F32 R5, -RZ, R5.H1_H1 ;  /* 0x30000005ff058230 */ /* 0x000fe20000004100 */
[----:B------:R-:W-:Y:S01]  /*4890*/  @!P0 FMUL.FTZ R7, R6, R7 ;  /* 0x0000000706078220 */ /* 0x000fe20000410000 */
[----:B------:R-:W-:Y:S01]  /*48a0*/  @!P0 MOV R17, R12 ;  /* 0x0000000c00118202 */ /* 0x000fe20000000f00 */
[----:B------:R-:W-:Y:S01]  /*48b0*/  @!P0 IMAD.MOV.U32 R6, RZ, RZ, R18 ;  /* 0x000000ffff068224 */ /* 0x000fe200078e0012 */
[----:B------:R-:W-:Y:S01]  /*48c0*/  @!P0 F2FP.PACK_AB R3, R4, R3 ;  /* 0x000000030403823e */ /* 0x000fe200000000ff */
[C---:B------:R-:W-:Y:S01]  /*48d0*/  @!P0 FMUL.FTZ R8, R5.reuse, R8 ;  /* 0x0000000805088220 */ /* 0x040fe20000410000 */
[----:B------:R-:W-:Y:S01]  /*48e0*/  @!P0 HADD2.F32 R30, -RZ, R9.H0_H0 ;  /* 0x20000009ff1e8230 */ /* 0x000fe20000004100 */
[----:B------:R-:W-:Y:S01]  /*48f0*/  @!P0 FFMA.FTZ R53, R5, R46, -R10 ;  /* 0x0000002e05358223 */ /* 0x000fe2000001080a */
[----:B------:R-:W-:Y:S01]  /*4900*/  @!P0 HADD2.F32 R5, -RZ, R31.H1_H1 ;  /* 0x3000001fff058230 */ /* 0x000fe20000004100 */
[----:B------:R-:W-:Y:S01]  /*4910*/  @!P0 IMAD.MOV.U32 R49, RZ, RZ, R3 ;  /* 0x000000ffff318224 */ /* 0x000fe200078e0003 */
[----:B------:R-:W-:Y:S02]  /*4920*/  @!P0 HADD2.F32 R41, -RZ, R9.H1_H1 ;  /* 0x30000009ff298230 */ /* 0x000fe40000004100 */
[--C-:B------:R-:W-:Y:S02]  /*4930*/  @!P0 HADD2.F32 R10, -RZ, R6.reuse.H0_H0 ;  /* 0x20000006ff0a8230 */ /* 0x100fe40000004100 */
[----:B------:R-:W-:Y:S01]  /*4940*/  @!P0 HADD2.F32 R9, -RZ, R6.H1_H1 ;  /* 0x30000006ff098230 */ /* 0x000fe20000004100 */
[----:B------:R-:W-:Y:S01]  /*4950*/  @!P0 FMUL.FTZ R6, R30, R5 ;  /* 0x000000051e068220 */ /* 0x000fe20000410000 */
[----:B------:R-:W-:Y:S01]  /*4960*/  @!P0 HADD2.F32 R31, -RZ, R68.H1_H1 ;  /* 0x30000044ff1f8230 */ /* 0x000fe20000004100 */
[----:B------:R-:W-:Y:S02]  /*4970*/  @!P0 FMUL.FTZ R47, R41, R11 ;  /* 0x0000000b292f8220 */ /* 0x000fe40000410000 */
[C---:B------:R-:W-:Y:S02]  /*4980*/  @!P0 FMUL.FTZ R5, R10.reuse, R5 ;  /* 0x000000050a058220 */ /* 0x040fe40000410000 */
[----:B------:R-:W-:Y:S01]  /*4990*/  @!P0 FFMA.FTZ R52, R10, R31, -R6 ;  /* 0x0000001f0a348223 */ /* 0x000fe20000010806 */
[----:B------:R-:W-:Y:S01]  /*49a0*/  @!P0 F2FP.PACK_AB R10, R53, R54 ;  /* 0x00000036350a823e */ /* 0x000fe200000000ff */
[C---:B------:R-:W-:Y:S02]  /*49b0*/  @!P0 FFMA.FTZ R47, R9.reuse, R42, -R47 ;  /* 0x0000002a092f8223 */ /* 0x040fe4000001082f */
[----:B------:R-:W-:Y:S01]  /*49c0*/  @!P0 FMUL.FTZ R6, R9, R11 ;  /* 0x0000000b09068220 */ /* 0x000fe20000410000 */
[----:B------:R-:W-:Y:S01]  /*49d0*/  @!P0 F2FP.PACK_AB R11, R57, R58 ;  /* 0x0000003a390b823e */ /* 0x000fe200000000ff */
[----:B------:R-:W-:Y:S01]  /*49e0*/  @!P0 FFMA.FTZ R5, R30, R31, R5 ;  /* 0x0000001f1e058223 */ /* 0x000fe20000010005 */
[----:B------:R-:W-:Y:S01]  /*49f0*/  @!P0 F2FP.PACK_AB R9, R47, R52 ;  /* 0x000000342f09823e */ /* 0x000fe200000000ff */
[----:B------:R-:W-:Y:S01]  /*4a00*/  @!P0 FFMA.FTZ R6, R41, R42, R6 ;  /* 0x0000002a29068223 */ /* 0x000fe20000010006 */
[----:B------:R-:W-:Y:S01]  /*4a10*/  @!P0 MOV R16, R11 ;  /* 0x0000000b00108202 */ /* 0x000fe20000000f00 */
        /* <DEDUP_REMOVED lines=10> */
.L_x_677:
[----:B------:R-:W-:Y:S05]  /*4ac0*/  BSYNC B0 ;  /* 0x0000000000007941 */ /* 0x000fea0003800000 */
.L_x_676:
[----:B------:R-:W-:-:S13]  /*4ad0*/  ISETP.GE.AND P0, PT, R28, c[0x0][0x1d4], PT ;  /* 0x000075001c007a0c */ /* 0x000fda0003f06270 */
[----:B------:R-:W-:-:S05]  /*4ae0*/  @P0 BRA `(.L_x_661) ;  /* 0x0000086000000947 */ /* 0x000fca0003800000 */
[----:B------:R-:W2:Y:S01]  /*4af0*/  LDS.128 R44, [R120+0x3100] ;  /* 0x00310000782c7984 */ /* 0x000ea20000000c00 */
[----:B------:R-:W-:Y:S04]  /*4b00*/  IADD3 R0, P1, P0, R88, R80, R103 ;  /* 0x0000005058007210 */ /* 0x000fe8000783e067 */
[----:B------:R-:W-:Y:S02]  /*4b10*/  IADD3.X R2, R90, R79, R126, P1, P0 ;  /* 0x0000004f5a027210 */ /* 0x000fe40000fe047e */
[C---:B------:R-:W-:Y:S01]  /*4b20*/  LEA R52, P0, R0.reuse, c[0x0][0x1c8], 0x1 ;  /* 0x0000720000347a11 */ /* 0x040fe200078008ff */
[----:B------:R-:W3:Y:S03]  /*4b30*/  LDS.128 R12, [R128+0x3100] ;  /* 0x00310000800c7984 */ /* 0x000ee60000000c00 */
[----:B------:R-:W-:Y:S02]  /*4b40*/  LEA.HI.X R53, R0, c[0x0][0x1cc], R2, 0x1, P0 ;  /* 0x0000730000357a11 */ /* 0x000fe400000f0c02 */
[----:B------:R-:W-:-:S13]  /*4b50*/  ISETP.GE.AND P0, PT, R28, c[0x0][0x27c], PT ;  /* 0x00009f001c007a0c */ /* 0x000fda0003f06270 */
[----:B------:R-:W-:Y:S01]  /*4b60*/  @!P0 HADD2.F32 R3, -RZ, R32.H0_H0 ;  /* 0x20000020ff038230 */ /* 0x000fe20000004100 */
[--C-:B------:R-:W-:Y:S01]  /*4b70*/  @!P0 SHF.R.U32.HI R4, RZ, 0x10, R21.reuse ;  /* 0x00000010ff048819 */ /* 0x100fe20000011615 */
[--C-:B-1----:R-:W-:Y:S01]  /*4b80*/  @!P0 HADD2.F32 R18, -RZ, R69.reuse.H1_H1 ;  /* 0x30000045ff128230 */ /* 0x102fe20000004100 */
[----:B------:R-:W-:Y:S01]  /*4b90*/  @!P0 SHF.R.U64 R7, R20, 0x10, R21 ;  /* 0x0000001014078819 */ /* 0x000fe20000001215 */
[----:B------:R-:W-:Y:S01]  /*4ba0*/  @!P0 HADD2.F32 R30, -RZ, R70.H0_H0 ;  /* 0x20000046ff1e8230 */ /* 0x000fe20000004100 */
[----:B------:R-:W-:Y:S01]  /*4bb0*/  @!P0 SHF.R.U64 R11, R22, 0x10, R23 ;  /* 0x00000010160b8819 */ /* 0x000fe20000001217 */
[----:B------:R-:W-:Y:S01]  /*4bc0*/  @!P0 HADD2.F32 R22, -RZ, R69.H0_H0 ;  /* 0x20000045ff168230 */ /* 0x000fe20000004100 */
[----:B------:R-:W-:Y:S01]  /*4bd0*/  @!P0 SHF.R.U32.HI R8, RZ, 0x10, R65 ;  /* 0x00000010ff088819 */ /* 0x000fe20000011641 */
[----:B------:R-:W-:Y:S01]  /*4be0*/  @!P0 HADD2.F32 R4, -RZ, R4.H0_H0 ;  /* 0x20000004ff048230 */ /* 0x000fe20000004100 */
[----:B------:R-:W-:Y:S01]  /*4bf0*/  @!P0 SHF.R.U32.HI R9, RZ, 0x10, R23 ;  /* 0x00000010ff098819 */ /* 0x000fe20000011617 */
[----:B------:R-:W-:Y:S01]  /*4c00*/  @!P0 HADD2.F32 R11, -RZ, R11.H0_H0 ;  /* 0x2000000bff0b8230 */ /* 0x000fe20000004100 */
[----:B------:R-:W-:Y:S01]  /*4c10*/  @!P0 SHF.R.U64 R20, R64, 0x10, R65 ;  /* 0x0000001040148819 */ /* 0x000fe20000001241 */
[----:B------:R-:W-:Y:S01]  /*4c20*/  @!P0 HADD2.F32 R24, -RZ, R8.H0_H0 ;  /* 0x20000008ff188230 */ /* 0x000fe20000004100 */
[--C-:B------:R-:W-:Y:S01]  /*4c30*/  @!P0 SHF.R.U32.HI R43, RZ, 0x10, R67.reuse ;  /* 0x00000010ff2b8819 */ /* 0x100fe20000011643 */
[----:B--2---:R-:W-:Y:S01]  /*4c40*/  @!P0 IMAD.MOV.U32 R48, RZ, RZ, R46 ;  /* 0x000000ffff308224 */ /* 0x004fe200078e002e */
[----:B------:R-:W-:Y:S01]  /*4c50*/  @!P0 MOV R5, R45 ;  /* 0x0000002d00058202 */ /* 0x000fe20000000f00 */
[----:B------:R-:W-:Y:S01]  /*4c60*/  @!P0 HADD2.F32 R20, -RZ, R20.H0_H0 ;  /* 0x20000014ff148230 */ /* 0x000fe20000004100 */
[----:B------:R-:W-:Y:S01]  /*4c70*/  @!P0 MOV R10, R44 ;  /* 0x0000002c000a8202 */ /* 0x000fe20000000f00 */
[----:B------:R-:W-:Y:S01]  /*4c80*/  @!P0 HADD2.F32 R41, -RZ, R70.H1_H1 ;  /* 0x30000046ff298230 */ /* 0x000fe20000004100 */
[----:B------:R-:W-:Y:S01]  /*4c90*/  @!P0 MOV R31, R47 ;  /* 0x0000002f001f8202 */ /* 0x000fe20000000f00 */
[--C-:B------:R-:W-:Y:S01]  /*4ca0*/  @!P0 HADD2.F32 R21, -RZ, R5.reuse.H0_H0 ;  /* 0x20000005ff158230 */ /* 0x100fe20000004100 */
[----:B------:R-:W-:Y:S01]  /*4cb0*/  @!P0 SHF.R.U64 R66, R66, 0x10, R67 ;  /* 0x0000001042428819 */ /* 0x000fe20000001243 */
[----:B------:R-:W-:Y:S01]  /*4cc0*/  @!P0 HADD2.F32 R23, -RZ, R5.H1_H1 ;  /* 0x30000005ff178230 */ /* 0x000fe20000004100 */
[----:B---3--:R-:W-:Y:S01]  /*4cd0*/  @!P0 MOV R2, R13 ;  /* 0x0000000d00028202 */ /* 0x008fe20000000f00 */
[----:B------:R-:W-:Y:S01]  /*4ce0*/  @!P0 HADD2.F32 R25, -RZ, R48.H0_H0 ;  /* 0x20000030ff198230 */ /* 0x000fe20000004100 */
[-C--:B------:R-:W-:Y:S01]  /*4cf0*/  @!P0 FMUL.FTZ R6, R21, R3.reuse ;  /* 0x0000000315068220 */ /* 0x080fe20000410000 */
[----:B------:R-:W-:Y:S01]  /*4d00*/  @!P0 HADD2.F32 R42, -RZ, R31.H1_H1 ;  /* 0x3000001fff2a8230 */ /* 0x000fe20000004100 */
[----:B------:R-:W-:Y:S01]  /*4d10*/  @!P0 FMUL.FTZ R8, R23, R4 ;  /* 0x0000000417088220 */ /* 0x000fe20000410000 */
[--C-:B------:R-:W-:Y:S02]  /*4d20*/  @!P0 HADD2.F32 R0, -RZ, R2.reuse.H0_H0 ;  /* 0x20000002ff008230 */ /* 0x100fe40000004100 */
[----:B------:R-:W-:Y:S02]  /*4d30*/  @!P0 HADD2.F32 R2, -RZ, R2.H1_H1 ;  /* 0x30000002ff028230 */ /* 0x000fe40000004100 */
[----:B------:R-:W-:Y:S01]  /*4d40*/  @!P0 HADD2.F32 R43, -RZ, R43.H0_H0 ;  /* 0x2000002bff2b8230 */ /* 0x000fe20000004100 */
[C---:B------:R-:W-:Y:S01]  /*4d50*/  @!P0 FFMA.FTZ R58, R0.reuse, R22, -R6 ;  /* 0x00000016003a8223 */ /* 0x040fe20000010806 */
[----:B------:R-:W-:Y:S01]  /*4d60*/  @!P0 MOV R6, R12 ;  /* 0x0000000c00068202 */ /* 0x000fe20000000f00 */
[----:B------:R-:W-:Y:S01]  /*4d70*/  @!P0 FMUL.FTZ R3, R0, R3 ;  /* 0x0000000300038220 */ /* 0x000fe20000410000 */
[----:B------:R-:W-:Y:S01]  /*4d80*/  @!P0 HADD2.F32 R0, -RZ, R32.H1_H1 ;  /* 0x30000020ff008230 */ /* 0x000fe20000004100 */
[C---:B------:R-:W-:Y:S01]  /*4d90*/  @!P0 FMUL.FTZ R4, R2.reuse, R4 ;  /* 0x0000000402048220 */ /* 0x040fe20000410000 */
[----:B------:R-:W-:Y:S01]  /*4da0*/  @!P0 HADD2.F32 R17, -RZ, R10.H0_H0 ;  /* 0x2000000aff118230 */ /* 0x000fe20000004100 */
[----:B------:R-:W-:Y:S01]  /*4db0*/  @!P0 FFMA.FTZ R57, R2, R24, -R8 ;  /* 0x0000001802398223 */ /* 0x000fe20000010808 */
[--C-:B------:R-:W-:Y:S01]  /*4dc0*/  @!P0 HADD2.F32 R5, -RZ, R6.reuse.H0_H0 ;  /* 0x20000006ff058230 */ /* 0x100fe20000004100 */
[----:B------:R-:W-:Y:S01]  /*4dd0*/  @!P0 MOV R8, R14 ;  /* 0x0000000e00088202 */ /* 0x000fe20000000f00 */
[----:B------:R-:W-:Y:S01]  /*4de0*/  @!P0 HADD2.F32 R6, -RZ, R6.H1_H1 ;  /* 0x30000006ff068230 */ /* 0x000fe20000004100 */
[-C--:B------:R-:W-:Y:S01]  /*4df0*/  @!P0 FMUL.FTZ R16, R17, R0.reuse ;  /* 0x0000000011108220 */ /* 0x080fe20000410000 */
[----:B------:R-:W-:Y:S01]  /*4e00*/  @!P0 HADD2.F32 R2, -RZ, R7.H0_H0 ;  /* 0x20000007ff028230 */ /* 0x000fe20000004100 */
[C---:B------:R-:W-:Y:S01]  /*4e10*/  @!P0 FMUL.FTZ R0, R5.reuse, R0 ;  /* 0x0000000005008220 */ /* 0x040fe20000410000 */
[----:B------:R-:W-:Y:S01]  /*4e20*/  @!P0 HADD2.F32 R19, -RZ, R10.H1_H1 ;  /* 0x3000000aff138230 */ /* 0x000fe20000004100 */
[-C--:B------:R-:W-:Y:S01]  /*4e30*/  @!P0 FFMA.FTZ R56, R5, R18.reuse, -R16 ;  /* 0x0000001205388223 */ /* 0x080fe20000010810 */
[----:B------:R-:W-:Y:S01]  /*4e40*/  @!P0 HADD2.F32 R5, -RZ, R33.H0_H0 ;  /* 0x20000021ff058230 */ /* 0x000fe20000004100 */
[----:B------:R-:W-:Y:S01]  /*4e50*/  @!P0 FFMA.FTZ R0, R17, R18, R0 ;  /* 0x0000001211008223 */ /* 0x000fe20000010000 */
[----:B------:R-:W-:Y:S01]  /*4e60*/  @!P0 HADD2.F32 R7, -RZ, R8.H0_H0 ;  /* 0x20000008ff078230 */ /* 0x000fe20000004100 */
[-C--:B------:R-:W-:Y:S01]  /*4e70*/  @!P0 FMUL.FTZ R16, R19, R2.reuse ;  /* 0x0000000213108220 */ /* 0x080fe20000410000 */
[----:B------:R-:W-:Y:S01]  /*4e80*/  @!P0 HADD2.F32 R32, -RZ, R66.H0_H0 ;  /* 0x20000042ff208230 */ /* 0x000fe20000004100 */
[----:B------:R-:W-:Y:S02]  /*4e90*/  @!P0 FMUL.FTZ R10, R25, R5 ;  /* 0x00000005190a8220 */ /* 0x000fe40000410000 */
[C---:B------:R-:W-:Y:S02]  /*4ea0*/  @!P0 FMUL.FTZ R2, R6.reuse, R2 ;  /* 0x0000000206028220 */ /* 0x040fe40000410000 */
[----:B------:R-:W-:Y:S01]  /*4eb0*/  @!P0 FFMA.FTZ R55, R6, R20, -R16 ;  /* 0x0000001406378223 */ /* 0x000fe20000010810 */
[----:B------:R-:W-:Y:S01]  /*4ec0*/  @!P0 MOV R6, R15 ;  /* 0x0000000f00068202 */ /* 0x000fe20000000f00 */
[C---:B------:R-:W-:Y:S01]  /*4ed0*/  @!P0 FMUL.FTZ R5, R7.reuse, R5 ;  /* 0x0000000507058220 */ /* 0x040fe20000410000 */
[----:B------:R-:W-:Y:S01]  /*4ee0*/  @!P0 HADD2.F32 R16, -RZ, R9.H0_H0 ;  /* 0x20000009ff108230 */ /* 0x000fe20000004100 */
[----:B------:R-:W-:Y:S01]  /*4ef0*/  @!P0 FFMA.FTZ R54, R7, R30, -R10 ;  /* 0x0000001e07368223 */ /* 0x000fe2000001080a */
[----:B------:R-:W-:Y:S01]  /*4f00*/  @!P0 HADD2.F32 R7, -RZ, R33.H1_H1 ;  /* 0x30000021ff078230 */ /* 0x000fe20000004100 */
[----:B------:R-:W-:Y:S01]  /*4f10*/  @!P0 FFMA.FTZ R2, R19, R20, R2 ;  /* 0x0000001413028223 */ /* 0x000fe20000010002 */
[----:B------:R-:W-:Y:S01]  /*4f20*/  @!P0 HADD2.F32 R33, -RZ, R31.H0_H0 ;  /* 0x2000001fff218230 */ /* 0x000fe20000004100 */
[----:B------:R-:W-:Y:S01]  /*4f30*/  @!P0 FFMA.FTZ R3, R21, R22, R3 ;  /* 0x0000001615038223 */ /* 0x000fe20000010003 */
[----:B------:R-:W-:Y:S01]  /*4f40*/  @!P0 HADD2.F32 R31, -RZ, R48.H1_H1 ;  /* 0x30000030ff1f8230 */ /* 0x000fe20000004100 */
[----:B------:R-:W-:Y:S01]  /*4f50*/  @!P0 FMUL.FTZ R48, R42, R16 ;  /* 0x000000102a308220 */ /* 0x000fe20000410000 */
[----:B------:R-:W-:Y:S01]  /*4f60*/  @!P0 F2FP.PACK_AB R0, R2, R0 ;  /* 0x000000000200823e */ /* 0x000fe200000000ff */
[----:B------:R-:W-:Y:S01]  /*4f70*/  @!P0 FMUL.FTZ R49, R33, R7 ;  /* 0x0000000721318220 */ /* 0x000fe20000410000 */
[----:B------:R-:W-:Y:S01]  /*4f80*/  @!P0 HADD2.F32 R10, -RZ, R8.H1_H1 ;  /* 0x30000008ff0a8230 */ /* 0x000fe20000004100 */
[----:B------:R-:W-:Y:S01]  /*4f90*/  @!P0 FMUL.FTZ R50, R31, R11 ;  /* 0x0000000b1f328220 */ /* 0x000fe20000410000 */
[--C-:B------:R-:W-:Y:S01]  /*4fa0*/  @!P0 HADD2.F32 R9, -RZ, R6.reuse.H0_H0 ;  /* 0x20000006ff098230 */ /* 0x100fe20000004100 */
[----:B------:R-:W-:Y:S01]  /*4fb0*/  @!P0 FFMA.FTZ R4, R23, R24, R4 ;  /* 0x0000001817048223 */ /* 0x000fe20000010004 */
[----:B------:R-:W-:Y:S01]  /*4fc0*/  @!P0 HADD2.F32 R8, -RZ, R6.H1_H1 ;  /* 0x30000006ff088230 */ /* 0x000fe20000004100 */
[----:B------:R-:W-:Y:S02]  /*4fd0*/  @!P0 FFMA.FTZ R50, R10, R32, -R50 ;  /* 0x000000200a328223 */ /* 0x000fe40000010832 */
[----:B------:R-:W-:Y:S01]  /*4fe0*/  @!P0 FFMA.FTZ R49, R9, R41, -R49 ;  /* 0x0000002909318223 */ /* 0x000fe20000010831 */
[----:B------:R-:W-:Y:S01]  /*4ff0*/  @!P0 F2FP.PACK_AB R3, R4, R3 ;  /* 0x000000030403823e */ /* 0x000fe200000000ff */
[----:B------:R-:W-:Y:S01]  /*5000*/  @!P0 FFMA.FTZ R51, R8, R43, -R48 ;  /* 0x0000002b08338223 */ /* 0x000fe20000010830 */
[----:B------:R-:W-:Y:S01]  /*5010*/  @!P0 F2FP.PACK_AB R48, R57, R58 ;  /* 0x0000003a3930823e */ /* 0x000fe200000000ff */
[----:B------:R-:W-:Y:S01]  /*5020*/  @!P0 FMUL.FTZ R6, R10, R11 ;  /* 0x0000000b0a068220 */ /* 0x000fe20000410000 */
[----:B------:R-:W-:Y:S01]  /*5030*/  @!P0 F2FP.PACK_AB R11, R55, R56 ;  /* 0x00000038370b823e */ /* 0x000fe200000000ff */
[----:B------:R-:W-:Y:S01]  /*5040*/  @!P0 FMUL.FTZ R7, R9, R7 ;  /* 0x0000000709078220 */ /* 0x000fe20000410000 */
[----:B------:R-:W-:Y:S01]  /*5050*/  @!P0 F2FP.PACK_AB R10, R51, R49 ;  /* 0x00000031330a823e */ /* 0x000fe200000000ff */
[----:B------:R-:W-:Y:S01]  /*5060*/  @!P0 FFMA.FTZ R5, R25, R30, R5 ;  /* 0x0000001e19058223 */ /* 0x000fe20000010005 */
[----:B------:R-:W-:Y:S01]  /*5070*/  @!P0 F2FP.PACK_AB R9, R50, R54 ;  /* 0x000000363209823e */ /* 0x000fe200000000ff */
[----:B------:R-:W-:Y:S01]  /*5080*/  @!P0 FMUL.FTZ R8, R8, R16 ;  /* 0x0000001008088220 */ /* 0x000fe20000410000 */
[----:B------:R-:W-:Y:S01]  /*5090*/  @!P0 MOV R13, R48 ;  /* 0x00000030000d8202 */ /* 0x000fe20000000f00 */
[----:B------:R-:W-:Y:S01]  /*50a0*/  @!P0 FFMA.FTZ R6, R31, R32, R6 ;  /* 0x000000201f068223 */ /* 0x000fe20000010006 */
[----:B------:R-:W-:Y:S01]  /*50b0*/  @!P0 MOV R14, R9 ;  /* 0x00000009000e8202 */ /* 0x000fe20000000f00 */
[----:B------:R-:W-:Y:S01]  /*50c0*/  @!P0 FFMA.FTZ R7, R33, R41, R7 ;  /* 0x0000002921078223 */ /* 0x000fe20000010007 */
[----:B------:R-:W-:Y:S01]  /*50d0*/  @!P0 MOV R15, R10 ;  /* 0x0000000a000f8202 */ /* 0x000fe20000000f00 */
[----:B------:R-:W-:Y:S01]  /*50e0*/  @!P0 IMAD.MOV.U32 R12, RZ, RZ, R11 ;  /* 0x000000ffff0c8224 */ /* 0x000fe200078e000b */
[----:B------:R-:W-:Y:S01]  /*50f0*/  @!P0 F2FP.PACK_AB R5, R6, R5 ;  /* 0x000000050605823e */ /* 0x000fe200000000ff */
[----:B------:R-:W-:Y:S01]  /*5100*/  @!P0 FFMA.FTZ R8, R42, R43, R8 ;  /* 0x0000002b2a088223 */ /* 0x000fe20000010008 */
[----:B------:R-:W-:Y:S01]  /*5110*/  @!P0 MOV R45, R3 ;  /* 0x00000003002d8202 */ /* 0x000fe20000000f00 */
[----:B------:R-:W-:Y:S01]  /*5120*/  @!P0 IMAD.MOV.U32 R44, RZ, RZ, R0 ;  /* 0x000000ffff2c8224 */ /* 0x000fe200078e0000 */
[----:B------:R1:W-:Y:S01]  /*5130*/  STG.E.128 [R52.64], R12 ;  /* 0x0000000c34007986 */ /* 0x0003e2000c101d06 */
[----:B------:R-:W-:Y:S02]  /*5140*/  @!P0 MOV R46, R5 ;  /* 0x00000005002e8202 */ /* 0x000fe40000000f00 */
[----:B------:R-:W-:Y:S04]  /*5150*/  @!P0 F2FP.PACK_AB R7, R8, R7 ;  /* 0x000000070807823e */ /* 0x000fe800000000ff */
[----:B------:R-:W-:Y:S02]  /*5160*/  @!P0 MOV R47, R7 ;  /* 0x00000007002f8202 */ /* 0x000fe40000000f00 */
[----:B------:R-:W-:-:S13]  /*5170*/  ISETP.GE.AND P0, PT, R102, c[0x0][0x1d4], PT ;  /* 0x0000750066007a0c */ /* 0x000fda0003f06270 */
[----:B------:R-:W-:-:S05]  /*5180*/  @P0 BRA `(.L_x_661) ;  /* 0x000001c000000947 */ /* 0x000fca0003800000 */
[----:B------:R-:W-:Y:S04]  /*5190*/  IADD3 R0, P1, P0, R88, R80, R102 ;  /* 0x0000005058007210 */ /* 0x000fe8000783e066 */
[----:B------:R-:W-:Y:S02]  /*51a0*/  IADD3.X R3, R90, R79, R123, P1, P0 ;  /* 0x0000004f5a037210 */ /* 0x000fe40000fe047b */
[C---:B------:R-:W-:Y:S04]  /*51b0*/  LEA R2, P0, R0.reuse, c[0x0][0x1c8], 0x1 ;  /* 0x0000720000027a11 */ /* 0x040fe800078008ff */
[----:B------:R-:W-:Y:S05]  /*51c0*/  LEA.HI.X R3, R0, c[0x0][0x1cc], R3, 0x1, P0 ;  /* 0x0000730000037a11 */ /* 0x000fea00000f0c03 */
[----:B------:R2:W-:Y:S01]  /*51d0*/  STG.E.128 [R2.64], R44 ;  /* 0x0000002c02007986 */ /* 0x0005e2000c101d06 */
[----:B------:R-:W-:-:S05]  /*51e0*/  BRA `(.L_x_661) ;  /* 0x0000016000007947 */ /* 0x000fca0003800000 */
.L_x_657:
[----:B------:R-:W-:Y:S05]  /*51f0*/  IMAD R0, R78, -0x40, R96 ;  /* 0xffffffc04e007824 */ /* 0x000fea00078e0260 */
[----:B------:R-:W-:Y:S04]  /*5200*/  IMNMX R0, R0, 0x40, PT ;  /* 0x0000004000007817 */ /* 0x000fe80003800200 */
[----:B------:R-:W-:-:S13]  /*5210*/  ISETP.GE.AND P0, PT, R92, R0, PT ;  /* 0x000000005c00720c */ /* 0x000fda0003f06270 */
[----:B------:R-:W-:-:S05]  /*5220*/  @P0 BRA `(.L_x_661) ;  /* 0x0000012000000947 */ /* 0x000fca0003800000 */
[----:B------:R-:W-:-:S13]  /*5230*/  ISETP.GE.AND P0, PT, R26, c[0x0][0x1d4], PT ;  /* 0x000075001a007a0c */ /* 0x000fda0003f06270 */
[----:B------:R-:W1:Y:S04]  /*5240*/  @!P0 LDS.128 R4, [R86+0x3000] ;  /* 0x0030000056048984 */ /* 0x000e680000000c00 */
[----:B-1----:R-:W-:Y:S01]  /*5250*/  @!P0 STG.E.128 [R60.64], R4 ;  /* 0x000000043c008986 */ /* 0x002fe2000c101d06 */
[----:B------:R-:W-:-:S13]  /*5260*/  ISETP.GE.AND P0, PT, R29, c[0x0][0x1d4], PT ;  /* 0x000075001d007a0c */ /* 0x000fda0003f06270 */
[----:B------:R-:W1:Y:S04]  /*5270*/  @!P0 LDS.128 R4, [R87+0x3000] ;  /* 0x0030000057048984 */ /* 0x000e680000000c00 */
[----:B-1----:R-:W-:Y:S01]  /*5280*/  @!P0 STG.E.128 [R60.64+0x20], R4 ;  /* 0x000020043c008986 */ /* 0x002fe2000c101d06 */
        /* <DEDUP_REMOVED lines=11> */
[----:B-1----:R1:W-:Y:S02]  /*5340*/  @!P0 STG.E.128 [R60.64+0xa0], R4 ;  /* 0x0000a0043c008986 */ /* 0x0023e4000c101d06 */
.L_x_661:
[----:B------:R-:W-:Y:S05]  /*5350*/  BSYNC B1 ;  /* 0x0000000000017941 */ /* 0x000fea0003800000 */
.L_x_656:
[C---:B-1----:R-:W-:Y:S01]  /*5360*/  IMAD.SHL.U32 R10, R78.reuse, 0x40, RZ ;  /* 0x000000404e0a7824 */ /* 0x042fe200078e00ff */
[----:B------:R-:W-:Y:S01]  /*5370*/  SHF.L.U64.HI R9, R78, 0x6, R91 ;  /* 0x000000064e097819 */ /* 0x000fe2000001025b */
[----:B------:R-:W-:Y:S02]  /*5380*/  BSSY B0, `(.L_x_678) ;  /* 0x0000044000007945 */ /* 0x000fe40003800000 */
[----:B--2--5:R-:W-:Y:S01]  /*5390*/  IMAD.IADD R3, R138, 0x1, -R10 ;  /* 0x000000018a037824 */ /* 0x024fe200078e0a0a */
[----:B------:R-:W-:Y:S04]  /*53a0*/  IADD3 R0, P0, R10, R139, RZ ;  /* 0x0000008b0a007210 */ /* 0x000fe80007f1e0ff */
[----:B------:R-:W-:Y:S02]  /*53b0*/  IADD3.X R2, R9, R145, RZ, P0, !PT ;  /* 0x0000009109027210 */ /* 0x000fe400007fe4ff */
[----:B------:R-:W-:-:S13]  /*53c0*/  ISETP.GE.AND P0, PT, R3, 0x21, PT ;  /* 0x000000210300780c */ /* 0x000fda0003f06270 */
[----:B------:R-:W-:Y:S02]  /*53d0*/  @P0 IADD3 R8, P1, R0, 0x20, RZ ;  /* 0x0000002000080810 */ /* 0x000fe40007f3e0ff */
[----:B------:R-:W-:Y:S03]  /*53e0*/  @P0 MOV R7, R101 ;  /* 0x0000006500070202 */ /* 0x000fe60000000f00 */
[----:B------:R-:W-:Y:S01]  /*53f0*/  @P0 IMAD.X R6, RZ, RZ, R2, P1 ;  /* 0x000000ffff060224 */ /* 0x000fe200008e0602 */
[----:B------:R-:W-:-:S13]  /*5400*/  ISETP.GE.AND P1, PT, R3, 0x1, PT ;  /* 0x000000010300780c */ /* 0x000fda0003f26270 */
[----:B------:R-:W-:Y:S01]  /*5410*/  @P1 MOV R3, R101 ;  /* 0x0000006500031202 */ /* 0x000fe20000000f00 */
[----:B------:R-:W-:Y:S02]  /*5420*/  @P1 IMAD R4, R2, c[0x0][0x258], RZ ;  /* 0x0000960002041a24 */ /* 0x000fe400078e02ff */
[----:B------:R-:W-:Y:S04]  /*5430*/  @P1 IMAD.MOV.U32 R2, RZ, RZ, R98 ;  /* 0x000000ffff021224 */ /* 0x000fe800078e0062 */
[C---:B------:R-:W-:Y:S04]  /*5440*/  @P1 IMAD.WIDE.U32 R2, R0.reuse, c[0x0][0x258], R2 ;  /* 0x0000960000021a25 */ /* 0x040fe800078e0002 */
[----:B------:R-:W-:Y:S01]  /*5450*/  @P1 IMAD R0, R0, c[0x0][0x25c], R4 ;  /* 0x0000970000001a24 */ /* 0x000fe200078e0204 */
[C---:B------:R-:W-:Y:S03]  /*5460*/  @P1 LEA R4, P2, R2.reuse, c[0x0][0x250], 0x1 ;  /* 0x0000940002041a11 */ /* 0x040fe600078408ff */
[----:B------:R-:W-:Y:S05]  /*5470*/  @P1 IMAD.IADD R0, R3, 0x1, R0 ;  /* 0x0000000103001824 */ /* 0x000fea00078e0200 */
[----:B------:R-:W-:Y:S01]  /*5480*/  @P1 LEA.HI.X R5, R2, c[0x0][0x254], R0, 0x1, P2 ;  /* 0x0000950002051a11 */ /* 0x000fe200010f0c00 */
[----:B------:R-:W-:Y:S02]  /*5490*/  @P0 IMAD R0, R6, c[0x0][0x258], RZ ;  /* 0x0000960006000a24 */ /* 0x000fe400078e02ff */
[----:B------:R-:W-:Y:S02]  /*54a0*/  @P0 IMAD.MOV.U32 R6, RZ, RZ, R98 ;  /* 0x000000ffff060224 */ /* 0x000fe400078e0062 */
        /* <DEDUP_REMOVED lines=22> */
[----:B------:R-:W-:Y:S02]  /*5610*/  IMAD.MOV.U32 R4, RZ, RZ, R114 ;  /* 0x000000ffff047224 */ /* 0x000fe400078e0072 */
[----:B------:R-:W-:Y:S02]  /*5620*/  IMAD.MOV.U32 R5, RZ, RZ, R131 ;  /* 0x000000ffff057224 */ /* 0x000fe400078e0083 */
[----:B------:R-:W-:Y:S02]  /*5630*/  IMAD.X R2, R9, 0x1, R143, P0 ;  /* 0x0000000109027824 */ /* 0x000fe400000e068f */
[----:B------:R-:W-:Y:S04]  /*5640*/  IMAD.WIDE.U32 R4, R0, c[0x0][0x208], R4 ;  /* 0x0000820000047a25 */ /* 0x000fe800078e0004 */
[----:B------:R-:W-:Y:S04]  /*5650*/  IMAD R2, R2, c[0x0][0x208], RZ ;  /* 0x0000820002027a24 */ /* 0x000fe800078e02ff */
[----:B------:R-:W-:Y:S01]  /*5660*/  IMAD R0, R0, c[0x0][0x20c], R2 ;  /* 0x0000830000007a24 */ /* 0x000fe200078e0202 */
[C---:B------:R-:W-:Y:S03]  /*5670*/  LEA R2, P0, R4.reuse, c[0x0][0x1f8], 0x1 ;  /* 0x00007e0004027a11 */ /* 0x040fe600078008ff */
[----:B------:R-:W-:Y:S05]  /*5680*/  IMAD.IADD R0, R5, 0x1, R0 ;  /* 0x0000000105007824 */ /* 0x000fea00078e0200 */
[----:B------:R-:W-:Y:S02]  /*5690*/  LEA.HI.X R3, R4, c[0x0][0x1fc], R0, 0x1, P0 ;  /* 0x00007f0004037a11 */ /* 0x000fe400000f0c00 */
[----:B------:R-:W-:-:S13]  /*56a0*/  ISETP.GE.AND P0, PT, R26, c[0x0][0x1d4], PT ;  /* 0x000075001a007a0c */ /* 0x000fda0003f06270 */
[----:B------:R-:W1:Y:S04]  /*56b0*/  @!P0 LDS.128 R4, [R86] ;  /* 0x0000000056048984 */ /* 0x000e680000000c00 */
[----:B-1----:R-:W-:Y:S01]  /*56c0*/  @!P0 STG.E.128 [R2.64], R4 ;  /* 0x0000000402008986 */ /* 0x002fe2000c101d06 */
[----:B------:R-:W-:-:S13]  /*56d0*/  ISETP.GE.AND P0, PT, R29, c[0x0][0x1d4], PT ;  /* 0x000075001d007a0c */ /* 0x000fda0003f06270 */
[----:B------:R-:W1:Y:S04]  /*56e0*/  @!P0 LDS.128 R4, [R87] ;  /* 0x0000000057048984 */ /* 0x000e680000000c00 */
        /* <DEDUP_REMOVED lines=13> */
.L_x_679:
[----:B-1----:R-:W-:Y:S05]  /*57c0*/  BSYNC B0 ;  /* 0x0000000000007941 */ /* 0x002fea0003800000 */
.L_x_678:
        /* <DEDUP_REMOVED lines=25> */
.L_x_655:
[----:B------:R-:W2:Y:S01]  /*5960*/  LDL R169, [R1] ;  /* 0x0000000001a97983 */ /* 0x000ea20000100800 */
[----:B------:R-:W-:-:S05]  /*5970*/  IMAD.MOV.U32 R29, RZ, RZ, c[0x0][0x2c4] ;  /* 0x0000b100ff1d7624 */ /* 0x000fca00078e00ff */
[----:B------:R-:W-:Y:S01]  /*5980*/  ISETP.NE.AND P2, PT, R29, 0x1, PT ;  /* 0x000000011d00780c */ /* 0x000fe20003f45270 */
[----:B------:R-:W-:Y:S01]  /*5990*/  CS2R R94, SRZ ;  /* 0x00000000005e7805 */ /* 0x000fe2000001ff00 */
[----:B------:R-:W-:Y:S01]  /*59a0*/  IADD3 R6, R151, R150, RZ ;  /* 0x0000009697067210 */ /* 0x000fe20007ffe0ff */
[----:B------:R-:W-:Y:S01]  /*59b0*/  IMAD.MOV.U32 R11, RZ, RZ, RZ ;  /* 0x000000ffff0b7224 */ /* 0x000fe200078e00ff */
[----:B------:R-:W-:Y:S01]  /*59c0*/  PLOP3.LUT P4, PT, PT, PT, PT, 0x80, 0x0 ;  /* 0x000000000000781c */ /* 0x000fe20003f8f070 */
[----:B------:R-:W-:Y:S01]  /*59d0*/  IMAD.MOV.U32 R92, RZ, RZ, RZ ;  /* 0x000000ffff5c7224 */ /* 0x000fe200078e00ff */
[----:B------:R-:W-:Y:S01]  /*59e0*/  CS2R R98, SRZ ;  /* 0x0000000000627805 */ /* 0x000fe2000001ff00 */
[----:B------:R-:W-:Y:S01]  /*59f0*/  CS2R R96, SRZ ;  /* 0x0000000000607805 */ /* 0x000fe2000001ff00 */
[----:B------:R-:W-:Y:S01]  /*5a00*/  MOV R12, RZ ;  /* 0x000000ff000c7202 */ /* 0x000fe20000000f00 */
[----:B------:R-:W-:Y:S01]  /*5a10*/  IMAD.MOV.U32 R90, RZ, RZ, RZ ;  /* 0x000000ffff5a7224 */ /* 0x000fe200078e00ff */
[----:B------:R-:W-:Y:S01]  /*5a20*/  CS2R R88, SRZ ;  /* 0x0000000000587805 */ /* 0x000fe2000001ff00 */
[----:B------:R-:W-:Y:S01]  /*5a30*/  CS2R R86, SRZ ;  /* 0x0000000000567805 */ /* 0x000fe2000001ff00 */
[----:B-1----:R-:W-:Y:S01]  /*5a40*/  CS2R R84, SRZ ;  /* 0x0000000000547805 */ /* 0x002fe2000001ff00 */
        /* <DEDUP_REMOVED lines=53> */
[----:B------:R-:W-:Y:S01]  /*5da0*/  CS2R R44, SRZ ;  /* 0x00000000002c7805 */ /* 0x000fe2000001ff00 */
[----:B------:R-:W-:Y:S01]  /*5db0*/  IMAD.MOV.U32 R154, RZ, RZ, RZ ;  /* 0x000000ffff9a7224 */ /* 0x000fe200078e00ff */
[----:B------:R-:W-:Y:S01]  /*5dc0*/  MOV R152, RZ ;  /* 0x000000ff00987202 */ /* 0x000fe20000000f00 */
[----:B------:R-:W-:Y:S01]  /*5dd0*/  IMAD.MOV.U32 R54, RZ, RZ, RZ ;  /* 0x000000ffff367224 */ /* 0x000fe200078e00ff */
[----:B------:R-:W-:Y:S01]  /*5de0*/  MOV R53, RZ ;  /* 0x000000ff00357202 */ /* 0x000fe20000000f00 */
[----:B------:R-:W-:Y:S01]  /*5df0*/  CS2R R50, SRZ ;  /* 0x0000000000327805 */ /* 0x000fe2000001ff00 */
[----:B--2---:R-:W-:-:S05]  /*5e00*/  IADD3 R0, R169, 0x7f, RZ ;  /* 0x0000007fa9007810 */ /* 0x004fca0007ffe0ff */
[----:B------:R-:W-:-:S05]  /*5e10*/  @P2 IMAD.HI.U32 R2, R0, c[0x0][0x2c8], RZ ;  /* 0x0000b20000022a27 */ /* 0x000fca00078e00ff */
[----:B------:R-:W-:-:S05]  /*5e20*/  @P2 SHF.R.U32.HI R0, RZ, c[0x0][0x2cc], R2 ;  /* 0x0000b300ff002a19 */ /* 0x000fca0000011602 */
[----:B------:R-:W-:-:S05]  /*5e30*/  IMAD.IADD R0, R156, 0x1, R0 ;  /* 0x000000019c007824 */ /* 0x000fca00078e0200 */
[----:B------:R-:W-:-:S04]  /*5e40*/  SHF.R.S32.HI R2, RZ, 0x1f, R0 ;  /* 0x0000001fff027819 */ /* 0x000fc80000011400 */
[----:B------:R-:W-:-:S04]  /*5e50*/  LEA.HI R0, R2, R0, RZ, 0x6 ;  /* 0x0000000002007211 */ /* 0x000fc800078f30ff */
[----:B------:R-:W-:-:S04]  /*5e60*/  SHF.R.S32.HI R0, RZ, 0x6, R0 ;  /* 0x00000006ff007819 */ /* 0x000fc80000011400 */
[----:B------:R-:W-:-:S04]  /*5e70*/  IMNMX R155, R155, R0, PT ;  /* 0x000000009b9b7217 */ /* 0x000fc80003800200 */
[----:B------:R-:W-:Y:S02]  /*5e80*/  ISETP.GE.AND P0, PT, R155, 0x1, PT ;  /* 0x000000019b00780c */ /* 0x000fe40003f06270 */
[----:B------:R-:W-:-:S11]  /*5e90*/  MOV R156, RZ ;  /* 0x000000ff009c7202 */ /* 0x000fd60000000f00 */
[----:B------:R-:W-:Y:S05]  /*5ea0*/  @!P0 BRA `(.L_x_681) ;  /* 0x000139c000008947 */ /* 0x000fea0003800000 */
[----:B------:R-:W2:Y:S01]  /*5eb0*/  LDL R48, [R1+0x70] ;  /* 0x0000700001307983 */ /* 0x000ea20000100800 */
[----:B------:R-:W-:-:S03]  /*5ec0*/  ISETP.NE.U32.AND P0, PT, RZ, c[0x0][0x340], PT ;  /* 0x0000d000ff007a0c */ /* 0x000fc60003f05070 */
[----:B------:R-:W3:Y:S01]  /*5ed0*/  LDL R179, [R1+0x6c] ;  /* 0x00006c0001b37983 */ /* 0x000ee20000100800 */
[----:B------:R-:W-:-:S13]  /*5ee0*/  ISETP.NE.AND.EX P1, PT, RZ, c[0x0][0x344], PT, P0 ;  /* 0x0000d100ff007a0c */ /* 0x000fda0003f25300 */
[----:B------:R-:W-:Y:S01]  /*5ef0*/  @P1 IMAD.MOV.U32 R2, RZ, RZ, 0x4 ;  /* 0x00000004ff021424 */ /* 0x000fe200078e00ff */
[----:B------:R-:W-:Y:S01]  /*5f00*/  SHF.R.S32.HI R16, RZ, 0x1f, R165 ;  /* 0x0000001fff107819 */ /* 0x000fe200000114a5 */
[----:B------:R-:W1:Y:S01]  /*5f10*/  S2R R49, SR_CTAID.Y ;  /* 0x0000000000317919 */ /* 0x000e620000002600 */
[----:B------:R-:W-:Y:S02]  /*5f20*/  SHF.R.S32.HI R0, RZ, 0x1f, R147 ;  /* 0x0000001fff007819 */ /* 0x000fe40000011493 */
[CC--:B------:R-:W-:Y:S02]  /*5f30*/  LEA.HI R115, R16.reuse, R165.reuse, RZ, 0x3 ;  /* 0x000000a510737211 */ /* 0x0c0fe400078f18ff */
[----:B------:R-:W-:Y:S01]  /*5f40*/  LEA.HI R10, R16, R165, RZ, 0x2 ;  /* 0x000000a5100a7211 */ /* 0x000fe200078f10ff */
[----:B------:R-:W-:Y:S01]  /*5f50*/  IMAD R0, R0, c[0x0][0x178], RZ ;  /* 0x00005e0000007a24 */ /* 0x000fe200078e02ff */
[----:B------:R-:W-:-:S03]  /*5f60*/  SHF.R.S32.HI R113, RZ, 0x3, R115 ;  /* 0x00000003ff717819 */ /* 0x000fc60000011473 */
[----:B------:R-:W-:Y:S02]  /*5f70*/  IMAD R4, R147, c[0x0][0x17c], R0 ;  /* 0x00005f0093047a24 */ /* 0x000fe400078e0200 */
[----:B------:R-:W-:Y:S01]  /*5f80*/  IMAD.SHL.U32 R0, R113, 0x40, RZ ;  /* 0x0000004071007824 */ /* 0x000fe200078e00ff */
[----:B------:R-:W-:-:S04]  /*5f90*/  SHF.R.S32.HI R88, RZ, 0x2, R10 ;  /* 0x00000002ff587819 */ /* 0x000fc8000001140a */
[----:B------:R-:W-:Y:S01]  /*5fa0*/  LOP3.LUT R0, R0, 0xc0, RZ, 0xc0, !PT ;  /* 0x000000c000007812 */ /* 0x000fe200078ec0ff */
[----:B------:R-:W-:Y:S02]  /*5fb0*/  IMAD R5, R167, c[0x0][0x1b8], RZ ;  /* 0x00006e00a7057a24 */ /* 0x000fe400078e02ff */
[----:B--2---:R-:W-:-:S05]  /*5fc0*/  @P1 IMAD.WIDE R2, R48, R2, c[0x0][0x340] ;  /* 0x0000d00030021625 */ /* 0x004fca00078e0202 */
[----:B------:R2:W4:Y:S01]  /*5fd0*/  @P1 LDG.E R21, [R2.64] ;  /* 0x0000000602151981 */ /* 0x000522000c1e1900 */
[----:B------:R-:W-:Y:S01]  /*5fe0*/  SHF.R.S32.HI R17, RZ, 0x1f, R48 ;  /* 0x0000001fff117819 */ /* 0x000fe20000011430 */
[----:B---3--:R-:W-:Y:S01]  /*5ff0*/  IMAD R44, R179, c[0x0][0x2c4], RZ ;  /* 0x0000b100b32c7a24 */ /* 0x008fe200078e02ff */
[----:B------:R-:W-:Y:S01]  /*6000*/  LEA.HI R154, R16, R165, RZ, 0x5 ;  /* 0x000000a5109a7211 */ /* 0x000fe200078f28ff */
[----:B------:R-:W-:Y:S03]  /*6010*/  BSSY B0, `(.L_x_682) ;  /* 0x0000084000007945 */ /* 0x000fe60003800000 */
[----:B------:R-:W-:Y:S02]  /*6020*/  SHF.R.S32.HI R153, RZ, 0x5, R154 ;  /* 0x00000005ff997819 */ /* 0x000fe4000001149a */
[----:B--2---:R-:W-:-:S05]  /*6030*/  LOP3.LUT R2, R10, 0xfffffffc, RZ, 0xc0, !PT ;  /* 0xfffffffc0a027812 */ /* 0x004fca00078ec0ff */
[----:B------:R-:W-:Y:S02]  /*6040*/  IMAD.IADD R152, R165, 0x1, -R2 ;  /* 0x00000001a5987824 */ /* 0x000fe400078e0a02 */
[----:B------:R-:W-:-:S04]  /*6050*/  IMAD.WIDE.U32 R2, R147, c[0x0][0x178], RZ ;  /* 0x00005e0093027a25 */ /* 0x000fc800078e00ff */
[C---:B------:R-:W-:Y:S01]  /*6060*/  IMAD.SHL.U32 R12, R152.reuse, 0x8, RZ ;  /* 0x00000008980c7824 */ /* 0x040fe200078e00ff */
[----:B------:R-:W-:Y:S01]  /*6070*/  IADD3 R3, R3, R4, RZ ;  /* 0x0000000403037210 */ /* 0x000fe20007ffe0ff */
[----:B------:R-:W-:-:S03]  /*6080*/  IMAD R11, R152, 0x20, R88 ;  /* 0x00000020980b7824 */ /* 0x000fc600078e0258 */
[----:B------:R-:W-:Y:S01]  /*6090*/  LOP3.LUT R4, R0, 0x18, R12, 0xf8, !PT ;  /* 0x0000001800047812 */ /* 0x000fe200078ef80c */
[----:B-1----:R-:W-:Y:S01]  /*60a0*/  IMAD.WIDE.U32 R2, R49, c[0x0][0x1b8], R2 ;  /* 0x00006e0031027a25 */ /* 0x002fe200078e0002 */
[----:B------:R-:W-:Y:S02]  /*60b0*/  SHF.R.U32.HI R0, RZ, 0x3, R0 ;  /* 0x00000003ff007819 */ /* 0x000fe40000011600 */
[----:B------:R-:W-:Y:S01]  /*60c0*/  IADD3 R8, R12, 0x40, RZ ;  /* 0x000000400c087810 */ /* 0x000fe20007ffe0ff */
[----:B------:R-:W-:Y:S01]  /*60d0*/  IMAD.IADD R11, R169, 0x1, R11 ;  /* 0x00000001a90b7824 */ /* 0x000fe200078e020b */
[----:B------:R-:W-:Y:S01]  /*60e0*/  LOP3.LUT R20, R4, R0, RZ, 0x3c, !PT ;  /* 0x0000000004147212 */ /* 0x000fe200078e3cff */
[----:B------:R-:W-:Y:S01]  /*60f0*/  IMAD R4, R49, c[0x0][0x1bc], R5 ;  /* 0x00006f0031047a24 */ /* 0x000fe200078e0205 */
[----:B------:R-:W-:Y:S02]  /*6100*/  SHF.R.S32.HI R5, RZ, 0x1f, R6 ;  /* 0x0000001fff057819 */ /* 0x000fe40000011406 */
[C---:B------:R-:W-:Y:S01]  /*6110*/  IADD3 R0, P0, R88.reuse, R6, RZ ;  /* 0x0000000658007210 */ /* 0x040fe20007f1e0ff */
[----:B------:R-:W-:Y:S01]  /*6120*/  IMAD.IADD R3, R3, 0x1, R4 ;  /* 0x0000000103037824 */ /* 0x000fe200078e0204 */
[----:B------:R-:W-:Y:S01]  /*6130*/  MOV R7, R11 ;  /* 0x0000000b00077202 */ /* 0x000fe20000000f00 */
[----:B------:R-:W-:Y:S01]  /*6140*/  @P2 IMAD.HI.U32 R6, R11, c[0x0][0x2c8], RZ ;  /* 0x0000b2000b062a27 */ /* 0x000fe200078e00ff */
[----:B------:R-:W-:-:S02]  /*6150*/  LEA.HI.X.SX32 R4, R88, R5, 0x1, P0 ;  /* 0x0000000558047211 */ /* 0x000fc400000f0eff */
[----:B------:R-:W-:Y:S02]  /*6160*/  ISETP.NE.U32.AND P0, PT, RZ, c[0x0][0x348], PT ;  /* 0x0000d200ff007a0c */ /* 0x000fe40003f05070 */
[----:B------:R-:W-:Y:S01]  /*6170*/  @P2 SHF.R.U32.HI R7, RZ, c[0x0][0x2cc], R6 ;  /* 0x0000b300ff072a19 */ /* 0x000fe20000011606 */
[----:B------:R-:W-:Y:S01]  /*6180*/  IMAD R5, R4, c[0x0][0x1e0], RZ ;  /* 0x0000780004057a24 */ /* 0x000fe200078e02ff */
[----:B------:R-:W-:Y:S01]  /*6190*/  LEA.HI R6, R16, R165, RZ, 0x4 ;  /* 0x000000a510067211 */ /* 0x000fe200078f20ff */
[----:B------:R-:W-:Y:S01]  /*61a0*/  IMAD R4, R4, c[0x0][0x208], RZ ;  /* 0x0000820004047a24 */ /* 0x000fe200078e02ff */
[----:B------:R-:W-:Y:S01]  /*61b0*/  ISETP.NE.AND.EX P0, PT, RZ, c[0x0][0x34c], PT, P0 ;  /* 0x0000d300ff007a0c */ /* 0x000fe20003f05300 */
[C---:B------:R-:W-:Y:S01]  /*61c0*/  IMAD R18, R0.reuse, c[0x0][0x1e4], R5 ;  /* 0x0000790000127a24 */ /* 0x040fe200078e0205 */
[----:B------:R-:W-:Y:S01]  /*61d0*/  SHF.R.S32.HI R13, RZ, 0x1f, R12 ;  /* 0x0000001fff0d7819 */ /* 0x000fe2000001140c */
[----:B------:R-:W-:Y:S01]  /*61e0*/  IMAD R19, R0, c[0x0][0x20c], R4 ;  /* 0x0000830000137a24 */ /* 0x000fe200078e0204 */
[----:B------:R-:W-:-:S02]  /*61f0*/  LOP3.LUT R5, R6, 0xfffffff0, RZ, 0xc0, !PT ;  /* 0xfffffff006057812 */ /* 0x000fc400078ec0ff */
[----:B------:R-:W-:Y:S01]  /*6200*/  SEL R6, R17, RZ, !P0 ;  /* 0x000000ff11067207 */ /* 0x000fe20004000000 */
[--C-:B------:R-:W-:Y:S01]  /*6210*/  IMAD.WIDE.U32 R14, R0, c[0x0][0x1e0], R12.reuse ;  /* 0x00007800000e7a25 */ /* 0x100fe200078e000c */
[----:B------:R-:W-:Y:S02]  /*6220*/  LEA.HI R4, R10, R88, RZ, 0x1 ;  /* 0x000000580a047211 */ /* 0x000fe400078f08ff */
[----:B------:R-:W-:Y:S01]  /*6230*/  ISETP.GE.AND P3, PT, R8, c[0x0][0x1d4], PT ;  /* 0x0000750008007a0c */ /* 0x000fe20003f66270 */
[----:B------:R-:W-:Y:S01]  /*6240*/  IMAD.WIDE.U32 R8, R0, c[0x0][0x208], R12 ;  /* 0x0000820000087a25 */ /* 0x000fe200078e000c */
[----:B------:R-:W-:Y:S02]  /*6250*/  SEL R0, R48, RZ, !P0 ;  /* 0x000000ff30007207 */ /* 0x000fe40004000000 */
[----:B------:R-:W-:Y:S01]  /*6260*/  LOP3.LUT R4, R4, 0x7fffffe, RZ, 0xc0, !PT ;  /* 0x07fffffe04047812 */ /* 0x000fe200078ec0ff */
[----:B------:R-:W-:Y:S01]  /*6270*/  IMAD.IADD R105, R165, 0x1, -R5 ;  /* 0x00000001a5697824 */ /* 0x000fe200078e0a05 */
[----:B------:R-:W-:Y:S01]  /*6280*/  IADD3 R10, -R7, RZ, RZ ;  /* 0x000000ff070a7210 */ /* 0x000fe20007ffe1ff */
[----:B------:R-:W-:Y:S01]  /*6290*/  IMAD R5, R6, c[0x0][0x1c0], RZ ;  /* 0x0000700006057a24 */ /* 0x000fe200078e02ff */
[----:B------:R-:W-:Y:S01]  /*62a0*/  IADD3 R9, R9, R19, RZ ;  /* 0x0000001309097210 */ /* 0x000fe20007ffe0ff */
[----:B------:R-:W-:Y:S01]  /*62b0*/  IMAD.IADD R4, R88, 0x1, -R4 ;  /* 0x0000000158047824 */ /* 0x000fe200078e0a04 */
[----:B------:R-:W-:Y:S01]  /*62c0*/  LEA.HI R110, R105, R105, RZ, 0x1 ;  /* 0x00000069696e7211 */ /* 0x000fe200078f08ff */
[C---:B------:R-:W-:Y:S01]  /*62d0*/  IMAD R5, R0.reuse, c[0x0][0x1c4], R5 ;  /* 0x0000710000057a24 */ /* 0x040fe200078e0205 */
[----:B------:R-:W-:Y:S01]  /*62e0*/  ISETP.NE.U32.AND P0, PT, RZ, c[0x0][0x350], PT ;  /* 0x0000d400ff007a0c */ /* 0x000fe20003f05070 */
[----:B------:R-:W-:Y:S01]  /*62f0*/  IMAD.WIDE.U32 R2, R0, c[0x0][0x1c0], R2 ;  /* 0x0000700000027a25 */ /* 0x000fe200078e0002 */
[----:B------:R-:W-:-:S02]  /*6300*/  SHF.R.S32.HI R0, RZ, 0x1f, R7 ;  /* 0x0000001fff007819 */ /* 0x000fc40000011407 */
[----:B------:R-:W-:Y:S01]  /*6310*/  SHF.R.S32.HI R16, RZ, 0x1, R110 ;  /* 0x00000001ff107819 */ /* 0x000fe2000001146e */
[----:B------:R-:W-:Y:S01]  /*6320*/  IMAD R4, R153, 0x8, R4 ;  /* 0x0000000899047824 */ /* 0x000fe200078e0204 */
[----:B------:R-:W-:Y:S01]  /*6330*/  SHF.R.S32.HI R6, RZ, 0x1f, R110 ;  /* 0x0000001fff067819 */ /* 0x000fe2000001146e */
[----:B------:R-:W-:Y:S01]  /*6340*/  IMAD R0, R0, c[0x0][0x1b0], RZ ;  /* 0x00006c0000007a24 */ /* 0x000fe200078e02ff */
[----:B------:R-:W-:Y:S01]  /*6350*/  P2R R117, PR, RZ, 0x8 ;  /* 0x00000008ff757803 */ /* 0x000fe20000000000 */
[----:B------:R-:W-:Y:S01]  /*6360*/  IMAD R10, R10, c[0x0][0x2c4], R11 ;  /* 0x0000b1000a0a7a24 */ /* 0x000fe200078e020b */
[----:B------:R-:W-:Y:S01]  /*6370*/  ISETP.GE.AND P5, PT, R12, c[0x0][0x1d4], PT ;  /* 0x000075000c007a0c */ /* 0x000fe20003fa6270 */
[----:B------:R-:W-:Y:S01]  /*6380*/  IMAD.U32 R225, R4, 0x20, R20 ;  /* 0x0000002004e17824 */ /* 0x000fe200078e0014 */
[----:B------:R-:W-:Y:S01]  /*6390*/  LEA.HI R4, R6, R16, RZ, 0x2 ;  /* 0x0000001006047211 */ /* 0x000fe200078f10ff */
[----:B------:R-:W-:Y:S01]  /*63a0*/  IMAD R6, R7, c[0x0][0x1b4], R0 ;  /* 0x00006d0007067a24 */ /* 0x000fe200078e0200 */
[----:B------:R-:W-:Y:S01]  /*63b0*/  SHF.R.S32.HI R0, RZ, 0x1f, R10 ;  /* 0x0000001fff007819 */ /* 0x000fe2000001140a */
[----:B------:R-:W-:Y:S01]  /*63c0*/  IMAD.IADD R3, R3, 0x1, R5 ;  /* 0x0000000103037824 */ /* 0x000fe200078e0205 */
[----:B------:R-:W-:Y:S01]  /*63d0*/  LOP3.LUT R4, R4, 0xfffffffc, RZ, 0xc0, !PT ;  /* 0xfffffffc04047812 */ /* 0x000fe200078ec0ff */
[----:B------:R-:W-:Y:S01]  /*63e0*/  IMAD.IADD R5, R15, 0x1, R18 ;  /* 0x000000010f057824 */ /* 0x000fe200078e0212 */
[----:B------:R1:W-:Y:S01]  /*63f0*/  STL [R1+0x64], R117 ;  /* 0x0000647501007387 */ /* 0x0003e20000100800 */
[----:B------:R-:W-:-:S04]  /*6400*/  IMAD.WIDE.U32 R2, R7, c[0x0][0x1b0], R2 ;  /* 0x00006c0007027a25 */ /* 0x000fc800078e0002 */
[----:B------:R-:W-:Y:S02]  /*6410*/  IMAD R0, R0, c[0x0][0x1a8], RZ ;  /* 0x00006a0000007a24 */ /* 0x000fe400078e02ff */
[----:B------:R-:W-:Y:S02]  /*6420*/  IMAD.IADD R112, R16, 0x1, -R4 ;  /* 0x0000000110707824 */ /* 0x000fe400078e0a04 */
[----:B------:R-:W-:Y:S02]  /*6430*/  IMAD.MOV.U32 R4, RZ, RZ, R14 ;  /* 0x000000ffff047224 */ /* 0x000fe400078e000e */
[----:B------:R-:W-:Y:S02]  /*6440*/  IMAD.IADD R3, R3, 0x1, R6 ;  /* 0x0000000103037824 */ /* 0x000fe400078e0206 */
[----:B------:R-:W-:Y:S02]  /*6450*/  IMAD R14, R10, c[0x0][0x1ac], R0 ;  /* 0x00006b000a0e7a24 */ /* 0x000fe400078e0200 */
[----:B------:R-:W-:-:S02]  /*6460*/  IMAD R6, R167, c[0x0][0x1e8], RZ ;  /* 0x00007a00a7067a24 */ /* 0x000fc400078e02ff */
[----:B------:R-:W-:Y:S02]  /*6470*/  IMAD R0, R167, c[0x0][0x210], RZ ;  /* 0x00008400a7007a24 */ /* 0x000fe400078e02ff */
[----:B------:R-:W-:-:S04]  /*6480*/  IMAD.WIDE.U32 R10, R10, c[0x0][0x1a8], R2 ;  /* 0x00006a000a0a7a25 */ /* 0x000fc800078e0002 */
[C---:B------:R-:W-:Y:S02]  /*6490*/  IMAD R6, R49.reuse, c[0x0][0x1ec], R6 ;  /* 0x00007b0031067a24 */ /* 0x040fe400078e0206 */
[C---:B------:R-:W-:Y:S02]  /*64a0*/  IMAD R0, R49.reuse, c[0x0][0x214], R0 ;  /* 0x0000850031007a24 */ /* 0x040fe400078e0200 */
[----:B------:R-:W-:-:S04]  /*64b0*/  IMAD.WIDE.U32 R4, R49, c[0x0][0x1e8], R4 ;  /* 0x00007a0031047a25 */ /* 0x000fc800078e0004 */
[----:B------:R-:W-:-:S04]  /*64c0*/  IMAD.WIDE.U32 R8, R49, c[0x0][0x210], R8 ;  /* 0x0000840031087a25 */ /* 0x000fc800078e0008 */
[----:B------:R-:W-:Y:S01]  /*64d0*/  IMAD.IADD R7, R6, 0x1, R5 ;  /* 0x0000000106077824 */ /* 0x000fe200078e0205 */
[----:B------:R-:W-:Y:S01]  /*64e0*/  IADD3 R5, R0, R9, RZ ;  /* 0x0000000900057210 */ /* 0x000fe20007ffe0ff */
[----:B------:R-:W-:Y:S01]  /*64f0*/  IMAD.IADD R9, R11, 0x1, R14 ;  /* 0x000000010b097824 */ /* 0x000fe200078e020e */
[----:B------:R-:W-:Y:S01]  /*6500*/  IADD3 R14, R169, R88, RZ ;  /* 0x00000058a90e7210 */ /* 0x000fe20007ffe0ff */
[----:B------:R-:W-:Y:S02]  /*6510*/  IMAD.MOV.U32 R6, RZ, RZ, R4 ;  /* 0x000000ffff067224 */ /* 0x000fe400078e0004 */
[----:B------:R-:W-:Y:S01]  /*6520*/  IMAD.MOV.U32 R4, RZ, RZ, R8 ;  /* 0x000000ffff047224 */ /* 0x000fe200078e0008 */
[----:B------:R-:W-:Y:S01]  /*6530*/  ISETP.GE.AND P4, PT, R14, R44, PT ;  /* 0x0000002c0e00720c */ /* 0x000fe20003f86270 */
[----:B------:R-:W-:-:S05]  /*6540*/  IMAD.SHL.U32 R11, R152, 0x8, RZ ;  /* 0x00000008980b7824 */ /* 0x000fca00078e00ff */
[----:B------:R-:W-:Y:S02]  /*6550*/  ISETP.GE.AND P3, PT, R11, c[0x0][0x198], PT ;  /* 0x000066000b007a0c */ /* 0x000fe40003f66270 */
[----:B----4-:R-:W-:Y:S01]  /*6560*/  @P1 SHF.R.S32.HI R3, RZ, 0x1f, R21 ;  /* 0x0000001fff031819 */ /* 0x010fe20000011415 */
[----:B------:R-:W-:Y:S01]  /*6570*/  @!P1 IMAD.MOV.U32 R3, RZ, RZ, R17 ;  /* 0x000000ffff039224 */ /* 0x000fe200078e0011 */
[----:B------:R-:W-:Y:S01]  /*6580*/  @P1 MOV R2, R21 ;  /* 0x0000001500021202 */ /* 0x000fe20000000f00 */
[----:B------:R-:W-:Y:S01]  /*6590*/  @!P1 IMAD.MOV.U32 R2, RZ, RZ, R48 ;  /* 0x000000ffff029224 */ /* 0x000fe200078e0030 */
[----:B------:R-:W-:Y:S02]  /*65a0*/  ISETP.NE.AND.EX P1, PT, RZ, c[0x0][0x354], PT, P0 ;  /* 0x0000d500ff007a0c */ /* 0x000fe40003f25300 */
[----:B------:R-:W-:Y:S02]  /*65b0*/  LEA R16, P0, R10, c[0x0][0x160], 0x1 ;  /* 0x000058000a107a11 */ /* 0x000fe400078008ff */
[----:B------:R-:W-:-:S02]  /*65c0*/  SEL R0, R3, RZ, !P1 ;  /* 0x000000ff03007207 */ /* 0x000fc40004800000 */
[----:B------:R-:W-:Y:S02]  /*65d0*/  SEL R2, R2, RZ, !P1 ;  /* 0x000000ff02027207 */ /* 0x000fe40004800000 */
[----:B------:R-:W-:Y:S01]  /*65e0*/  LEA.HI.X R15, R10, c[0x0][0x164], R9, 0x1, P0 ;  /* 0x000059000a0f7a11 */ /* 0x000fe200000f0c09 */
[----:B------:R-:W-:Y:S01]  /*65f0*/  IMAD R3, R0, c[0x0][0x1f0], RZ ;  /* 0x00007c0000037a24 */ /* 0x000fe200078e02ff */
[----:B------:R-:W-:Y:S01]  /*6600*/  IADD3 R10, R12, 0x20, RZ ;  /* 0x000000200c0a7810 */ /* 0x000fe20007ffe0ff */
[----:B------:R-:W-:Y:S01]  /*6610*/  IMAD R0, R0, c[0x0][0x218], RZ ;  /* 0x0000860000007a24 */ /* 0x000fe200078e02ff */
[----:B------:R-:W-:Y:S01]  /*6620*/  LOP3.LUT P0, RZ, R112, 0x2, RZ, 0xc0, !PT ;  /* 0x0000000270ff7812 */ /* 0x000fe2000780c0ff */
[----:B------:R-:W-:Y:S01]  /*6630*/  IMAD R9, R2, c[0x0][0x1f4], R3 ;  /* 0x00007d0002097a24 */ /* 0x000fe200078e0203 */
[----:B------:R-:W-:Y:S01]  /*6640*/  ISETP.GE.AND P6, PT, R10, c[0x0][0x1d4], PT ;  /* 0x000075000a007a0c */ /* 0x000fe20003fc6270 */
[C---:B------:R-:W-:Y:S01]  /*6650*/  IMAD R8, R2.reuse, c[0x0][0x21c], R0 ;  /* 0x0000870002087a24 */ /* 0x040fe200078e0200 */
[----:B------:R-:W-:Y:S01]  /*6660*/  IADD3 R0, R11, 0x40, RZ ;  /* 0x000000400b007810 */ /* 0x000fe20007ffe0ff */
[----:B------:R-:W-:Y:S01]  /*6670*/  IMAD.WIDE.U32 R18, R2, c[0x0][0x1f0], R6 ;  /* 0x00007c0002127a25 */ /* 0x000fe200078e0006 */
[----:B------:R-:W-:-:S02]  /*6680*/  ISETP.GE.AND P1, PT, R10, c[0x0][0x198], PT ;  /* 0x000066000a007a0c */ /* 0x000fc40003f26270 */
[----:B------:R-:W-:Y:S01]  /*6690*/  ISETP.GE.AND P2, PT, R0, c[0x0][0x198], PT ;  /* 0x0000660000007a0c */ /* 0x000fe20003f46270 */
[----:B------:R-:W-:Y:S01]  /*66a0*/  IMAD.WIDE.U32 R120, R2, c[0x0][0x218], R4 ;  /* 0x0000860002787a25 */ /* 0x000fe200078e0004 */
[----:B------:R-:W-:Y:S01]  /*66b0*/  IADD3 R21, R19, R9, RZ ;  /* 0x0000000913157210 */ /* 0x000fe20007ffe0ff */
[----:B------:R1:W-:Y:S02]  /*66c0*/  STL.64 [R1+0x38], R18 ;  /* 0x0000381201007387 */ /* 0x0003e40000100a00 */
[----:B------:R-:W-:Y:S02]  /*66d0*/  IMAD.IADD R119, R121, 0x1, R8 ;  /* 0x0000000179777824 */ /* 0x000fe400078e0208 */
[----:B------:R1:W-:Y:S01]  /*66e0*/  STL.64 [R1+0x58], R120 ;  /* 0x0000587801007387 */ /* 0x0003e20000100a00 */
[----:B------:R-:W-:-:S03]  /*66f0*/  IMAD.MOV.U32 R3, RZ, RZ, 0x10 ;  /* 0x00000010ff037424 */ /* 0x000fc600078e00ff */
[----:B------:R1:W-:Y:S02]  /*6700*/  STL [R1+0x4c], R119 ;  /* 0x00004c7701007387 */ /* 0x0003e40000100800 */
[----:B------:R-:W-:Y:S02]  /*6710*/  SEL R3, R3, 0xfffffff0, !P0 ;  /* 0xfffffff003037807 */ /* 0x000fe40004000000 */
[----:B------:R1:W-:Y:S04]  /*6720*/  STL [R1+0x44], R21 ;  /* 0x0000441501007387 */ /* 0x0003e80000100800 */
[----:B------:R1:W2:Y:S04]  /*6730*/  SHFL.IDX PT, R4, R16, RZ, 0x1c1f ;  /* 0x001c1fff10047589 */ /* 0x0002a800000e0000 */
[----:B------:R1:W3:Y:S01]  /*6740*/  SHFL.IDX PT, R5, R15, RZ, 0x1c1f ;  /* 0x001c1fff0f057589 */ /* 0x0002e200000e0000 */
[----:B------:R-:W-:Y:S05]  /*6750*/  @P4 BRA `(.L_x_683) ;  /* 0x000000f000004947 */ /* 0x000fea0003800000 */
[----:B------:R-:W-:Y:S02]  /*6760*/  SHF.R.S32.HI R2, RZ, 0x1f, R10 ;  /* 0x0000001fff027819 */ /* 0x000fe4000001140a */
[----:B------:R-:W-:-:S02]  /*6770*/  SHF.R.S32.HI R8, RZ, 0x1f, R0 ;  /* 0x0000001fff087819 */ /* 0x000fc40000011400 */
[----:B------:R-:W-:Y:S02]  /*6780*/  LEA.HI R2, R2, R10, RZ, 0x3 ;  /* 0x0000000a02027211 */ /* 0x000fe400078f18ff */
[----:B------:R-:W-:Y:S02]  /*6790*/  LEA.HI R0, R8, R0, RZ, 0x3 ;  /* 0x0000000008007211 */ /* 0x000fe400078f18ff */
[----:B--2---:R-:W-:Y:S02]  /*67a0*/  LEA R6, P0, R11, R4, 0x1 ;  /* 0x000000040b067211 */ /* 0x004fe400078008ff */
        /* <DEDUP_REMOVED lines=10> */
.L_x_683:
[----:B------:R-:W-:Y:S05]  /*6850*/  BSYNC B0 ;  /* 0x0000000000007941 */ /* 0x000fea0003800000 */
.L_x_682:
        /* <DEDUP_REMOVED lines=22> */
.L_x_685:
[----:B------:R-:W-:Y:S05]  /*69c0*/  BSYNC B0 ;  /* 0x0000000000007941 */ /* 0x000fea0003800000 */
.L_x_684:
[----:B---3--:R-:W-:Y:S01]  /*69d0*/  IADD3 R0, R14, 0x40, RZ ;  /* 0x000000400e007810 */ /* 0x008fe20007ffe0ff */
[----:B------:R3:W1:Y:S01]  /*69e0*/  SHFL.IDX PT, R5, R15, 0x2, 0x1c1f ;  /* 0x005c1f000f057f89 */ /* 0x00066200000e0000 */
        /* <DEDUP_REMOVED lines=20> */
.L_x_687:
[----:B------:R-:W-:Y:S05]  /*6b30*/  BSYNC B0 ;  /* 0x0000000000007941 */ /* 0x000fea0003800000 */
.L_x_686:
[----:B--2---:R-:W2:Y:S01]  /*6b40*/  LDL R161, [R1+0x48] ;  /* 0x0000480001a17983 */ /* 0x004ea20000100800 */
[----:B------:R-:W-:-:S02]  /*6b50*/  IMAD.MOV.U32 R158, RZ, RZ, R20 ;  /* 0x000000ffff9e7224 */ /* 0x000fc400078e0014 */
[----:B------:R-:W-:Y:S01]  /*6b60*/  IMAD.MOV.U32 R159, RZ, RZ, R21 ;  /* 0x000000ffff9f7224 */ /* 0x000fe200078e0015 */
[----:B-1--4-:R-:W1:Y:S01]  /*6b70*/  SHFL.IDX PT, R4, R16, 0x3, 0x1c1f ;  /* 0x007c1f0010047f89 */ /* 0x012e6200000e0000 */
[----:B------:R-:W-:-:S03]  /*6b80*/  IADD3 R0, R14, 0x60, RZ ;  /* 0x000000600e007810 */ /* 0x000fc60007ffe0ff */
[----:B------:R-:W4:Y:S01]  /*6b90*/  SHFL.IDX PT, R5, R15, 0x3, 0x1c1f ;  /* 0x007c1f000f057f89 */ /* 0x000f2200000e0000 */
[----:B------:R-:W-:-:S13]  /*6ba0*/  ISETP.GE.AND P0, PT, R0, R44, PT ;  /* 0x0000002c0000720c */ /* 0x000fda0003f06270 */
[----:B------:R-:W-:Y:S01]  /*6bb0*/  @!P0 IMAD.SHL.U32 R8, R225, 0x2, RZ ;  /* 0x00000002e1088824 */ /* 0x000fe200078e00ff */
[----:B-1----:R-:W-:-:S04]  /*6bc0*/  @!P0 LEA R6, P4, R11, R4, 0x1 ;  /* 0x000000040b068211 */ /* 0x002fc800078808ff */
[C---:B----4-:R-:W-:Y:S02]  /*6bd0*/  @!P0 LEA.HI.X R7, R11.reuse, R5, R13, 0x1, P4 ;  /* 0x000000050b078211 */ /* 0x050fe400020f0c0d */
[----:B------:R-:W-:-:S03]  /*6be0*/  @!P0 IADD3 R0, R11, 0x40, RZ ;  /* 0x000000400b008810 */ /* 0x000fc60007ffe0ff */
[----:B------:R-:W-:Y:S01]  /*6bf0*/  @!PT LDS RZ, [RZ] ;  /* 0x00000000fffff984 */ /* 0x000fe20000000800 */
[----:B------:R1:W-:Y:S01]  /*6c00*/  @!P0 LDGSTS.E.BYPASS.LTC128B.128 [R8+0x7900], [R6.64], !P3 ;  /* 0x0790000006088fae */ /* 0x0003e2000d901d46 */
[----:B------:R-:W-:Y:S02]  /*6c10*/  @!P0 SHF.R.S32.HI R2, RZ, 0x1f, R0 ;  /* 0x0000001fff028819 */ /* 0x000fe40000011400 */
[----:B------:R-:W-:Y:S02]  /*6c20*/  IADD3 R149, R155, -0x1, RZ ;  /* 0xffffffff9b957810 */ /* 0x000fe40007ffe0ff */
[----:B------:R-:W-:Y:S01]  /*6c30*/  @!P0 LEA.HI R0, R2, R0, RZ, 0x3 ;  /* 0x0000000002008211 */ /* 0x000fe200078f18ff */
[----:B------:R-:W-:Y:S02]  /*6c40*/  IMAD.MOV.U32 R9, RZ, RZ, c[0x0][0x1e0] ;  /* 0x00007800ff097624 */ /* 0x000fe400078e00ff */
[----:B------:R-:W-:Y:S01]  /*6c50*/  IMAD.MOV.U32 R116, RZ, RZ, 0x6 ;  /* 0x00000006ff747424 */ /* 0x000fe200078e00ff */
[----:B------:R-:W-:Y:S02]  /*6c60*/  @!P0 LOP3.LUT R0, R0, 0xfffffff8, RZ, 0xc0, !PT ;  /* 0xfffffff800008812 */ /* 0x000fe400078ec0ff */
[----:B-1----:R-:W-:-:S04]  /*6c70*/  @!P0 SHF.R.S32.HI R6, RZ, 0x1f, R10 ;  /* 0x0000001fff068819 */ /* 0x002fc8000001140a */
[----:B------:R-:W-:-:S04]  /*6c80*/  @!P0 LEA.HI R6, R6, R10, RZ, 0x3 ;  /* 0x0000000a06068211 */ /* 0x000fc800078f18ff */
[----:B------:R-:W-:-:S05]  /*6c90*/  @!P0 LOP3.LUT R6, R6, 0xfffffff8, RZ, 0xc0, !PT ;  /* 0xfffffff806068812 */ /* 0x000fca00078ec0ff */
[----:B------:R-:W-:Y:S01]  /*6ca0*/  @!P0 IMAD.WIDE R6, R6, 0x2, R4 ;  /* 0x0000000206068825 */ /* 0x000fe200078e0204 */
[----:B------:R-:W-:-:S03]  /*6cb0*/  SHF.L.U64.HI R156, R9, R116, c[0x0][0x1e4] ;  /* 0x00007900099c7619 */ /* 0x000fc60000010274 */
[----:B------:R-:W-:Y:S01]  /*6cc0*/  @!P0 IMAD.WIDE R4, R0, 0x2, R4 ;  /* 0x0000000200048825 */ /* 0x000fe200078e0204 */
[----:B------:R1:W-:Y:S01]  /*6cd0*/  @!P0 LDGSTS.E.BYPASS.LTC128B.128 [R8+0x9900], [R6.64], !P1 ;  /* 0x0990000006088fae */ /* 0x0003e2000c901d46 */
[----:B------:R-:W-:Y:S02]  /*6ce0*/  SHF.R.S32.HI R111, RZ, 0x1f, R149 ;  /* 0x0000001fff6f7819 */ /* 0x000fe40000011495 */
[----:B------:R-:W-:Y:S01]  /*6cf0*/  IMAD.SHL.U32 R157, R9, 0x40, RZ ;  /* 0x00000040099d7824 */ /* 0x000fe200078e00ff */
[----:B------:R4:W-:Y:S01]  /*6d00*/  @!P0 LDGSTS.E.BYPASS.LTC128B.128 [R8+0xb900], [R4.64], !P2 ;  /* 0x0b90000004088fae */ /* 0x0009e2000d101d46 */
[----:B------:R-:W-:Y:S02]  /*6d10*/  IMAD R0, R156, R149, RZ ;  /* 0x000000959c007224 */ /* 0x000fe400078e02ff */
[----:B------:R-:W-:Y:S01]  /*6d20*/  IMAD.MOV.U32 R158, RZ, RZ, R18 ;  /* 0x000000ffff9e7224 */ /* 0x000fe200078e0012 */
[----:B------:R-:W0:Y:S01]  /*6d30*/  LDGDEPBAR ;  /* 0x00000000000079af */ /* 0x000e220000000000 */
[----:B------:R-:W-:-:S02]  /*6d40*/  IMAD R0, R111, R157, R0 ;  /* 0x0000009d6f007224 */ /* 0x000fc400078e0200 */
[----:B------:R-:W-:Y:S01]  /*6d50*/  IMAD.SHL.U32 R163, R9, 0x20, RZ ;  /* 0x0000002009a37824 */ /* 0x000fe200078e00ff */
[----:B------:R-:W-:Y:S01]  /*6d60*/  BAR.SYNC.DEFER_BLOCKING 0x0 ;  /* 0x0000000000007b1d */ /* 0x000fe20000010000 */
[----:B------:R-:W-:Y:S01]  /*6d70*/  ISETP.NE.AND P3, PT, R117, RZ, PT ;  /* 0x000000ff7500720c */ /* 0x000fe20003f65270 */
[----:B----4-:R-:W-:-:S04]  /*6d80*/  IMAD.WIDE.U32 R4, R149, R157, R158 ;  /* 0x0000009d95047225 */ /* 0x010fc800078e009e */
[----:B------:R-:W-:Y:S01]  /*6d90*/  IMAD.IADD R0, R5, 0x1, R0 ;  /* 0x0000000105007824 */ /* 0x000fe200078e0200 */
[----:B------:R4:W-:Y:S01]  /*6da0*/  STL.64 [R1+0x40], R158 ;  /* 0x0000409e01007387 */ /* 0x0009e20000100a00 */
[----:B------:R-:W-:Y:S02]  /*6db0*/  SEL R114, RZ, 0x1, P5 ;  /* 0x00000001ff727807 */ /* 0x000fe40002800000 */
[----:B------:R-:W-:Y:S01]  /*6dc0*/  ISETP.NE.AND P4, PT, R29, 0x1, PT ;  /* 0x000000011d00780c */ /* 0x000fe20003f85270 */
[----:B--2---:R-:W-:-:S04]  /*6dd0*/  IMAD.IADD R2, R161, 0x1, -R88 ;  /* 0x00000001a1027824 */ /* 0x004fc800078e0a58 */
[----:B------:R-:W-:-:S05]  /*6de0*/  IMAD R2, R149, -0x40, R2 ;  /* 0xffffffc095027824 */ /* 0x000fca00078e0202 */
[C---:B------:R-:W-:Y:S02]  /*6df0*/  ISETP.GE.AND P1, PT, R2.reuse, 0x1, PT ;  /* 0x000000010200780c */ /* 0x040fe40003f26270 */
[----:B------:R-:W-:Y:S01]  /*6e00*/  ISETP.GE.AND P0, PT, R2, 0x21, PT ;  /* 0x000000210200780c */ /* 0x000fe20003f06270 */
[----:B------:R-:W-:-:S05]  /*6e10*/  IMAD.MOV.U32 R2, RZ, RZ, 0x5 ;  /* 0x00000005ff027424 */ /* 0x000fca00078e00ff */
[----:B------:R-:W-:-:S05]  /*6e20*/  SHF.L.U64.HI R164, R9, R2, c[0x0][0x1e4] ;  /* 0x0000790009a47619 */ /* 0x000fca0000010202 */
[----:B-1----:R-:W-:-:S04]  /*6e30*/  @P1 LEA R6, P2, R4, c[0x0][0x1c8], 0x1 ;  /* 0x0000720004061a11 */ /* 0x002fc800078408ff */
[----:B------:R-:W-:Y:S02]  /*6e40*/  @P1 LEA.HI.X R7, R4, c[0x0][0x1cc], R0, 0x1, P2 ;  /* 0x0000730004071a11 */ /* 0x000fe400010f0c00 */
[----:B------:R-:W-:Y:S01]  /*6e50*/  @P0 IADD3 R5, P2, R163, R4, RZ ;  /* 0x00000004a3050210 */ /* 0x000fe20007f5e0ff */
[----:B------:R-:W-:-:S04]  /*6e60*/  @P1 IMAD.SHL.U32 R2, R225, 0x2, RZ ;  /* 0x00000002e1021824 */ /* 0x000fc800078e00ff */
[----:B------:R-:W-:Y:S01]  /*6e70*/  @P0 IMAD.X R0, R164, 0x1, R0, P2 ;  /* 0x00000001a4000824 */ /* 0x000fe200010e0600 */
[C---:B------:R-:W-:Y:S01]  /*6e80*/  @P0 LEA R4, P2, R5.reuse, c[0x0][0x1c8], 0x1 ;  /* 0x0000720005040a11 */ /* 0x040fe200078408ff */
[----:B------:R-:W-:Y:S01]  /*6e90*/  @!PT LDS RZ, [RZ] ;  /* 0x00000000fffff984 */ /* 0x000fe20000000800 */
[----:B------:R-:W-:Y:S01]  /*6ea0*/  @!PT LDS RZ, [RZ] ;  /* 0x00000000fffff984 */ /* 0x000fe20000000800 */
[----:B------:R-:W-:Y:S01]  /*6eb0*/  @!PT LDS RZ, [RZ] ;  /* 0x00000000fffff984 */ /* 0x000fe20000000800 */
[----:B------:R4:W-:Y:S03]  /*6ec0*/  @P1 LDGSTS.E.BYPASS.LTC128B.128 [R2+0x3100], [R6.64], !P5 ;  /* 0x0310000006021fae */ /* 0x0009e6000e901d46 */
[----:B------:R-:W-:Y:S01]  /*6ed0*/  @P0 LEA.HI.X R5, R5, c[0x0][0x1cc], R0, 0x1, P2 ;  /* 0x0000730005050a11 */ /* 0x000fe200010f0c00 */
[----:B------:R-:W-:Y:S01]  /*6ee0*/  @P0 IMAD.SHL.U32 R0, R225, 0x2, RZ ;  /* 0x00000002e1000824 */ /* 0x000fe200078e00ff */
[----:B------:R4:W-:Y:S04]  /*6ef0*/  @P1 LDGSTS.E.BYPASS.LTC128B.128 [R2+0x4100], [R6.64+0x40], !P6 ;  /* 0x0410004006021fae */ /* 0x0009e8000f101d46 */
[----:B------:R4:W-:Y:S04]  /*6f00*/  @P1 LDGSTS.E.BYPASS.LTC128B.128 [R2+0x5100], [R6.64+0x80], !P3 ;  /* 0x0510008006021fae */ /* 0x0009e8000d901d46 */
[----:B------:R1:W-:Y:S04]  /*6f10*/  @P0 LDGSTS.E.BYPASS.LTC128B.128 [R0+0x3900], [R4.64], !P5 ;  /* 0x0390000004000fae */ /* 0x0003e8000e901d46 */
[----:B------:R1:W-:Y:S04]  /*6f20*/  @P0 LDGSTS.E.BYPASS.LTC128B.128 [R0+0x4900], [R4.64+0x40], !P6 ;  /* 0x0490004004000fae */ /* 0x0003e8000f101d46 */
[----:B------:R1:W-:Y:S01]  /*6f30*/  @P0 LDGSTS.E.BYPASS.LTC128B.128 [R0+0x5900], [R4.64+0x80], !P3 ;  /* 0x0590008004000fae */ /* 0x0003e2000d901d46 */
[----:B------:R-:W-:-:S03]  /*6f40*/  ISETP.LT.AND P0, PT, RZ, c[0x0][0x27c], PT ;  /* 0x00009f00ff007a0c */ /* 0x000fc60003f01270 */
[----:B------:R-:W0:Y:S01]  /*6f50*/  LDGDEPBAR ;  /* 0x00000000000079af */ /* 0x000e220000000000 */
[----:B-1----:R-:W-:-:S04]  /*6f60*/  SHF.R.S32.HI R0, RZ, 0x1f, R165 ;  /* 0x0000001fff007819 */ /* 0x002fc800000114a5 */
[----:B------:R-:W-:-:S04]  /*6f70*/  LEA.HI R0, R0, R165, RZ, 0x4 ;  /* 0x000000a500007211 */ /* 0x000fc800078f20ff */
[----:B------:R-:W-:Y:S01]  /*6f80*/  SHF.R.S32.HI R93, RZ, 0x4, R0 ;  /* 0x00000004ff5d7819 */ /* 0x000fe20000011400 */
[----:B------:R-:W-:Y:S05]  /*6f90*/  @P0 BRA `(.L_x_688) ;  /* 0x0000002000000947 */ /* 0x000fea0003800000 */
[----:B----4-:R-:W-:-:S04]  /*6fa0*/  DEPBAR.LE SB0, 0x1 ;  /* 0x000080400000791a */ /* 0x010fc80000000000 */
[----:B------:R-:W-:Y:S05]  /*6fb0*/  BRA `(.L_x_689) ;  /* 0x000070c000007947 */ /* 0x000fea0003800000 */
.L_x_688:
[----:B----4-:R-:W-:Y:S01]  /*6fc0*/  ULDC.U8 UR4, c[0x0][0x298] ;  /* 0x0000a60000047ab9 */ /* 0x010fe20000000000 */
[----:B-----5:R-:W-:Y:S01]  /*6fd0*/  SHF.R.S32.HI R0, RZ, 0x1f, R146 ;  /* 0x0000001fff007819 */ /* 0x020fe20000011492 */
[----:B------:R-:W-:Y:S01]  /*6fe0*/  IMAD.WIDE.U32 R10, R146, c[0x0][0x280], RZ ;  /* 0x0000a000920a7a25 */ /* 0x000fe200078e00ff */
[----:B------:R-:W-:Y:S01]  /*6ff0*/  ISETP.NE.AND P0, PT, RZ, UR4, PT ;  /* 0x00000004ff007c0c */ /* 0x000fe2000bf05270 */
[----:B------:R-:W-:Y:S01]  /*7000*/  BSSY B2, `(.L_x_689) ;  /* 0x0000707000027945 */ /* 0x000fe20003800000 */
[-C--:B------:R-:W-:Y:S01]  /*7010*/  LEA.HI R4, R165, R165.reuse, RZ, 0x1 ;  /* 0x000000a5a5047211 */ /* 0x080fe200078f08ff */
[C---:B------:R-:W-:Y:S02]  /*7020*/  IMAD R2, R0.reuse, c[0x0][0x280], RZ ;  /* 0x0000a00000027a24 */ /* 0x040fe400078e02ff */
[----:B------:R-:W-:Y:S01]  /*7030*/  IMAD R0, R0, c[0x0][0x290], RZ ;  /* 0x0000a40000007a24 */ /* 0x000fe200078e02ff */
[----:B------:R-:W-:Y:S01]  /*7040*/  SHF.R.S32.HI R60, RZ, 0x1, R4 ;  /* 0x00000001ff3c7819 */ /* 0x000fe20000011404 */
[----:B------:R-:W-:Y:S01]  /*7050*/  IMAD R2, R146, c[0x0][0x284], R2 ;  /* 0x0000a10092027a24 */ /* 0x000fe200078e0202 */
[----:B------:R-:W-:Y:S01]  /*7060*/  LOP3.LUT R4, R4, 0xfffffffe, RZ, 0xc0, !PT ;  /* 0xfffffffe04047812 */ /* 0x000fe200078ec0ff */
[C---:B------:R-:W-:Y:S01]  /*7070*/  IMAD R0, R146.reuse, c[0x0][0x294], R0 ;  /* 0x0000a50092007a24 */ /* 0x040fe200078e0200 */
        /* <DEDUP_REMOVED lines=22> */
[----:B------:R-:W-:Y:S01]  /*71e0*/  IMAD R9, R2, c[0x0][0x280], RZ ;  /* 0x0000a00002097a24 */ /* 0x000fe200078e02ff */
[----:B------:R-:W-:Y:S01]  /*71f0*/  LEA R30, P1, R6, c[0x0][0x270], 0x1 ;  /* 0x00009c00061e7a11 */ /* 0x000fe200078208ff */
        /* <DEDUP_REMOVED lines=9> */
[----:B------:R-:W-:Y:S01]  /*7290*/  CS2R R32, SRZ ;  /* 0x0000000000207805 */ /* 0x000fe2000001ff00 */
[----:B------:R-:W-:Y:S01]  /*72a0*/  IMAD.IADD R2, R7, 0x1, R2 ;  /* 0x0000000107027824 */ /* 0x000fe200078e0202 */
[----:B------:R-:W-:Y:S01]  /*72b0*/  CS2R R28, SRZ ;  /* 0x00000000001c7805 */ /* 0x000fe2000001ff00 */
[----:B------:R-:W-:Y:S01]  /*72c0*/  CS2R R20, SRZ ;  /* 0x0000000000147805 */ /* 0x000fe2000001ff00 */
[----:B------:R-:W-:-:S02]  /*72d0*/  IADD3 R0, R5, R0, RZ ;  /* 0x0000000005007210 */ /* 0x000fc40007ffe0ff */
[----:B------:R-:W-:Y:S02]  /*72e0*/  LEA.HI.X R25, R6, c[0x0][0x274], R2, 0x1, P1 ;  /* 0x00009d0006197a11 */ /* 0x000fe400008f0c02 */
[----:B------:R-:W-:Y:S01]  /*72f0*/  LEA.HI.X R19, R4, c[0x0][0x28c], R0, 0x1, P0 ;  /* 0x0000a30004137a11 */ /* 0x000fe200000f0c00 */
[----:B------:R1:W2:Y:S01]  /*7300*/  SHFL.IDX PT, R6, R30, RZ, 0x1e1f ;  /* 0x001e1fff1e067589 */ /* 0x0002a200000e0000 */
[----:B------:R-:W-:-:S03]  /*7310*/  ISETP.GE.AND P0, PT, R24, R44, PT ;  /* 0x0000002c1800720c */ /* 0x000fc60003f06270 */
[----:B------:R1:W4:Y:S04]  /*7320*/  SHFL.IDX PT, R4, R31, RZ, 0x1e1f ;  /* 0x001e1fff1f047589 */ /* 0x00032800000e0000 */
[----:B------:R1:W3:Y:S04]  /*7330*/  SHFL.IDX PT, R7, R25, RZ, 0x1e1f ;  /* 0x001e1fff19077589 */ /* 0x0002e800000e0000 */
[----:B------:R1:W1:Y:S02]  /*7340*/  SHFL.IDX PT, R5, R19, RZ, 0x1e1f ;  /* 0x001e1fff13057589 */ /* 0x00026400000e0000 */
        /* <DEDUP_REMOVED lines=8> */
[----:B--23--:R-:W-:Y:S02]  /*73d0*/  @!P2 IMAD.WIDE R8, R18, 0x2, R6 ;  /* 0x000000021208a825 */ /* 0x00cfe400078e0206 */
[----:B------:R-:W-:Y:S02]  /*73e0*/  @!P0 SHF.R.S32.HI R0, RZ, 0x1f, R11 ;  /* 0x0000001fff008819 */ /* 0x000fe4000001140b */
[----:B------:R-:W-:Y:S01]  /*73f0*/  @!P1 LEA.HI R2, R2, R10, RZ, 0x2 ;  /* 0x0000000a02029211 */ /* 0x000fe200078f10ff */
[----:B------:R2:W5:Y:S01]  /*7400*/  @!P2 LD.E.64 R22, [R8.64] ;  /* 0x000000060816a980 */ /* 0x000562000c101b00 */
[----:B------:R-:W-:Y:S01]  /*7410*/  @!P0 LEA.HI R0, R0, R11, RZ, 0x2 ;  /* 0x0000000b00008211 */ /* 0x000fe200078f10ff */
[----:B------:R-:W-:Y:S01]  /*7420*/  CS2R R20, SRZ ;  /* 0x0000000000147805 */ /* 0x000fe2000001ff00 */
[----:B-1--4-:R-:W-:Y:S01]  /*7430*/  @!P2 IMAD.WIDE R10, R18, 0x2, R4 ;  /* 0x00000002120aa825 */ /* 0x012fe200078e0204 */
[----:B------:R-:W-:Y:S01]  /*7440*/  CS2R R28, SRZ ;  /* 0x00000000001c7805 */ /* 0x000fe2000001ff00 */
[----:B------:R-:W-:Y:S01]  /*7450*/  @!P0 LOP3.LUT R0, R0, 0xfffffffc, RZ, 0xc0, !PT ;  /* 0xfffffffc00008812 */ /* 0x000fe200078ec0ff */
[----:B------:R-:W-:Y:S01]  /*7460*/  CS2R R26, SRZ ;  /* 0x00000000001a7805 */ /* 0x000fe2000001ff00 */
[----:B------:R-:W-:Y:S01]  /*7470*/  CS2R R34, SRZ ;  /* 0x0000000000227805 */ /* 0x000fe2000001ff00 */
[----:B------:R1:W5:Y:S01]  /*7480*/  @!P2 LD.E.64 R20, [R10.64] ;  /* 0x000000060a14a980 */ /* 0x000362000c101b00 */
[----:B------:R-:W-:Y:S01]  /*7490*/  CS2R R32, SRZ ;  /* 0x0000000000207805 */ /* 0x000fe2000001ff00 */
[----:B--2---:R-:W-:-:S05]  /*74a0*/  @!P1 LOP3.LUT R8, R2, 0xfffffffc, RZ, 0xc0, !PT ;  /* 0xfffffffc02089812 */ /* 0x004fca00078ec0ff */
[----:B------:R-:W-:-:S04]  /*74b0*/  @!P1 IMAD.WIDE R12, R8, 0x2, R6 ;  /* 0x00000002080c9825 */ /* 0x000fc800078e0206 */
[----:B------:R-:W-:Y:S01]  /*74c0*/  @!P1 IMAD.WIDE R8, R8, 0x2, R4 ;  /* 0x0000000208089825 */ /* 0x000fe200078e0204 */
[----:B------:R2:W5:Y:S03]  /*74d0*/  @!P1 LD.E.64 R26, [R12.64] ;  /* 0x000000060c1a9980 */ /* 0x000566000c101b00 */
[----:B-1----:R-:W-:Y:S01]  /*74e0*/  @!P0 IMAD.WIDE R10, R0, 0x2, R6 ;  /* 0x00000002000a8825 */ /* 0x002fe200078e0206 */
[----:B------:R1:W5:Y:S04]  /*74f0*/  @!P1 LD.E.64 R28, [R8.64] ;  /* 0x00000006081c9980 */ /* 0x000368000c101b00 */
[----:B------:R3:W5:Y:S01]  /*7500*/  @!P0 LD.E.64 R34, [R10.64] ;  /* 0x000000060a228980 */ /* 0x000762000c101b00 */
[----:B--2---:R-:W-:Y:S01]  /*7510*/  IADD3 R12, R18, 0x20, RZ ;  /* 0x00000020120c7810 */ /* 0x004fe20007ffe0ff */
[----:B-1----:R-:W-:-:S03]  /*7520*/  @!P0 IMAD.WIDE R8, R0, 0x2, R4 ;  /* 0x0000000200088825 */ /* 0x002fc600078e0204 */
[----:B------:R-:W-:Y:S02]  /*7530*/  ISETP.GE.AND P1, PT, R12, c[0x0][0x27c], PT ;  /* 0x00009f000c007a0c */ /* 0x000fe40003f26270 */
[C---:B---3--:R-:W-:Y:S01]  /*7540*/  IADD3 R10, R18.reuse, 0x18, RZ ;  /* 0x00000018120a7810 */ /* 0x048fe20007ffe0ff */
[----:B------:R1:W5:Y:S01]  /*7550*/  @!P0 LD.E.64 R32, [R8.64] ;  /* 0x0000000608208980 */ /* 0x000362000c101b00 */
[----:B------:R-:W-:Y:S02]  /*7560*/  IADD3 R11, R18, 0x28, RZ ;  /* 0x00000028120b7810 */ /* 0x000fe40007ffe0ff */
[----:B------:R-:W-:Y:S02]  /*7570*/  ISETP.GE.AND P2, PT, R10, c[0x0][0x27c], PT ;  /* 0x00009f000a007a0c */ /* 0x000fe40003f46270 */
[----:B------:R-:W-:-:S05]  /*7580*/  ISETP.GE.AND P0, PT, R11, c[0x0][0x27c], PT ;  /* 0x00009f000b007a0c */ /* 0x000fca0003f06270 */
[----:B------:R-:W-:-:S04]  /*7590*/  @!P1 SHF.R.S32.HI R2, RZ, 0x1f, R12 ;  /* 0x0000001fff029819 */ /* 0x000fc8000001140c */
[----:B------:R-:W-:-:S04]  /*75a0*/  @!P1 LEA.HI R12, R2, R12, RZ, 0x2 ;  /* 0x0000000c020c9211 */ /* 0x000fc800078f10ff */
[----:B------:R-:W-:Y:S02]  /*75b0*/  @!P0 SHF.R.S32.HI R0, RZ, 0x1f, R11 ;  /* 0x0000001fff008819 */ /* 0x000fe4000001140b */
[----:B-1----:R-:W-:Y:S02]  /*75c0*/  @!P2 SHF.R.S32.HI R8, RZ, 0x1f, R10 ;  /* 0x0000001fff08a819 */ /* 0x002fe4000001140a */
[----:B------:R-:W-:Y:S02]  /*75d0*/  @!P0 LEA.HI R2, R0, R11, RZ, 0x2 ;  /* 0x0000000b00028211 */ /* 0x000fe400078f10ff */
[----:B------:R-:W-:Y:S02]  /*75e0*/  @!P2 LEA.HI R8, R8, R10, RZ, 0x2 ;  /* 0x0000000a0808a211 */ /* 0x000fe400078f10ff */
[----:B------:R-:W-:Y:S02]  /*75f0*/  @!P1 LOP3.LUT R12, R12, 0xfffffffc, RZ, 0xc0, !PT ;  /* 0xfffffffc0c0c9812 */ /* 0x000fe400078ec0ff */
[----:B------:R-:W-:-:S02]  /*7600*/  @!P2 LOP3.LUT R0, R8, 0xfffffffc, RZ, 0xc0, !PT ;  /* 0xfffffffc0800a812 */ /* 0x000fc400078ec0ff */
[----:B------:R-:W-:Y:S01]  /*7610*/  @!P0 LOP3.LUT R2, R2, 0xfffffffc, RZ, 0xc0, !PT ;  /* 0xfffffffc02028812 */ /* 0x000fe200078ec0ff */
[--C-:B------:R-:W-:Y:S01]  /*7620*/  @!P1 IMAD.WIDE R14, R12, 0x2, R6.reuse ;  /* 0x000000020c0e9825 */ /* 0x100fe200078e0206 */
[----:B------:R-:W-:Y:S01]  /*7630*/  CS2R R38, SRZ ;  /* 0x0000000000267805 */ /* 0x000fe2000001ff00 */
[----:B------:R-:W-:Y:S01]  /*7640*/  CS2R R36, SRZ ;  /* 0x0000000000247805 */ /* 0x000fe2000001ff00 */
[----:B------:R-:W-:Y:S01]  /*7650*/  CS2R R40, SRZ ;  /* 0x0000000000287805 */ /* 0x000fe2000001ff00 */
[--C-:B------:R-:W-:Y:S01]  /*7660*/  @!P2 IMAD.WIDE R16, R0, 0x2, R6.reuse ;  /* 0x000000020010a825 */ /* 0x100fe200078e0206 */
[----:B------:R-:W-:Y:S01]  /*7670*/  CS2R R46, SRZ ;  /* 0x00000000002e7805 */ /* 0x000fe2000001ff00 */
[----:B------:R-:W-:Y:S01]  /*7680*/  CS2R R42, SRZ ;  /* 0x00000000002a7805 */ /* 0x000fe2000001ff00 */
[----:B------:R-:W-:Y:S01]  /*7690*/  CS2R R48, SRZ ;  /* 0x0000000000307805 */ /* 0x000fe2000001ff00 */
[----:B------:R-:W-:Y:S01]  /*76a0*/  @!P0 IMAD.WIDE R10, R2, 0x2, R6 ;  /* 0x00000002020a8825 */ /* 0x000fe200078e0206 */
[----:B------:R1:W5:Y:S03]  /*76b0*/  @!P2 LD.E.64 R38, [R16.64] ;  /* 0x000000061026a980 */ /* 0x000366000c101b00 */
[--C-:B------:R-:W-:Y:S01]  /*76c0*/  @!P2 IMAD.WIDE R8, R0, 0x2, R4.reuse ;  /* 0x000000020008a825 */ /* 0x100fe200078e0204 */
[----:B------:R1:W5:Y:S03]  /*76d0*/  @!P1 LD.E.64 R40, [R14.64] ;  /* 0x000000060e289980 */ /* 0x000366000c101b00 */
[--C-:B------:R-:W-:Y:S01]  /*76e0*/  @!P1 IMAD.WIDE R6, R12, 0x2, R4.reuse ;  /* 0x000000020c069825 */ /* 0x100fe200078e0204 */
[----:B------:R1:W5:Y:S03]  /*76f0*/  @!P2 LD.E.64 R36, [R8.64] ;  /* 0x000000060824a980 */ /* 0x000366000c101b00 */
[----:B------:R-:W-:Y:S01]  /*7700*/  @!P0 IMAD.WIDE R4, R2, 0x2, R4 ;  /* 0x0000000202048825 */ /* 0x000fe200078e0204 */
[----:B------:R1:W5:Y:S04]  /*7710*/  @!P0 LD.E.64 R46, [R10.64] ;  /* 0x000000060a2e8980 */ /* 0x000368000c101b00 */
[----:B------:R1:W5:Y:S04]  /*7720*/  @!P1 LD.E.64 R42, [R6.64] ;  /* 0x00000006062a9980 */ /* 0x000368000c101b00 */
[----:B------:R1:W5:Y:S02]  /*7730*/  @!P0 LD.E.64 R48, [R4.64] ;  /* 0x0000000604308980 */ /* 0x000364000c101b00 */
.L_x_692:
[----:B------:R-:W-:Y:S05]  /*7740*/  BSYNC B0 ;  /* 0x0000000000007941 */ /* 0x000fea0003800000 */
.L_x_691:
[----:B------:R-:W-:Y:S01]  /*7750*/  IADD3 R2, R24, 0x40, RZ ;  /* 0x0000004018027810 */ /* 0x000fe20007ffe0ff */
[----:B-----5:R-:W-:Y:S01]  /*7760*/  IMAD.MOV.U32 R0, RZ, RZ, R46 ;  /* 0x000000ffff007224 */ /* 0x020fe200078e002e */
[----:B-1----:R-:W-:Y:S01]  /*7770*/  MOV R9, R28 ;  /* 0x0000001c00097202 */ /* 0x002fe20000000f00 */
[----:B----4-:R-:W-:Y:S01]  /*7780*/  IMAD.MOV.U32 R4, RZ, RZ, R40 ;  /* 0x000000ffff047224 */ /* 0x010fe200078e0028 */
[----:B------:R-:W-:Y:S01]  /*7790*/  ISETP.GE.AND P0, PT, R2, R44, PT ;  /* 0x0000002c0200720c */ /* 0x000fe20003f06270 */
[----:B------:R-:W-:Y:S01]  /*77a0*/  IMAD.MOV.U32 R2, RZ, RZ, R41 ;  /* 0x000000ffff027224 */ /* 0x000fe200078e0029 */
[----:B------:R-:W-:Y:S01]  /*77b0*/  PRMT R85, R0, 0x7610, R85 ;  /* 0x0000761000557816 */ /* 0x000fe20000000055 */
        /* <DEDUP_REMOVED lines=9> */
[----:B------:R-:W-:Y:S01]  /*7850*/  PRMT R77, R4, 0x5410, R2 ;  /* 0x00005410044d7816 */ /* 0x000fe20000000002 */
[----:B------:R-:W-:Y:S01]  /*7860*/  IMAD.MOV.U32 R4, RZ, RZ, R22 ;  /* 0x000000ffff047224 */ /* 0x000fe200078e0016 */
[----:B------:R-:W-:Y:S01]  /*7870*/  PRMT R75, R0, 0x7610, R75 ;  /* 0x00007610004b7816 */ /* 0x000fe2000000004b */
[----:B------:R-:W-:Y:S01]  /*7880*/  IMAD.MOV.U32 R2, RZ, RZ, R23 ;  /* 0x000000ffff027224 */ /* 0x000fe200078e0017 */
[----:B------:R-:W-:Y:S01]  /*7890*/  PRMT R86, R5, 0x7610, R86 ;  /* 0x0000761005567816 */ /* 0x000fe20000000056 */
[----:B------:R-:W-:Y:S01]  /*78a0*/  IMAD.MOV.U32 R0, RZ, RZ, R48 ;  /* 0x000000ffff007224 */ /* 0x000fe200078e0030 */
[----:B---3--:R1:W3:Y:S01]  /*78b0*/  SHFL.IDX PT, R7, R25, 0x1, 0x1e1f ;  /* 0x003e1f0019077f89 */ /* 0x0082e200000e0000 */
        /* <DEDUP_REMOVED lines=8> */
[----:B--2---:R-:W2:Y:S01]  /*7940*/  SHFL.IDX PT, R6, R30, 0x1, 0x1e1f ;  /* 0x003e1f001e067f89 */ /* 0x004ea200000e0000 */
        /* <DEDUP_REMOVED lines=12> */
[----:B------:R-:W4:Y:S01]  /*7a10*/  SHFL.IDX PT, R5, R19, 0x1, 0x1e1f ;  /* 0x003e1f0013057f89 */ /* 0x000f2200000e0000 */
[----:B------:R-:W-:Y:S01]  /*7a20*/  BSSY B0, `(.L_x_693) ;  /* 0x000004e000007945 */ /* 0x000fe20003800000 */
[----:B------:R-:W-:Y:S01]  /*7a30*/  PRMT R74, R9, 0x5410, R8 ;  /* 0x00005410094a7816 */ /* 0x000fe20000000008 */
[----:B------:R-:W-:Y:S01]  /*7a40*/  CS2R R66, SRZ ;  /* 0x0000000000427805 */ /* 0x000fe2000001ff00 */
[----:B------:R2:W3:Y:S01]  /*7a50*/  SHFL.IDX PT, R4, R31, 0x1, 0x1e1f ;  /* 0x003e1f001f047f89 */ /* 0x0004e200000e0000 */
[----:B-1----:R-:W-:Y:S01]  /*7a60*/  PRMT R25, R2, 0x5410, R0 ;  /* 0x0000541002197816 */ /* 0x002fe20000000000 */
        /* <DEDUP_REMOVED lines=9> */
[----:B--2---:R-:W-:Y:S01]  /*7b00*/  CS2R R30, SRZ ;  /* 0x00000000001e7805 */ /* 0x004fe2000001ff00 */
[----:B------:R-:W-:Y:S05]  /*7b10*/  @P0 BRA `(.L_x_694) ;  /* 0x000003e000000947 */ /* 0x000fea0003800000 */
[C---:B---34-:R-:W-:Y:S01]  /*7b20*/  IADD3 R10, R18.reuse, 0x8, RZ ;  /* 0x00000008120a7810 */ /* 0x058fe20007ffe0ff */
[----:B------:R-:W-:Y:S01]  /*7b30*/  CS2R R50, SRZ ;  /* 0x0000000000327805 */ /* 0x000fe2000001ff00 */
[----:B------:R-:W-:-:S02]  /*7b40*/  IADD3 R11, R18, 0x10, RZ ;  /* 0x00000010120b7810 */ /* 0x000fc40007ffe0ff */
[----:B------:R-:W-:Y:S02]  /*7b50*/  ISETP.GE.AND P1, PT, R10, c[0x0][0x27c], PT ;  /* 0x00009f000a007a0c */ /* 0x000fe40003f26270 */
[----:B------:R-:W-:Y:S02]  /*7b60*/  ISETP.GE.AND P0, PT, R11, c[0x0][0x27c], PT ;  /* 0x00009f000b007a0c */ /* 0x000fe40003f06270 */
[----:B------:R-:W-:Y:S01]  /*7b70*/  ISETP.GE.AND P2, PT, R18, c[0x0][0x27c], PT ;  /* 0x00009f0012007a0c */ /* 0x000fe20003f46270 */
[----:B------:R-:W-:-:S08]  /*7b80*/  CS2R R30, SRZ ;  /* 0x00000000001e7805 */ /* 0x000fd0000001ff00 */
[----:B------:R-:W-:Y:S02]  /*7b90*/  @!P1 SHF.R.S32.HI R2, RZ, 0x1f, R10 ;  /* 0x0000001fff029819 */ /* 0x000fe4000001140a */
[----:B------:R-:W-:Y:S02]  /*7ba0*/  @!P0 SHF.R.S32.HI R0, RZ, 0x1f, R11 ;  /* 0x0000001fff008819 */ /* 0x000fe4000001140b */
[----:B------:R-:W-:Y:S01]  /*7bb0*/  @!P1 LEA.HI R10, R2, R10, RZ, 0x2 ;  /* 0x0000000a020a9211 */ /* 0x000fe200078f10ff */
[----:B------:R-:W-:Y:S01]  /*7bc0*/  @!P2 IMAD.WIDE R8, R18, 0x2, R6 ;  /* 0x000000021208a825 */ /* 0x000fe200078e0206 */
[----:B------:R-:W-:Y:S02]  /*7bd0*/  @!P0 LEA.HI R2, R0, R11, RZ, 0x2 ;  /* 0x0000000b00028211 */ /* 0x000fe400078f10ff */
[----:B------:R-:W-:Y:S01]  /*7be0*/  @!P1 LOP3.LUT R0, R10, 0xfffffffc, RZ, 0xc0, !PT ;  /* 0xfffffffc0a009812 */ /* 0x000fe200078ec0ff */
[----:B------:R-:W-:Y:S01]  /*7bf0*/  @!P2 IMAD.WIDE R10, R18, 0x2, R4 ;  /* 0x00000002120aa825 */ /* 0x000fe200078e0204 */
[----:B------:R-:W-:Y:S01]  /*7c00*/  @!P0 LOP3.LUT R2, R2, 0xfffffffc, RZ, 0xc0, !PT ;  /* 0xfffffffc02028812 */ /* 0x000fe200078ec0ff */
[----:B------:R1:W5:Y:S01]  /*7c10*/  @!P2 LD.E.64 R50, [R8.64] ;  /* 0x000000060832a980 */ /* 0x000362000c101b00 */
[----:B------:R-:W-:Y:S01]  /*7c20*/  CS2R R54, SRZ ;  /* 0x0000000000367805 */ /* 0x000fe2000001ff00 */
[----:B------:R-:W-:Y:S01]  /*7c30*/  CS2R R58, SRZ ;  /* 0x00000000003a7805 */ /* 0x000fe2000001ff00 */
[----:B------:R-:W-:Y:S01]  /*7c40*/  CS2R R52, SRZ ;  /* 0x0000000000347805 */ /* 0x000fe2000001ff00 */
[----:B------:R2:W5:Y:S01]  /*7c50*/  @!P2 LD.E.64 R30, [R10.64] ;  /* 0x000000060a1ea980 */ /* 0x000562000c101b00 */
[----:B------:R-:W-:Y:S01]  /*7c60*/  @!P1 IMAD.WIDE R12, R0, 0x2, R6 ;  /* 0x00000002000c9825 */ /* 0x000fe200078e0206 */
[----:B------:R-:W-:-:S04]  /*7c70*/  CS2R R56, SRZ ;  /* 0x0000000000387805 */ /* 0x000fc8000001ff00 */
[----:B------:R3:W5:Y:S01]  /*7c80*/  @!P1 LD.E.64 R52, [R12.64] ;  /* 0x000000060c349980 */ /* 0x000762000c101b00 */
[----:B-1----:R-:W-:-:S04]  /*7c90*/  @!P1 IMAD.WIDE R8, R0, 0x2, R4 ;  /* 0x0000000200089825 */ /* 0x002fc800078e0204 */
[----:B--2---:R-:W-:Y:S01]  /*7ca0*/  @!P0 IMAD.WIDE R10, R2, 0x2, R6 ;  /* 0x00000002020a8825 */ /* 0x004fe200078e0206 */
[----:B------:R1:W5:Y:S04]  /*7cb0*/  @!P1 LD.E.64 R54, [R8.64] ;  /* 0x0000000608369980 */ /* 0x000368000c101b00 */
[----:B------:R2:W5:Y:S01]  /*7cc0*/  @!P0 LD.E.64 R58, [R10.64] ;  /* 0x000000060a3a8980 */ /* 0x000562000c101b00 */
[----:B---3--:R-:W-:Y:S01]  /*7cd0*/  IADD3 R12, R18, 0x28, RZ ;  /* 0x00000028120c7810 */ /* 0x008fe20007ffe0ff */
[----:B-1----:R-:W-:Y:S01]  /*7ce0*/  @!P0 IMAD.WIDE R8, R2, 0x2, R4 ;  /* 0x0000000202088825 */ /* 0x002fe200078e0204 */
[----:B--2---:R-:W-:-:S04]  /*7cf0*/  IADD3 R10, R18, 0x18, RZ ;  /* 0x00000018120a7810 */ /* 0x004fc80007ffe0ff */
[----:B------:R1:W5:Y:S01]  /*7d00*/  @!P0 LD.E.64 R56, [R8.64] ;  /* 0x0000000608388980 */ /* 0x000362000c101b00 */
[----:B------:R-:W-:Y:S02]  /*7d10*/  IADD3 R11, R18, 0x20, RZ ;  /* 0x00000020120b7810 */ /* 0x000fe40007ffe0ff */
[----:B------:R-:W-:Y:S02]  /*7d20*/  ISETP.GE.AND P2, PT, R10, c[0x0][0x27c], PT ;  /* 0x00009f000a007a0c */ /* 0x000fe40003f46270 */
[----:B------:R-:W-:Y:S02]  /*7d30*/  ISETP.GE.AND P1, PT, R11, c[0x0][0x27c], PT ;  /* 0x00009f000b007a0c */ /* 0x000fe40003f26270 */
[----:B------:R-:W-:-:S11]  /*7d40*/  ISETP.GE.AND P0, PT, R12, c[0x0][0x27c], PT ;  /* 0x00009f000c007a0c */ /* 0x000fd60003f06270 */
[----:B------:R-:W-:Y:S02]  /*7d50*/  @!P1 SHF.R.S32.HI R2, RZ, 0x1f, R11 ;  /* 0x0000001fff029819 */ /* 0x000fe4000001140b */
[----:B------:R-:W-:Y:S02]  /*7d60*/  @!P0 SHF.R.S32.HI R0, RZ, 0x1f, R12 ;  /* 0x0000001fff008819 */ /* 0x000fe4000001140c */
[----:B-1----:R-:W-:Y:S02]  /*7d70*/  @!P2 SHF.R.S32.HI R8, RZ, 0x1f, R10 ;  /* 0x0000001fff08a819 */ /* 0x002fe4000001140a */
        /* <DEDUP_REMOVED lines=24> */
.L_x_694:
[----:B---34-:R-:W-:Y:S05]  /*7f00*/  BSYNC B0 ;  /* 0x0000000000007941 */ /* 0x018fea0003800000 */
.L_x_693:
[----:B-----5:R-:W-:Y:S01]  /*7f10*/  IMAD.MOV.U32 R0, RZ, RZ, R72 ;  /* 0x000000ffff007224 */ /* 0x020fe200078e0048 */
[----:B-1----:R-:W-:Y:S01]  /*7f20*/  LEA.HI R7, R60, R60, RZ, 0x1 ;  /* 0x0000003c3c077211 */ /* 0x002fe200078f08ff */
[----:B------:R-:W-:Y:S01]  /*7f30*/  IMAD.MOV.U32 R5, RZ, RZ, R73 ;  /* 0x000000ffff057224 */ /* 0x000fe200078e0049 */
[----:B------:R-:W-:-:S04]  /*7f40*/  DEPBAR.LE SB0, 0x1 ;  /* 0x000080400000791a */ /* 0x000fc80000000000 */
[----:B------:R-:W-:Y:S01]  /*7f50*/  PRMT R96, R0, 0x5410, R5 ;  /* 0x0000541000607816 */ /* 0x000fe20000000005 */
        /* <DEDUP_REMOVED lines=10> */
[----:B------:R-:W-:Y:S01]  /*8000*/  IMAD.MOV.U32 R2, RZ, RZ, R59 ;  /* 0x000000ffff027224 */ /* 0x000fe200078e003b */
[----:B------:R-:W-:Y:S01]  /*8010*/  PRMT R91, R91, 0x5410, R5 ;  /* 0x000054105b5b7816 */ /* 0x000fe20000000005 */
[----:B------:R-:W-:Y:S01]  /*8020*/  IMAD.MOV.U32 R0, RZ, RZ, R53 ;  /* 0x000000ffff007224 */ /* 0x000fe200078e0035 */
[----:B------:R-:W-:-:S02]  /*8030*/  SHF.R.S32.HI R5, RZ, 0x1f, R88 ;  /* 0x0000001fff057819 */ /* 0x000fc40000011458 */
[----:B------:R-:W-:Y:S01]  /*8040*/  PRMT R89, R4, 0x5410, R2 ;  /* 0x0000541004597816 */ /* 0x000fe20000000002 */
[----:B------:R-:W-:Y:S01]  /*8050*/  IMAD.MOV.U32 R4, RZ, RZ, R50 ;  /* 0x000000ffff047224 */ /* 0x000fe200078e0032 */
[----:B------:R-:W-:Y:S01]  /*8060*/  PRMT R86, R86, 0x5410, R0 ;  /* 0x0000541056567816 */ /* 0x000fe20000000000 */
[----:B------:R-:W-:Y:S01]  /*8070*/  IMAD.MOV.U32 R2, RZ, RZ, R51 ;  /* 0x000000ffff027224 */ /* 0x000fe200078e0033 */
[----:B------:R-:W-:Y:S01]  /*8080*/  LEA.HI R0, R5, R88, RZ, 0x2 ;  /* 0x0000005805007211 */ /* 0x000fe200078f10ff */
[----:B------:R-:W-:Y:S01]  /*8090*/  IMAD.MOV.U32 R5, RZ, RZ, R70 ;  /* 0x000000ffff057224 */ /* 0x000fe200078e0046 */
[----:B------:R-:W-:Y:S02]  /*80a0*/  PRMT R81, R81, 0x5410, R4 ;  /* 0x0000541051517816 */ /* 0x000fe40000000004 */
[----:B------:R-:W-:Y:S01]  /*80b0*/  LOP3.LUT R4, R0, 0xfffffffc, RZ, 0xc0, !PT ;  /* 0xfffffffc00047812 */ /* 0x000fe200078ec0ff */
[----:B------:R-:W-:Y:S01]  /*80c0*/  IMAD.MOV.U32 R0, RZ, RZ, R68 ;  /* 0x000000ffff007224 */ /* 0x000fe200078e0044 */
[----:B------:R-:W-:Y:S01]  /*80d0*/  PRMT R82, R82, 0x5410, R2 ;  /* 0x0000541052527816 */ /* 0x000fe20000000002 */
[----:B------:R-:W-:-:S02]  /*80e0*/  IMAD.MOV.U32 R2, RZ, RZ, R71 ;  /* 0x000000ffff027224 */ /* 0x000fc400078e0047 */
[----:B------:R-:W-:Y:S01]  /*80f0*/  IMAD.IADD R6, R88, 0x1, -R4 ;  /* 0x0000000158067824 */ /* 0x000fe200078e0a04 */
[----:B------:R-:W-:Y:S01]  /*8100*/  PRMT R92, R0, 0x7610, R92 ;  /* 0x00007610005c7816 */ /* 0x000fe2000000005c */
[----:B------:R-:W-:Y:S01]  /*8110*/  IMAD.MOV.U32 R0, RZ, RZ, R69 ;  /* 0x000000ffff007224 */ /* 0x000fe200078e0045 */
[----:B------:R-:W-:Y:S01]  /*8120*/  PRMT R95, R5, 0x5410, R2 ;  /* 0x00005410055f7816 */ /* 0x000fe20000000002 */
[----:B------:R-:W-:Y:S01]  /*8130*/  IMAD.SHL.U32 R2, R6, 0x40, RZ ;  /* 0x0000004006027824 */ /* 0x000fe200078e00ff */
[----:B------:R-:W-:Y:S01]  /*8140*/  BAR.SYNC.DEFER_BLOCKING 0x0 ;  /* 0x0000000000007b1d */ /* 0x000fe20000010000 */
[----:B------:R-:W-:Y:S01]  /*8150*/  IMAD.MOV.U32 R5, RZ, RZ, R62 ;  /* 0x000000ffff057224 */ /* 0x000fe200078e003e */
[----:B------:R-:W-:Y:S01]  /*8160*/  PRMT R92, R92, 0x5410, R0 ;  /* 0x000054105c5c7816 */ /* 0x000fe20000000000 */
[----:B------:R-:W-:Y:S01]  /*8170*/  IMAD.MOV.U32 R4, RZ, RZ, R63 ;  /* 0x000000ffff047224 */ /* 0x000fe200078e003f */
[----:B------:R-:W-:Y:S01]  /*8180*/  LOP3.LUT R0, R2, 0xc0, RZ, 0xc0, !PT ;  /* 0x000000c002007812 */ /* 0x000fe200078ec0ff */
[----:B------:R-:W-:Y:S01]  /*8190*/  IMAD.MOV.U32 R2, RZ, RZ, R56 ;  /* 0x000000ffff027224 */ /* 0x000fe200078e0038 */
[----:B------:R-:W-:Y:S01]  /*81a0*/  LOP3.LUT P1, RZ, R6, 0x2, RZ, 0xc0, !PT ;  /* 0x0000000206ff7812 */ /* 0x000fe2000782c0ff */
[----:B------:R-:W-:Y:S01]  /*81b0*/  IMAD.MOV.U32 R6, RZ, RZ, R55 ;  /* 0x000000ffff067224 */ /* 0x000fe200078e0037 */
[----:B------:R-:W-:-:S02]  /*81c0*/  PRMT R90, R5, 0x5410, R4 ;  /* 0x00005410055a7816 */ /* 0x000fc40000000004 */
[----:B------:R-:W-:Y:S01]  /*81d0*/  PRMT R87, R2, 0x7610, R87 ;  /* 0x0000761002577816 */ /* 0x000fe20000000057 */
[----:B------:R-:W-:Y:S01]  /*81e0*/  IMAD.MOV.U32 R2, RZ, RZ, R57 ;  /* 0x000000ffff027224 */ /* 0x000fe200078e0039 */
[----:B------:R-:W-:Y:S02]  /*81f0*/  LOP3.LUT R4, R0, 0x8, R61, 0xf8, !PT ;  /* 0x0000000800047812 */ /* 0x000fe400078ef83d */
[----:B------:R-:W-:Y:S02]  /*8200*/  SHF.R.U32.HI R0, RZ, 0x3, R0 ;  /* 0x00000003ff007819 */ /* 0x000fe40000011600 */
[----:B------:R-:W-:Y:S01]  /*8210*/  PRMT R87, R87, 0x5410, R2 ;  /* 0x0000541057577816 */ /* 0x000fe20000000002 */
[----:B------:R-:W-:Y:S01]  /*8220*/  IMAD.IADD R2, R44, 0x1, -R169 ;  /* 0x000000012c027824 */ /* 0x000fe200078e0aa9 */
[----:B------:R-:W-:Y:S01]  /*8230*/  LOP3.LUT R5, R4, R0, RZ, 0x3c, !PT ;  /* 0x0000000004057212 */ /* 0x000fe200078e3cff */
[----:B------:R-:W-:Y:S01]  /*8240*/  IMAD.MOV.U32 R4, RZ, RZ, R54 ;  /* 0x000000ffff047224 */ /* 0x000fe200078e0036 */
[----:B------:R-:W-:-:S02]  /*8250*/  LOP3.LUT R0, R7, 0x7fffffe, RZ, 0xc0, !PT ;  /* 0x07fffffe07007812 */ /* 0x000fc400078ec0ff */
[----:B------:R-:W-:Y:S02]  /*8260*/  IMNMX R44, R2, 0x80, PT ;  /* 0x00000080022c7817 */ /* 0x000fe40003800200 */
[----:B------:R-:W-:Y:S01]  /*8270*/  PRMT R83, R4, 0x7610, R83 ;  /* 0x0000761004537816 */ /* 0x000fe20000000053 */
[C---:B------:R-:W-:Y:S01]  /*8280*/  IMAD.IADD R0, R60.reuse, 0x1, -R0 ;  /* 0x000000013c007824 */ /* 0x040fe200078e0a00 */
[----:B------:R-:W-:Y:S01]  /*8290*/  ISETP.GE.AND P0, PT, R60, R44, PT ;  /* 0x0000002c3c00720c */ /* 0x000fe20003f06270 */
[----:B------:R-:W-:Y:S01]  /*82a0*/  IMAD.MOV.U32 R4, RZ, RZ, R31 ;  /* 0x000000ffff047224 */ /* 0x000fe200078e001f */
[----:B------:R-:W-:Y:S01]  /*82b0*/  PRMT R83, R83, 0x5410, R6 ;  /* 0x0000541053537816 */ /* 0x000fe20000000006 */
[----:B------:R-:W-:-:S04]  /*82c0*/  IMAD R0, R93, 0x8, R0 ;  /* 0x000000085d007824 */ /* 0x000fc800078e0200 */
[----:B------:R-:W-:Y:S02]  /*82d0*/  IMAD.U32 R0, R0, 0x20, R5 ;  /* 0x0000002000007824 */ /* 0x000fe400078e0005 */
[----:B------:R-:W-:-:S03]  /*82e0*/  IMAD.MOV.U32 R5, RZ, RZ, R30 ;  /* 0x000000ffff057224 */ /* 0x000fc600078e001e */
[C---:B------:R-:W-:Y:S02]  /*82f0*/  IADD3 R2, R0.reuse, 0x10, RZ ;  /* 0x0000001000027810 */ /* 0x040fe40007ffe0ff */
[C---:B------:R-:W-:Y:S02]  /*8300*/  @P1 IADD3 R2, R0.reuse, -0x10, RZ ;  /* 0xfffffff000021810 */ /* 0x040fe40007ffe0ff */
[----:B------:R-:W-:Y:S02]  /*8310*/  PRMT R61, R5, 0x5410, R4 ;  /* 0x00005410053d7816 */ /* 0x000fe40000000004 */
[----:B------:R-:W-:Y:S02]  /*8320*/  LEA R19, R0, 0x6100, 0x1 ;  /* 0x0000610000137811 */ /* 0x000fe400078e08ff */
[----:B------:R-:W-:Y:S01]  /*8330*/  LEA R24, R2, 0x6100, 0x1 ;  /* 0x0000610002187811 */ /* 0x000fe200078e08ff */
[----:B------:R-:W-:Y:S05]  /*8340*/  @P0 BRA `(.L_x_696) ;  /* 0x0000117000000947 */ /* 0x000fea0003800000 */
[----:B------:R-:W-:Y:S01]  /*8350*/  ISETP.GE.AND P0, PT, R18, c[0x0][0x27c], PT ;  /* 0x00009f0012007a0c */ /* 0x000fe20003f06270 */
[----:B------:R-:W-:-:S12]  /*8360*/  BSSY B0, `(.L_x_697) ;  /* 0x000002c000007945 */ /* 0x000fd80003800000 */
[----:B------:R-:W-:Y:S05]  /*8370*/  @P0 BRA `(.L_x_698) ;  /* 0x000002a000000947 */ /* 0x000fea0003800000 */
[----:B------:R-:W1:Y:S01]  /*8380*/  LDS.128 R4, [R19] ;  /* 0x0000000013047984 */ /* 0x000e620000000c00 */
[----:B------:R-:W-:Y:S02]  /*8390*/  SHF.R.U32.HI R0, RZ, 0x10, R21 ;  /* 0x00000010ff007819 */ /* 0x000fe40000011615 */
[----:B------:R-:W-:Y:S02]  /*83a0*/  SHF.R.U32.HI R2, RZ, 0x10, R23 ;  /* 0x00000010ff027819 */ /* 0x000fe40000011617 */
[----:B------:R-:W-:Y:S02]  /*83b0*/  SHF.R.U64 R15, R20, 0x10, R21 ;  /* 0x00000010140f7819 */ /* 0x000fe40000001215 */
[----:B------:R-:W-:Y:S01]  /*83c0*/  SHF.R.U64 R16, R22, 0x10, R23 ;  /* 0x0000001016107819 */ /* 0x000fe20000001217 */
[----:B------:R-:W-:-:S04]  /*83d0*/  HADD2.F32 R17, -RZ, R2.H0_H0 ;  /* 0x20000002ff117230 */ /* 0x000fc80000004100 */
[----:B------:R-:W-:Y:S02]  /*83e0*/  HADD2.F32 R16, -RZ, R16.H0_H0 ;  /* 0x20000010ff107230 */ /* 0x000fe40000004100 */
[--C-:B-1----:R-:W-:Y:S02]  /*83f0*/  HADD2.F32 R8, -RZ, R7.reuse.H0_H0 ;  /* 0x20000007ff087230 */ /* 0x102fe40000004100 */
[--C-:B------:R-:W-:Y:S02]  /*8400*/  HADD2.F32 R12, -RZ, R6.reuse.H0_H0 ;  /* 0x20000006ff0c7230 */ /* 0x100fe40000004100 */
[----:B------:R-:W-:Y:S02]  /*8410*/  HADD2.F32 R11, -RZ, R6.H1_H1 ;  /* 0x30000006ff0b7230 */ /* 0x000fe40000004100 */
[----:B------:R-:W-:Y:S02]  /*8420*/  HADD2.F32 R7, -RZ, R7.H1_H1 ;  /* 0x30000007ff077230 */ /* 0x000fe40000004100 */
[----:B------:R-:W-:-:S02]  /*8430*/  HADD2.F32 R6, -RZ, R0.H0_H0 ;  /* 0x20000000ff067230 */ /* 0x000fc40000004100 */
[--C-:B------:R-:W-:Y:S02]  /*8440*/  HADD2.F32 R10, -RZ, R4.reuse.H0_H0 ;  /* 0x20000004ff0a7230 */ /* 0x100fe40000004100 */
[----:B------:R-:W-:Y:S01]  /*8450*/  HADD2.F32 R9, -RZ, R4.H1_H1 ;  /* 0x30000004ff097230 */ /* 0x000fe20000004100 */
[-C--:B------:R-:W-:Y:S01]  /*8460*/  FMUL.FTZ R2, R7, R6.reuse ;  /* 0x0000000607027220 */ /* 0x080fe20000410000 */
[----:B------:R-:W-:Y:S02]  /*8470*/  HADD2.F32 R0, -RZ, R25.H0_H0 ;  /* 0x20000019ff007230 */ /* 0x000fe40000004100 */
[--C-:B------:R-:W-:Y:S02]  /*8480*/  HADD2.F32 R14, -RZ, R5.reuse.H0_H0 ;  /* 0x20000005ff0e7230 */ /* 0x100fe40000004100 */
[----:B------:R-:W-:Y:S01]  /*8490*/  HADD2.F32 R13, -RZ, R5.H1_H1 ;  /* 0x30000005ff0d7230 */ /* 0x000fe20000004100 */
[C---:B------:R-:W-:Y:S01]  /*84a0*/  FMUL.FTZ R5, R8.reuse, R6 ;  /* 0x0000000608057220 */ /* 0x040fe20000410000 */
[----:B------:R-:W-:Y:S01]  /*84b0*/  HADD2.F32 R4, -RZ, R45.H0_H0 ;  /* 0x2000002dff047230 */ /* 0x000fe20000004100 */
[----:B------:R-:W-:-:S02]  /*84c0*/  FFMA.FTZ R8, R8, R17, -R2 ;  /* 0x0000001108087223 */ /* 0x000fc40000010802 */
[-C--:B------:R-:W-:Y:S02]  /*84d0*/  FMUL.FTZ R6, R9, R0.reuse ;  /* 0x0000000009067220 */ /* 0x080fe40000410000 */
[C---:B------:R-:W-:Y:S01]  /*84e0*/  FMUL.FTZ R2, R10.reuse, R0 ;  /* 0x000000000a027220 */ /* 0x040fe20000410000 */
[----:B------:R-:W-:Y:S01]  /*84f0*/  HADD2.F32 R0, -RZ, R25.H1_H1 ;  /* 0x30000019ff007230 */ /* 0x000fe20000004100 */
[----:B------:R-:W-:Y:S01]  /*8500*/  FFMA.FTZ R7, R7, R17, R5 ;  /* 0x0000001107077223 */ /* 0x000fe20000010005 */
[----:B------:R-:W-:Y:S01]  /*8510*/  HADD2.F32 R5, -RZ, R15.H0_H0 ;  /* 0x2000000fff057230 */ /* 0x000fe20000004100 */
[-C--:B------:R-:W-:Y:S02]  /*8520*/  FFMA.FTZ R10, R10, R4.reuse, -R6 ;  /* 0x000000040a0a7223 */ /* 0x080fe40000010806 */
[----:B------:R-:W-:Y:S01]  /*8530*/  FFMA.FTZ R9, R9, R4, R2 ;  /* 0x0000000409097223 */ /* 0x000fe20000010002 */
[----:B------:R-:W-:Y:S01]  /*8540*/  HADD2.F32 R2, -RZ, R45.H1_H1 ;  /* 0x3000002dff027230 */ /* 0x000fe20000004100 */
[----:B------:R-:W-:Y:S01]  /*8550*/  FMUL.FTZ R4, R11, R0 ;  /* 0x000000000b047220 */ /* 0x000fe20000410000 */
[----:B------:R-:W-:Y:S01]  /*8560*/  F2FP.PACK_AB R7, R7, R8 ;  /* 0x000000080707723e */ /* 0x000fe200000000ff */
[----:B------:R-:W-:-:S02]  /*8570*/  FMUL.FTZ R0, R12, R0 ;  /* 0x000000000c007220 */ /* 0x000fc40000410000 */
[-C--:B------:R-:W-:Y:S02]  /*8580*/  FMUL.FTZ R6, R13, R5.reuse ;  /* 0x000000050d067220 */ /* 0x080fe40000410000 */
[----:B------:R-:W-:Y:S02]  /*8590*/  FMUL.FTZ R5, R14, R5 ;  /* 0x000000050e057220 */ /* 0x000fe40000410000 */
[-C--:B------:R-:W-:Y:S02]  /*85a0*/  FFMA.FTZ R4, R12, R2.reuse, -R4 ;  /* 0x000000020c047223 */ /* 0x080fe40000010804 */
[----:B------:R-:W-:Y:S02]  /*85b0*/  FFMA.FTZ R0, R11, R2, R0 ;  /* 0x000000020b007223 */ /* 0x000fe40000010000 */
[-C--:B------:R-:W-:Y:S02]  /*85c0*/  FFMA.FTZ R2, R14, R16.reuse, -R6 ;  /* 0x000000100e027223 */ /* 0x080fe40000010806 */
[----:B------:R-:W-:Y:S01]  /*85d0*/  FFMA.FTZ R5, R13, R16, R5 ;  /* 0x000000100d057223 */ /* 0x000fe20000010005 */
[----:B------:R-:W-:-:S02]  /*85e0*/  F2FP.PACK_AB R6, R0, R4 ;  /* 0x000000040006723e */ /* 0x000fc400000000ff */
[----:B------:R-:W-:Y:S02]  /*85f0*/  F2FP.PACK_AB R4, R9, R10 ;  /* 0x0000000a0904723e */ /* 0x000fe400000000ff */
[----:B------:R-:W-:-:S05]  /*8600*/  F2FP.PACK_AB R5, R5, R2 ;  /* 0x000000020505723e */ /* 0x000fca00000000ff */
[----:B------:R1:W-:Y:S02]  /*8610*/  STS.128 [R19], R4 ;  /* 0x0000000413007388 */ /* 0x0003e40000000c00 */
.L_x_698:
[----:B------:R-:W-:Y:S05]  /*8620*/  BSYNC B0 ;  /* 0x0000000000007941 */ /* 0x000fea0003800000 */
.L_x_697:
[----:B------:R-:W-:Y:S01]  /*8630*/  IADD3 R0, R18, 0x8, RZ ;  /* 0x0000000812007810 */ /* 0x000fe20007ffe0ff */
[----:B------:R-:W-:Y:S03]  /*8640*/  BSSY B0, `(.L_x_699) ;  /* 0x000002d000007945 */ /* 0x000fe60003800000 */
[----:B------:R-:W-:-:S13]  /*8650*/  ISETP.GE.AND P0, PT, R0, c[0x0][0x27c], PT ;  /* 0x00009f0000007a0c */ /* 0x000fda0003f06270 */
[----:B------:R-:W-:Y:S05]  /*8660*/  @P0 BRA `(.L_x_700) ;  /* 0x000002a000000947 */ /* 0x000fea0003800000 */
[----:B-1----:R-:W1:Y:S01]  /*8670*/  LDS.128 R4, [R24] ;  /* 0x0000000018047984 */ /* 0x002e620000000c00 */
        /* <DEDUP_REMOVED lines=41> */
.L_x_700:
[----:B------:R-:W-:Y:S05]  /*8910*/  BSYNC B0 ;  /* 0x0000000000007941 */ /* 0x000fea0003800000 */
.L_x_699:
[----:B------:R-:W-:Y:S01]  /*8920*/  IADD3 R0, R18, 0x10, RZ ;  /* 0x0000001012007810 */ /* 0x000fe20007ffe0ff */
[----:B------:R-:W-:Y:S03]  /*8930*/  BSSY B0, `(.L_x_701) ;  /* 0x000002d000007945 */ /* 0x000fe60003800000 */
[----:B------:R-:W-:-:S13]  /*8940*/  ISETP.GE.AND P0, PT, R0, c[0x0][0x27c], PT ;  /* 0x00009f0000007a0c */ /* 0x000fda0003f06270 */
[----:B------:R-:W-:Y:S05]  /*8950*/  @P0 BRA `(.L_x_702) ;  /* 0x000002a000000947 */ /* 0x000fea0003800000 */
[----:B-1----:R-:W1:Y:S01]  /*8960*/  LDS.128 R4, [R19+0x2000] ;  /* 0x0020000013047984 */ /* 0x002e620000000c00 */
        /* <DEDUP_REMOVED lines=40> */
[----:B------:R1:W-:Y:S02]  /*8bf0*/  STS.128 [R19+0x2000], R4 ;  /* 0x0020000413007388 */ /* 0x0003e40000000c00 */
.L_x_702:
[----:B------:R-:W-:Y:S05]  /*8c00*/  BSYNC B0 ;  /* 0x0000000000007941 */ /* 0x000fea0003800000 */
.L_x_701:
        /* <DEDUP_REMOVED lines=46> */
.L_x_704:
[----:B------:R-:W-:Y:S05]  /*8ef0*/  BSYNC B0 ;  /* 0x0000000000007941 */ /* 0x000fea0003800000 */
.L_x_703:
        /* <DEDUP_REMOVED lines=32> */
[----:B------:R-:W-:Y:S01]  /*9100*/  HADD2.F32 R2, -RZ, R82.H0_H0 ;  /* 0x20000052ff027230 */ /* 0x000fe20000004100 */
        /* <DEDUP_REMOVED lines=13> */
.L_x_706:
[----:B------:R-:W-:Y:S05]  /*91e0*/  BSYNC B0 ;  /* 0x0000000000007941 */ /* 0x000fea0003800000 */
.L_x_705:
[----:B------:R-:W-:-:S04]  /*91f0*/  IADD3 R0, R18, 0x28, RZ ;  /* 0x0000002812007810 */ /* 0x000fc80007ffe0ff */
        /* <DEDUP_REMOVED lines=44> */
.L_x_696:
[----:B------:R-:W-:Y:S05]  /*94c0*/  BSYNC B1 ;  /* 0x0000000000017941 */ /* 0x000fea0003800000 */
.L_x_695:
[----:B------:R-:W-:-:S04]  /*94d0*/  IADD3 R0, R60, 0x40, RZ ;  /* 0x000000403c007810 */ /* 0x000fc80007ffe0ff */
[----:B------:R-:W-:-:S13]  /*94e0*/  ISETP.GE.AND P0, PT, R0, R44, PT ;  /* 0x0000002c0000720c */ /* 0x000fda0003f06270 */
[----:B------:R-:W-:Y:S05]  /*94f0*/  @P0 BRA `(.L_x_707) ;  /* 0x00004b7000000947 */ /* 0x000fea0003800000 */
[----:B------:R-:W-:Y:S01]  /*9500*/  ISETP.GE.AND P0, PT, R18, c[0x0][0x27c], PT ;  /* 0x00009f0012007a0c */ /* 0x000fe20003f06270 */
[----:B------:R-:W-:-:S12]  /*9510*/  BSSY B0, `(.L_x_708) ;  /* 0x000002c000007945 */ /* 0x000fd80003800000 */
        /* <DEDUP_REMOVED lines=20> */
[----:B------:R-:W-:Y:S01]  /*9660*/  HADD2.F32 R4, -RZ, R81.H1_H1 ;  /* 0x30000051ff047230 */ /* 0x000fe20000004100 */
        /* <DEDUP_REMOVED lines=22> */
.L_x_709:
[----:B------:R-:W-:Y:S05]  /*97d0*/  BSYNC B0 ;  /* 0x0000000000007941 */ /* 0x000fea0003800000 */
.L_x_708:
        /* <DEDUP_REMOVED lines=46> */
.L_x_711:
[----:B------:R-:W-:Y:S05]  /*9ac0*/  BSYNC B0 ;  /* 0x0000000000007941 */ /* 0x000fea0003800000 */
.L_x_710:
        /* <DEDUP_REMOVED lines=46> */
.L_x_713:
[----:B------:R-:W-:Y:S05]  /*9db0*/  BSYNC B0 ;  /* 0x0000000000007941 */ /* 0x000fea0003800000 */
.L_x_712:
        /* <DEDUP_REMOVED lines=46> */
.L_x_715:
[----:B------:R-:W-:Y:S05]  /*a0a0*/  BSYNC B0 ;  /* 0x0000000000007941 */ /* 0x000fea0003800000 */
.L_x_714:
        /* <DEDUP_REMOVED lines=46> */
.L_x_717:
[----:B------:R-:W-:Y:S05]  /*a390*/  BSYNC B0 ;  /* 0x0000000000007941 */ /* 0x000fea0003800000 */
.L_x_716:
        /* <DEDUP_REMOVED lines=8> */
[----:B------:R-:W-:Y:S02]  /*a420*/  HADD2.F32 R16, -RZ, R2.H0_H0 ;  /* 0x20000002ff107230 */ /* 0x000fe40000004100 */
[----:B-1----:R-:W-:-:S02]  /*a430*/  HADD2.F32 R8, -RZ, R7.H0_H0 ;  /* 0x20000007ff087230 */ /* 0x002fc40000004100 */
[--C-:B------:R-:W-:Y:S02]  /*a440*/  HADD2.F32 R12, -RZ, R6.reuse.H0_H0 ;  /* 0x20000006ff0c7230 */ /* 0x100fe40000004100 */
[----:B------:R-:W-:Y:S02]  /*a450*/  HADD2.F32 R11, -RZ, R6.H1_H1 ;  /* 0x30000006ff0b7230 */ /* 0x000fe40000004100 */
[----:B------:R-:W-:Y:S02]  /*a460*/  HADD2.F32 R7, -RZ, R7.H1_H1 ;  /* 0x30000007ff077230 */ /* 0x000fe40000004100 */
[----:B------:R-:W-:Y:S02]  /*a470*/  HADD2.F32 R6, -RZ, R0.H0_H0 ;  /* 0x20000000ff067230 */ /* 0x000fe40000004100 */
[--C-:B------:R-:W-:Y:S02]  /*a480*/  HADD2.F32 R10, -RZ, R4.reuse.H0_H0 ;  /* 0x20000004ff0a7230 */ /* 0x100fe40000004100 */
[----:B------:R-:W-:Y:S01]  /*a490*/  HADD2.F32 R9, -RZ, R4.H1_H1 ;  /* 0x30000004ff097230 */ /* 0x000fe20000004100 */
[----:B------:R-:W-:Y:S01]  /*a4a0*/  FMUL.FTZ R2, R7, R6 ;  /* 0x0000000607027220 */ /* 0x000fe20000410000 */
[----:B------:R-:W-:-:S02]  /*a4b0*/  HADD2.F32 R0, -RZ, R95.H0_H0 ;  /* 0x2000005fff007230 */ /* 0x000fc40000004100 */
[--C-:B------:R-:W-:Y:S01]  /*a4c0*/  HADD2.F32 R14, -RZ, R5.reuse.H0_H0 ;  /* 0x20000005ff0e7230 */ /* 0x100fe20000004100 */
[C---:B------:R-:W-:Y:S01]  /*a4d0*/  FFMA.FTZ R18, R8.reuse, R16, -R2 ;  /* 0x0000001008127223 */ /* 0x040fe20000010802 */
[----:B------:R-:W-:Y:S01]  /*a4e0*/  HADD2.F32 R13, -RZ, R5.H1_H1 ;  /* 0x30000005ff0d7230 */ /* 0x000fe20000004100 */
[----:B------:R-:W-:Y:S01]  /*a4f0*/  FMUL.FTZ R5, R8, R6 ;  /* 0x0000000608057220 */ /* 0x000fe20000410000 */
[----:B------:R-:W-:Y:S01]  /*a500*/  HADD2.F32 R4, -RZ, R96.H0_H0 ;  /* 0x20000060ff047230 */ /* 0x000fe20000004100 */
[-C--:B------:R-:W-:Y:S01]  /*a510*/  FMUL.FTZ R6, R9, R0.reuse ;  /* 0x0000000009067220 */ /* 0x080fe20000410000 */
[----:B------:R-:W-:Y:S01]  /*a520*/  HADD2.F32 R8, -RZ, R17.H0_H0 ;  /* 0x20000011ff087230 */ /* 0x000fe20000004100 */
[C---:B------:R-:W-:Y:S01]  /*a530*/  FMUL.FTZ R2, R10.reuse, R0 ;  /* 0x000000000a027220 */ /* 0x040fe20000410000 */
[----:B------:R-:W-:Y:S01]  /*a540*/  HADD2.F32 R0, -RZ, R95.H1_H1 ;  /* 0x3000005fff007230 */ /* 0x000fe20000004100 */
[----:B------:R-:W-:Y:S01]  /*a550*/  FFMA.FTZ R7, R7, R16, R5 ;  /* 0x0000001007077223 */ /* 0x000fe20000010005 */
[----:B------:R-:W-:Y:S01]  /*a560*/  HADD2.F32 R5, -RZ, R15.H0_H0 ;  /* 0x2000000fff057230 */ /* 0x000fe20000004100 */
[----:B------:R-:W-:-:S02]  /*a570*/  FFMA.FTZ R10, R10, R4, -R6 ;  /* 0x000000040a0a7223 */ /* 0x000fc40000010806 */
[----:B------:R-:W-:Y:S01]  /*a580*/  FFMA.FTZ R9, R9, R4, R2 ;  /* 0x0000000409097223 */ /* 0x000fe20000010002 */
[----:B------:R-:W-:Y:S01]  /*a590*/  HADD2.F32 R2, -RZ, R96.H1_H1 ;  /* 0x30000060ff027230 */ /* 0x000fe20000004100 */
[----:B------:R-:W-:Y:S01]  /*a5a0*/  FMUL.FTZ R4, R11, R0 ;  /* 0x000000000b047220 */ /* 0x000fe20000410000 */
[----:B------:R-:W-:Y:S01]  /*a5b0*/  F2FP.PACK_AB R7, R7, R18 ;  /* 0x000000120707723e */ /* 0x000fe200000000ff */
[----:B------:R-:W-:Y:S02]  /*a5c0*/  FMUL.FTZ R0, R12, R0 ;  /* 0x000000000c007220 */ /* 0x000fe40000410000 */
[-C--:B------:R-:W-:Y:S02]  /*a5d0*/  FMUL.FTZ R6, R13, R5.reuse ;  /* 0x000000050d067220 */ /* 0x080fe40000410000 */
[----:B------:R-:W-:Y:S02]  /*a5e0*/  FMUL.FTZ R5, R14, R5 ;  /* 0x000000050e057220 */ /* 0x000fe40000410000 */
[----:B------:R-:W-:-:S02]  /*a5f0*/  FFMA.FTZ R4, R12, R2, -R4 ;  /* 0x000000020c047223 */ /* 0x000fc40000010804 */
[----:B------:R-:W-:Y:S02]  /*a600*/  FFMA.FTZ R0, R11, R2, R0 ;  /* 0x000000020b007223 */ /* 0x000fe40000010000 */
[-C--:B------:R-:W-:Y:S02]  /*a610*/  FFMA.FTZ R2, R14, R8.reuse, -R6 ;  /* 0x000000080e027223 */ /* 0x080fe40000010806 */
[----:B------:R-:W-:Y:S01]  /*a620*/  FFMA.FTZ R5, R13, R8, R5 ;  /* 0x000000080d057223 */ /* 0x000fe20000010005 */
[----:B------:R-:W-:Y:S02]  /*a630*/  F2FP.PACK_AB R6, R0, R4 ;  /* 0x000000040006723e */ /* 0x000fe400000000ff */
[----:B------:R-:W-:Y:S02]  /*a640*/  F2FP.PACK_AB R4, R9, R10 ;  /* 0x0000000a0904723e */ /* 0x000fe400000000ff */
[----:B------:R-:W-:-:S05]  /*a650*/  F2FP.PACK_AB R5, R5, R2 ;  /* 0x000000020505723e */ /* 0x000fca00000000ff */
[----:B------:R1:W-:Y:S01]  /*a660*/  STS.128 [R24+0x5000], R4 ;  /* 0x0050000418007388 */ /* 0x0003e20000000c00 */
[----:B------:R-:W-:Y:S05]  /*a670*/  BRA `(.L_x_707) ;  /* 0x000039f000007947 */ /* 0x000fea0003800000 */
.L_x_690:
[----:B------:R-:W-:Y:S01]  /*a680*/  @P4 IMAD.HI.U32 R2, R0, c[0x0][0x2c8], RZ ;  /* 0x0000b20000024a27 */ /* 0x000fe200078e00ff */
[----:B------:R-:W-:Y:S01]  /*a690*/  BSSY B0, `(.L_x_718) ;  /* 0x0000047000007945 */ /* 0x000fe20003800000 */
[----:B------:R-:W-:Y:S01]  /*a6a0*/  CS2R R86, SRZ ;  /* 0x0000000000567805 */ /* 0x000fe2000001ff00 */
[----:B------:R-:W-:Y:S01]  /*a6b0*/  CS2R R54, SRZ ;  /* 0x0000000000367805 */ /* 0x000fe2000001ff00 */
[----:B------:R-:W-:Y:S01]  /*a6c0*/  IMAD.MOV.U32 R6, RZ, RZ, R10 ;  /* 0x000000ffff067224 */ /* 0x000fe200078e000a */
[----:B------:R-:W-:Y:S01]  /*a6d0*/  @P4 SHF.R.U32.HI R0, RZ, c[0x0][0x2cc], R2 ;  /* 0x0000b300ff004a19 */ /* 0x000fe20000011602 */
[----:B------:R-:W-:Y:S01]  /*a6e0*/  IMAD.MOV.U32 R4, RZ, RZ, R8 ;  /* 0x000000ffff047224 */ /* 0x000fe200078e0008 */
        /* <DEDUP_REMOVED lines=19> */
[----:B---3--:R-:W-:Y:S01]  /*a820*/  CS2R R16, SRZ ;  /* 0x0000000000107805 */ /* 0x008fe2000001ff00 */
[----:B------:R-:W-:-:S02]  /*a830*/  IADD3 R2, R7, R2, RZ ;  /* 0x0000000207027210 */ /* 0x000fc40007ffe0ff */
[----:B------:R-:W-:Y:S02]  /*a840*/  IADD3 R0, R5, R0, RZ ;  /* 0x0000000005007210 */ /* 0x000fe40007ffe0ff */
[----:B------:R-:W-:Y:S02]  /*a850*/  LEA.HI.X R15, R6, c[0x0][0x274], R2, 0x1, P1 ;  /* 0x00009d00060f7a11 */ /* 0x000fe400008f0c02 */
[----:B------:R-:W-:Y:S01]  /*a860*/  LEA.HI.X R14, R4, c[0x0][0x28c], R0, 0x1, P0 ;  /* 0x0000a300040e7a11 */ /* 0x000fe200000f0c00 */
[----:B------:R1:W2:Y:S01]  /*a870*/  SHFL.IDX PT, R6, R26, RZ, 0x1e1f ;  /* 0x001e1fff1a067589 */ /* 0x0002a200000e0000 */
[----:B------:R-:W-:-:S03]  /*a880*/  ISETP.GE.AND P0, PT, R24, R44, PT ;  /* 0x0000002c1800720c */ /* 0x000fc60003f06270 */
[----:B------:R1:W3:Y:S04]  /*a890*/  SHFL.IDX PT, R4, R25, RZ, 0x1e1f ;  /* 0x001e1fff19047589 */ /* 0x0002e800000e0000 */
[----:B------:R1:W4:Y:S04]  /*a8a0*/  SHFL.IDX PT, R5, R15, RZ, 0x1e1f ;  /* 0x001e1fff0f057589 */ /* 0x00032800000e0000 */
[----:B------:R1:W1:Y:S02]  /*a8b0*/  SHFL.IDX PT, R7, R14, RZ, 0x1e1f ;  /* 0x001e1fff0e077589 */ /* 0x00026400000e0000 */
[----:B------:R-:W-:Y:S05]  /*a8c0*/  @P0 BRA `(.L_x_719) ;  /* 0x0000023000000947 */ /* 0x000fea0003800000 */
[C---:B------:R-:W-:Y:S01]  /*a8d0*/  IADD3 R10, R61.reuse, 0x10, RZ ;  /* 0x000000103d0a7810 */ /* 0x040fe20007ffe0ff */
[----:B------:R-:W-:Y:S01]  /*a8e0*/  CS2R R22, SRZ ;  /* 0x0000000000167805 */ /* 0x000fe2000001ff00 */
[----:B------:R-:W-:Y:S01]  /*a8f0*/  IADD3 R11, R61, 0x20, RZ ;  /* 0x000000203d0b7810 */ /* 0x000fe20007ffe0ff */
[----:B------:R-:W-:Y:S01]  /*a900*/  CS2R R20, SRZ ;  /* 0x0000000000147805 */ /* 0x000fe2000001ff00 */
[----:B------:R-:W-:-:S02]  /*a910*/  ISETP.GE.AND P1, PT, R10, c[0x0][0x27c], PT ;  /* 0x00009f000a007a0c */ /* 0x000fc40003f26270 */
        /* <DEDUP_REMOVED lines=9> */
[----:B------:R3:W5:Y:S01]  /*a9b0*/  @!P2 LD.E.128 R20, [R8.64] ;  /* 0x000000060814a980 */ /* 0x000762000c101d00 */
[----:B------:R-:W-:Y:S01]  /*a9c0*/  CS2R R18, SRZ ;  /* 0x0000000000127805 */ /* 0x000fe2000001ff00 */
[--C-:B------:R-:W-:Y:S01]  /*a9d0*/  @!P1 IMAD.WIDE R12, R2, 0x2, R4.reuse ;  /* 0x00000002020c9825 */ /* 0x100fe200078e0204 */
[----:B------:R-:W-:Y:S01]  /*a9e0*/  CS2R R16, SRZ ;  /* 0x0000000000107805 */ /* 0x000fe2000001ff00 */
[----:B------:R-:W-:Y:S01]  /*a9f0*/  CS2R R38, SRZ ;  /* 0x0000000000267805 */ /* 0x000fe2000001ff00 */
[----:B------:R-:W-:Y:S01]  /*aa00*/  CS2R R36, SRZ ;  /* 0x0000000000247805 */ /* 0x000fe2000001ff00 */
[C---:B------:R-:W-:Y:S01]  /*aa10*/  @!P0 IMAD.WIDE R10, R0.reuse, 0x2, R4 ;  /* 0x00000002000a8825 */ /* 0x040fe200078e0204 */
[----:B------:R-:W-:Y:S01]  /*aa20*/  CS2R R42, SRZ ;  /* 0x00000000002a7805 */ /* 0x000fe2000001ff00 */
[----:B------:R-:W-:Y:S01]  /*aa30*/  CS2R R40, SRZ ;  /* 0x0000000000287805 */ /* 0x000fe2000001ff00 */
[----:B------:R-:W-:Y:S01]  /*aa40*/  CS2R R54, SRZ ;  /* 0x0000000000367805 */ /* 0x000fe2000001ff00 */
[--C-:B-12---:R-:W-:Y:S01]  /*aa50*/  @!P0 IMAD.WIDE R4, R0, 0x2, R6.reuse ;  /* 0x0000000200048825 */ /* 0x106fe200078e0206 */
[----:B------:R-:W-:Y:S01]  /*aa60*/  CS2R R52, SRZ ;  /* 0x0000000000347805 */ /* 0x000fe2000001ff00 */
[----:B------:R-:W-:Y:S01]  /*aa70*/  CS2R R58, SRZ ;  /* 0x00000000003a7805 */ /* 0x000fe2000001ff00 */
[----:B------:R-:W-:Y:S01]  /*aa80*/  CS2R R56, SRZ ;  /* 0x0000000000387805 */ /* 0x000fe2000001ff00 */
[----:B------:R1:W5:Y:S04]  /*aa90*/  @!P1 LD.E.128 R36, [R12.64] ;  /* 0x000000060c249980 */ /* 0x000368000c101d00 */
[----:B------:R1:W5:Y:S04]  /*aaa0*/  @!P0 LD.E.128 R52, [R10.64] ;  /* 0x000000060a348980 */ /* 0x000368000c101d00 */
[----:B------:R1:W5:Y:S01]  /*aab0*/  @!P0 LD.E.128 R56, [R4.64] ;  /* 0x0000000604388980 */ /* 0x000362000c101d00 */
[----:B---3--:R-:W-:-:S04]  /*aac0*/  @!P1 IMAD.WIDE R8, R2, 0x2, R6 ;  /* 0x0000000202089825 */ /* 0x008fc800078e0206 */
[----:B------:R-:W-:Y:S01]  /*aad0*/  @!P2 IMAD.WIDE R6, R61, 0x2, R6 ;  /* 0x000000023d06a825 */ /* 0x000fe200078e0206 */
[----:B------:R1:W5:Y:S04]  /*aae0*/  @!P1 LD.E.128 R40, [R8.64] ;  /* 0x0000000608289980 */ /* 0x000368000c101d00 */
[----:B------:R1:W5:Y:S02]  /*aaf0*/  @!P2 LD.E.128 R16, [R6.64] ;  /* 0x000000060610a980 */ /* 0x000364000c101d00 */
.L_x_719:
[----:B------:R-:W-:Y:S05]  /*ab00*/  BSYNC B0 ;  /* 0x0000000000007941 */ /* 0x000fea0003800000 */
.L_x_718:
[----:B------:R-:W-:Y:S01]  /*ab10*/  IADD3 R2, R24, 0x40, RZ ;  /* 0x0000004018027810 */ /* 0x000fe20007ffe0ff */
[----:B-----5:R-:W-:Y:S01]  /*ab20*/  IMAD.MOV.U32 R0, RZ, RZ, R54 ;  /* 0x000000ffff007224 */ /* 0x020fe200078e0036 */
[----:B-1----:R-:W1:Y:S01]  /*ab30*/  SHFL.IDX PT, R7, R14, 0x1, 0x1e1f ;  /* 0x003e1f000e077f89 */ /* 0x002e6200000e0000 */
        /* <DEDUP_REMOVED lines=10> */
[----:B---3--:R-:W-:Y:S01]  /*abe0*/  IMAD.MOV.U32 R4, RZ, RZ, R52 ;  /* 0x000000ffff047224 */ /* 0x008fe200078e0034 */
        /* <DEDUP_REMOVED lines=25> */
[----:B------:R-:W3:Y:S01]  /*ad80*/  SHFL.IDX PT, R5, R15, 0x1, 0x1e1f ;  /* 0x003e1f000f057f89 */ /* 0x000ee200000e0000 */
        /* <DEDUP_REMOVED lines=10> */
[----:B--2---:R2:W1:Y:S01]  /*ae30*/  SHFL.IDX PT, R6, R26, 0x1, 0x1e1f ;  /* 0x003e1f001a067f89 */ /* 0x00446200000e0000 */
[----:B------:R-:W-:Y:S01]  /*ae40*/  PRMT R29, R2, 0x7610, R29 ;  /* 0x00007610021d7816 */ /* 0x000fe2000000001d */
        /* <DEDUP_REMOVED lines=10> */
[----:B--2---:R-:W-:Y:S01]  /*aef0*/  PRMT R26, R8, 0x5410, R0 ;  /* 0x00005410081a7816 */ /* 0x004fe20000000000 */
[----:B------:R-:W-:Y:S05]  /*af00*/  @P0 BRA `(.L_x_721) ;  /* 0x0000023000000947 */ /* 0x000fea0003800000 */
[C---:B-1-34-:R-:W-:Y:S01]  /*af10*/  IADD3 R10, R61.reuse, 0x10, RZ ;  /* 0x000000103d0a7810 */ /* 0x05afe20007ffe0ff */
        /* <DEDUP_REMOVED lines=23> */
[--C-:B------:R-:W-:Y:S01]  /*b090*/  @!P0 IMAD.WIDE R4, R0, 0x2, R6.reuse ;  /* 0x0000000200048825 */ /* 0x100fe200078e0206 */
[----:B------:R-:W-:Y:S01]  /*b0a0*/  CS2R R84, SRZ ;  /* 0x0000000000547805 */ /* 0x000fe2000001ff00 */
[----:B------:R-:W-:Y:S01]  /*b0b0*/  CS2R R82, SRZ ;  /* 0x0000000000527805 */ /* 0x000fe2000001ff00 */
[----:B------:R-:W-:Y:S01]  /*b0c0*/  CS2R R80, SRZ ;  /* 0x0000000000507805 */ /* 0x000fe2000001ff00 */
[----:B------:R2:W5:Y:S04]  /*b0d0*/  @!P1 LD.E.128 R72, [R12.64] ;  /* 0x000000060c489980 */ /* 0x000568000c101d00 */
[----:B------:R2:W5:Y:S04]  /*b0e0*/  @!P0 LD.E.128 R84, [R10.64] ;  /* 0x000000060a548980 */ /* 0x000568000c101d00 */
[----:B------:R2:W5:Y:S01]  /*b0f0*/  @!P0 LD.E.128 R80, [R4.64] ;  /* 0x0000000604508980 */ /* 0x000562000c101d00 */
[----:B-1----:R-:W-:-:S04]  /*b100*/  @!P1 IMAD.WIDE R8, R2, 0x2, R6 ;  /* 0x0000000202089825 */ /* 0x002fc800078e0206 */
[----:B------:R-:W-:Y:S01]  /*b110*/  @!P2 IMAD.WIDE R6, R61, 0x2, R6 ;  /* 0x000000023d06a825 */ /* 0x000fe200078e0206 */
[----:B------:R2:W5:Y:S04]  /*b120*/  @!P1 LD.E.128 R76, [R8.64] ;  /* 0x00000006084c9980 */ /* 0x000568000c101d00 */
[----:B------:R2:W5:Y:S02]  /*b130*/  @!P2 LD.E.128 R64, [R6.64] ;  /* 0x000000060640a980 */ /* 0x000564000c101d00 */
.L_x_721:
[----:B-1-34-:R-:W-:Y:S05]  /*b140*/  BSYNC B0 ;  /* 0x0000000000007941 */ /* 0x01afea0003800000 */
.L_x_720:
[----:B--2--5:R-:W-:Y:S01]  /*b150*/  IMAD.MOV.U32 R5, RZ, RZ, R87 ;  /* 0x000000ffff057224 */ /* 0x024fe200078e0057 */
[----:B------:R-:W-:-:S04]  /*b160*/  DEPBAR.LE SB0, 0x1 ;  /* 0x000080400000791a */ /* 0x000fc80000000000 */
        /* <DEDUP_REMOVED lines=20> */
[----:B------:R-:W-:-:S02]  /*b2b0*/  MOV R0, R70 ;  /* 0x0000004600007202 */ /* 0x000fc40000000f00 */
[----:B------:R-:W-:Y:S01]  /*b2c0*/  PRMT R106, R5, 0x5410, R2 ;  /* 0x00005410056a7816 */ /* 0x000fe20000000002 */
        /* <DEDUP_REMOVED lines=11> */
[----:B------:R-:W-:Y:S01]  /*b380*/  MOV R4, R80 ;  /* 0x0000005000047202 */ /* 0x000fe20000000f00 */
[----:B------:R-:W-:Y:S01]  /*b390*/  BAR.SYNC.DEFER_BLOCKING 0x0 ;  /* 0x0000000000007b1d */ /* 0x000fe20000010000 */
[----:B------:R-:W-:-:S02]  /*b3a0*/  ISETP.GE.AND P0, PT, R60, R62, PT ;  /* 0x0000003e3c00720c */ /* 0x000fc40003f06270 */
[----:B------:R-:W-:Y:S01]  /*b3b0*/  PRMT R107, R107, 0x5410, R4 ;  /* 0x000054106b6b7816 */ /* 0x000fe20000000004 */
[----:B------:R-:W-:Y:S01]  /*b3c0*/  IMAD.MOV.U32 R4, RZ, RZ, R79 ;  /* 0x000000ffff047224 */ /* 0x000fe200078e004f */
[----:B------:R-:W-:Y:S02]  /*b3d0*/  PRMT R103, R103, 0x5410, R0 ;  /* 0x0000541067677816 */ /* 0x000fe40000000000 */
[----:B------:R-:W-:Y:S02]  /*b3e0*/  MOV R0, R77 ;  /* 0x0000004d00007202 */ /* 0x000fe40000000f00 */
[----:B------:R-:W-:Y:S01]  /*b3f0*/  PRMT R102, R102, 0x5410, R2 ;  /* 0x0000541066667816 */ /* 0x000fe20000000002 */
[----:B------:R-:W-:Y:S01]  /*b400*/  IMAD.MOV.U32 R2, RZ, RZ, R64 ;  /* 0x000000ffff027224 */ /* 0x000fe200078e0040 */
[----:B------:R-:W-:Y:S01]  /*b410*/  PRMT R101, R4, 0x5410, R0 ;  /* 0x0000541004657816 */ /* 0x000fe20000000000 */
[----:B------:R-:W-:Y:S01]  /*b420*/  IMAD.MOV.U32 R4, RZ, RZ, R67 ;  /* 0x000000ffff047224 */ /* 0x000fe200078e0043 */
[----:B------:R-:W-:Y:S01]  /*b430*/  PRMT R99, R5, 0x7610, R99 ;  /* 0x0000761005637816 */ /* 0x000fe20000000063 */
[----:B------:R-:W-:Y:S01]  /*b440*/  IMAD.MOV.U32 R0, RZ, RZ, R65 ;  /* 0x000000ffff007224 */ /* 0x000fe200078e0041 */
[----:B------:R-:W-:-:S04]  /*b450*/  PRMT R98, R2, 0x7610, R98 ;  /* 0x0000761002627816 */ /* 0x000fc80000000062 */
[----:B------:R-:W-:Y:S01]  /*b460*/  PRMT R97, R4, 0x5410, R0 ;  /* 0x0000541004617816 */ /* 0x000fe20000000000 */
[----:B------:R-:W-:Y:S05]  /*b470*/  @P0 BRA `(.L_x_723) ;  /* 0x0000159000000947 */ /* 0x000fea0003800000 */
[----:B------:R-:W-:Y:S01]  /*b480*/  ISETP.GE.AND P0, PT, R61, c[0x0][0x27c], PT ;  /* 0x00009f003d007a0c */ /* 0x000fe20003f06270 */
[----:B------:R-:W-:-:S12]  /*b490*/  BSSY B0, `(.L_x_724) ;  /* 0x000006d000007945 */ /* 0x000fd80003800000 */
[----:B------:R-:W-:Y:S05]  /*b4a0*/  @P0 BRA `(.L_x_725) ;  /* 0x000006b000000947 */ /* 0x000fea0003800000 */
[----:B------:R-:W-:Y:S02]  /*b4b0*/  LEA.HI R2, R60, R60, RZ, 0x1 ;  /* 0x0000003c3c027211 */ /* 0x000fe400078f08ff */
[----:B------:R-:W-:Y:S02]  /*b4c0*/  MOV R4, c[0x0][0x27c] ;  /* 0x00009f0000047a02 */ /* 0x000fe40000000f00 */
[----:B------:R-:W-:Y:S02]  /*b4d0*/  LOP3.LUT R2, R2, 0x7fffffe, RZ, 0xc0, !PT ;  /* 0x07fffffe02027812 */ /* 0x000fe400078ec0ff */
[----:B------:R-:W-:Y:S02]  /*b4e0*/  SHF.L.U32 R0, R88, 0x6, RZ ;  /* 0x0000000658007819 */ /* 0x000fe400000006ff */
[----:B------:R-:W-:Y:S01]  /*b4f0*/  LEA.HI R4, R4, R48, RZ, 0x1d ;  /* 0x0000003004047211 */ /* 0x000fe200078fe8ff */
[----:B------:R-:W-:Y:S01]  /*b500*/  IMAD.IADD R2, R60, 0x1, -R2 ;  /* 0x000000013c027824 */ /* 0x000fe200078e0a02 */
[----:B------:R-:W-:-:S02]  /*b510*/  LOP3.LUT R0, R0, 0xc0, RZ, 0xc0, !PT ;  /* 0x000000c000007812 */ /* 0x000fc400078ec0ff */
[----:B------:R-:W-:Y:S02]  /*b520*/  SHF.R.S32.HI R6, RZ, 0x1f, R4 ;  /* 0x0000001fff067819 */ /* 0x000fe40000011404 */
[----:B------:R-:W-:Y:S02]  /*b530*/  LOP3.LUT R5, R0, 0x18, R61, 0xf8, !PT ;  /* 0x0000001800057812 */ /* 0x000fe400078ef83d */
[----:B------:R-:W-:Y:S02]  /*b540*/  SHF.R.U32.HI R8, RZ, 0x3, R0 ;  /* 0x00000003ff087819 */ /* 0x000fe40000011600 */
[----:B------:R-:W-:Y:S01]  /*b550*/  LEA.HI R6, R6, R4, RZ, 0x2 ;  /* 0x0000000406067211 */ /* 0x000fe200078f10ff */
[----:B------:R-:W-:Y:S01]  /*b560*/  IMAD.SHL.U32 R4, R4, 0x8, RZ ;  /* 0x0000000804047824 */ /* 0x000fe200078e00ff */
[----:B------:R-:W-:Y:S02]  /*b570*/  LEA R2, R93, R2, 0x3 ;  /* 0x000000025d027211 */ /* 0x000fe400078e18ff */
[----:B------:R-:W-:-:S02]  /*b580*/  LOP3.LUT R7, R5, R8, RZ, 0x3c, !PT ;  /* 0x0000000805077212 */ /* 0x000fc400078e3cff */
[----:B------:R-:W-:Y:S02]  /*b590*/  SHF.L.U32 R5, R2, 0x5, RZ ;  /* 0x0000000502057819 */ /* 0x000fe400000006ff */
[----:B------:R-:W-:Y:S02]  /*b5a0*/  LOP3.LUT R0, R0, 0x18, R4, 0xf8, !PT ;  /* 0x0000001800007812 */ /* 0x000fe400078ef804 */
[----:B------:R-:W-:Y:S01]  /*b5b0*/  SHF.L.U32 R2, R6, 0xa, RZ ;  /* 0x0000000a06027819 */ /* 0x000fe200000006ff */
[----:B------:R-:W-:Y:S01]  /*b5c0*/  IMAD.IADD R4, R5, 0x1, R7 ;  /* 0x0000000105047824 */ /* 0x000fe200078e0207 */
[----:B------:R-:W-:Y:S02]  /*b5d0*/  LOP3.LUT R0, R0, R8, RZ, 0x3c, !PT ;  /* 0x0000000800007212 */ /* 0x000fe400078e3cff */
[----:B------:R-:W-:Y:S02]  /*b5e0*/  LOP3.LUT R2, R2, 0x7ffff000, RZ, 0xc0, !PT ;  /* 0x7ffff00002027812 */ /* 0x000fe400078ec0ff */
[----:B------:R-:W-:-:S02]  /*b5f0*/  SHF.L.U32 R35, R4, 0x1, RZ ;  /* 0x0000000104237819 */ /* 0x000fc400000006ff */
[----:B------:R-:W-:Y:S02]  /*b600*/  IADD3 R0, R0, R2, R5 ;  /* 0x0000000200007210 */ /* 0x000fe40007ffe005 */
[--C-:B------:R-:W-:Y:S01]  /*b610*/  SHF.R.U64 R47, R22, 0x10, R23.reuse ;  /* 0x00000010162f7819 */ /* 0x100fe20000001217 */
[----:B------:R-:W1:Y:S01]  /*b620*/  LDS.128 R4, [R35+0x6100] ;  /* 0x0061000023047984 */ /* 0x000e620000000c00 */
[----:B------:R-:W-:Y:S01]  /*b630*/  SHF.L.U32 R34, R0, 0x1, RZ ;  /* 0x0000000100227819 */ /* 0x000fe200000006ff */
[----:B------:R-:W-:Y:S01]  /*b640*/  HADD2.F32 R0, -RZ, R26.H0_H0 ;  /* 0x2000001aff007230 */ /* 0x000fe20000004100 */
[----:B------:R-:W-:Y:S01]  /*b650*/  SHF.R.U32.HI R15, RZ, 0x10, R23 ;  /* 0x00000010ff0f7819 */ /* 0x000fe20000011617 */
[----:B------:R-:W-:Y:S01]  /*b660*/  HADD2.F32 R47, -RZ, R47.H0_H0 ;  /* 0x2000002fff2f7230 */ /* 0x000fe20000004100 */
[--C-:B------:R-:W-:Y:S01]  /*b670*/  SHF.R.U64 R45, R18, 0x10, R19.reuse ;  /* 0x00000010122d7819 */ /* 0x100fe20000001213 */
[----:B------:R-:W2:Y:S01]  /*b680*/  LDS.128 R8, [R34+0x6100] ;  /* 0x0061000022087984 */ /* 0x000ea20000000c00 */
[----:B------:R-:W-:Y:S01]  /*b690*/  SHF.R.U32.HI R2, RZ, 0x10, R19 ;  /* 0x00000010ff027819 */ /* 0x000fe20000011613 */
[----:B------:R-:W-:Y:S01]  /*b6a0*/  HADD2.F32 R50, -RZ, R15.H0_H0 ;  /* 0x2000000fff327230 */ /* 0x000fe20000004100 */
[----:B------:R-:W-:-:S02]  /*b6b0*/  SHF.R.U64 R46, R20, 0x10, R21 ;  /* 0x00000010142e7819 */ /* 0x000fc40000001215 */
[----:B------:R-:W-:Y:S02]  /*b6c0*/  SHF.R.U32.HI R27, RZ, 0x10, R21 ;  /* 0x00000010ff1b7819 */ /* 0x000fe40000011615 */
[--C-:B------:R-:W-:Y:S01]  /*b6d0*/  SHF.R.U64 R28, R16, 0x10, R17.reuse ;  /* 0x00000010101c7819 */ /* 0x100fe20000001211 */
[----:B------:R-:W-:Y:S01]  /*b6e0*/  HADD2.F32 R16, -RZ, R2.H0_H0 ;  /* 0x20000002ff107230 */ /* 0x000fe20000004100 */
[----:B------:R-:W-:Y:S01]  /*b6f0*/  SHF.R.U32.HI R14, RZ, 0x10, R17 ;  /* 0x00000010ff0e7819 */ /* 0x000fe20000011611 */
[----:B------:R-:W-:Y:S02]  /*b700*/  HADD2.F32 R2, -RZ, R26.H1_H1 ;  /* 0x3000001aff027230 */ /* 0x000fe40000004100 */
[----:B------:R-:W-:Y:S02]  /*b710*/  HADD2.F32 R46, -RZ, R46.H0_H0 ;  /* 0x2000002eff2e7230 */ /* 0x000fe40000004100 */
[----:B------:R-:W-:Y:S02]  /*b720*/  HADD2.F32 R14, -RZ, R14.H0_H0 ;  /* 0x2000000eff0e7230 */ /* 0x000fe40000004100 */
[----:B-1----:R-:W-:-:S02]  /*b730*/  HADD2.F32 R19, -RZ, R7.H0_H0 ;  /* 0x20000007ff137230 */ /* 0x002fc40000004100 */
[--C-:B------:R-:W-:Y:S02]  /*b740*/  HADD2.F32 R21, -RZ, R5.reuse.H0_H0 ;  /* 0x20000005ff157230 */ /* 0x100fe40000004100 */
[----:B------:R-:W-:Y:S02]  /*b750*/  HADD2.F32 R20, -RZ, R5.H1_H1 ;  /* 0x30000005ff147230 */ /* 0x000fe40000004100 */
[--C-:B------:R-:W-:Y:S02]  /*b760*/  HADD2.F32 R23, -RZ, R4.reuse.H0_H0 ;  /* 0x20000004ff177230 */ /* 0x100fe40000004100 */
[----:B------:R-:W-:Y:S02]  /*b770*/  HADD2.F32 R25, -RZ, R4.H1_H1 ;  /* 0x30000004ff197230 */ /* 0x000fe40000004100 */
[--C-:B--2---:R-:W-:Y:S02]  /*b780*/  HADD2.F32 R5, -RZ, R11.reuse.H0_H0 ;  /* 0x2000000bff057230 */ /* 0x104fe40000004100 */
[----:B------:R-:W-:-:S02]  /*b790*/  HADD2.F32 R4, -RZ, R11.H1_H1 ;  /* 0x3000000bff047230 */ /* 0x000fc40000004100 */
[--C-:B------:R-:W-:Y:S01]  /*b7a0*/  HADD2.F32 R11, -RZ, R8.reuse.H0_H0 ;  /* 0x20000008ff0b7230 */ /* 0x100fe20000004100 */
[-C--:B------:R-:W-:Y:S01]  /*b7b0*/  FMUL.FTZ R32, R5, R0.reuse ;  /* 0x0000000005207220 */ /* 0x080fe20000410000 */
[----:B------:R-:W-:Y:S02]  /*b7c0*/  HADD2.F32 R13, -RZ, R8.H1_H1 ;  /* 0x30000008ff0d7230 */ /* 0x000fe40000004100 */
[--C-:B------:R-:W-:Y:S02]  /*b7d0*/  HADD2.F32 R8, -RZ, R10.reuse.H0_H0 ;  /* 0x2000000aff087230 */ /* 0x100fe40000004100 */
[----:B------:R-:W-:Y:S02]  /*b7e0*/  HADD2.F32 R12, -RZ, R10.H1_H1 ;  /* 0x3000000aff0c7230 */ /* 0x000fe40000004100 */
[----:B------:R-:W-:Y:S01]  /*b7f0*/  HADD2.F32 R18, -RZ, R7.H1_H1 ;  /* 0x30000007ff127230 */ /* 0x000fe20000004100 */
[----:B------:R-:W-:Y:S01]  /*b800*/  FMUL.FTZ R7, R19, R0 ;  /* 0x0000000013077220 */ /* 0x000fe20000410000 */
[----:B------:R-:W-:-:S02]  /*b810*/  HADD2.F32 R10, -RZ, R29.H1_H1 ;  /* 0x3000001dff0a7230 */ /* 0x000fc40000004100 */
[--C-:B------:R-:W-:Y:S01]  /*b820*/  HADD2.F32 R22, -RZ, R6.reuse.H0_H0 ;  /* 0x20000006ff167230 */ /* 0x100fe20000004100 */
[----:B------:R-:W-:Y:S01]  /*b830*/  FMUL.FTZ R0, R18, R16 ;  /* 0x0000001012007220 */ /* 0x000fe20000410000 */
[----:B------:R-:W-:Y:S01]  /*b840*/  HADD2.F32 R24, -RZ, R6.H1_H1 ;  /* 0x30000006ff187230 */ /* 0x000fe20000004100 */
[----:B------:R-:W-:Y:S01]  /*b850*/  FFMA.FTZ R44, R5, R10, R7 ;  /* 0x0000000a052c7223 */ /* 0x000fe20000010007 */
[--C-:B------:R-:W-:Y:S01]  /*b860*/  HADD2.F32 R6, -RZ, R9.reuse.H0_H0 ;  /* 0x20000009ff067230 */ /* 0x100fe20000004100 */
[----:B------:R-:W-:Y:S01]  /*b870*/  FMUL.FTZ R5, R21, R2 ;  /* 0x0000000215057220 */ /* 0x000fe20000410000 */
[----:B------:R-:W-:Y:S01]  /*b880*/  HADD2.F32 R7, -RZ, R30.H0_H0 ;  /* 0x2000001eff077230 */ /* 0x000fe20000004100 */
[----:B------:R-:W-:Y:S01]  /*b890*/  FMUL.FTZ R30, R4, R16 ;  /* 0x00000010041e7220 */ /* 0x000fe20000410000 */
[----:B------:R-:W-:Y:S01]  /*b8a0*/  HADD2.F32 R9, -RZ, R9.H1_H1 ;  /* 0x30000009ff097230 */ /* 0x000fe20000004100 */
[C---:B------:R-:W-:Y:S01]  /*b8b0*/  FMUL.FTZ R26, R6.reuse, R2 ;  /* 0x00000002061a7220 */ /* 0x040fe20000410000 */
[----:B------:R-:W-:Y:S01]  /*b8c0*/  HADD2.F32 R2, -RZ, R29.H0_H0 ;  /* 0x2000001dff027230 */ /* 0x000fe20000004100 */
[----:B------:R-:W-:Y:S01]  /*b8d0*/  FFMA.FTZ R31, R6, R7, R5 ;  /* 0x00000007061f7223 */ /* 0x000fe20000010005 */
[----:B------:R-:W-:Y:S01]  /*b8e0*/  HADD2.F32 R6, -RZ, R49.H0_H0 ;  /* 0x20000031ff067230 */ /* 0x000fe20000004100 */
[----:B------:R-:W-:Y:S01]  /*b8f0*/  FFMA.FTZ R33, R4, R50, R0 ;  /* 0x0000003204217223 */ /* 0x000fe20000010000 */
[----:B------:R-:W-:Y:S01]  /*b900*/  HADD2.F32 R49, -RZ, R27.H0_H0 ;  /* 0x2000001bff317230 */ /* 0x000fe20000004100 */
[----:B------:R-:W-:Y:S01]  /*b910*/  FMUL.FTZ R5, R23, R2 ;  /* 0x0000000217057220 */ /* 0x000fe20000410000 */
[----:B------:R-:W-:Y:S01]  /*b920*/  HADD2.F32 R0, -RZ, R51.H0_H0 ;  /* 0x20000033ff007230 */ /* 0x000fe20000004100 */
[----:B------:R-:W-:-:S02]  /*b930*/  FMUL.FTZ R4, R20, R14 ;  /* 0x0000000e14047220 */ /* 0x000fc40000410000 */
[----:B------:R-:W-:Y:S01]  /*b940*/  FFMA.FTZ R27, R11, R6, R5 ;  /* 0x000000060b1b7223 */ /* 0x000fe20000010005 */
[----:B------:R-:W-:Y:S01]  /*b950*/  HADD2.F32 R5, -RZ, R28.H0_H0 ;  /* 0x2000001cff057230 */ /* 0x000fe20000004100 */
[C---:B------:R-:W-:Y:S01]  /*b960*/  FFMA.FTZ R29, R9.reuse, R49, R4 ;  /* 0x00000031091d7223 */ /* 0x040fe20000010004 */
[----:B------:R-:W-:Y:S01]  /*b970*/  HADD2.F32 R4, -RZ, R51.H1_H1 ;  /* 0x30000033ff047230 */ /* 0x000fe20000004100 */
[----:B------:R-:W-:Y:S01]  /*b980*/  FMUL.FTZ R17, R9, R14 ;  /* 0x0000000e09117220 */ /* 0x000fe20000410000 */
[----:B------:R-:W-:Y:S01]  /*b990*/  HADD2.F32 R9, -RZ, R45.H0_H0 ;  /* 0x2000002dff097230 */ /* 0x000fe20000004100 */
[----:B------:R-:W-:Y:S02]  /*b9a0*/  FMUL.FTZ R15, R11, R2 ;  /* 0x000000020b0f7220 */ /* 0x000fe40000410000 */
[-C--:B------:R-:W-:Y:S02]  /*b9b0*/  FMUL.FTZ R2, R22, R0.reuse ;  /* 0x0000000016027220 */ /* 0x080fe40000410000 */
[----:B------:R-:W-:-:S02]  /*b9c0*/  FMUL.FTZ R14, R8, R0 ;  /* 0x00000000080e7220 */ /* 0x000fc40000410000 */
[----:B------:R-:W-:Y:S02]  /*b9d0*/  FMUL.FTZ R0, R25, R5 ;  /* 0x0000000519007220 */ /* 0x000fe40000410000 */
[----:B------:R-:W-:Y:S02]  /*b9e0*/  FFMA.FTZ R28, R8, R4, R2 ;  /* 0x00000004081c7223 */ /* 0x000fe40000010002 */
[----:B------:R-:W-:Y:S02]  /*b9f0*/  FMUL.FTZ R2, R24, R9 ;  /* 0x0000000918027220 */ /* 0x000fe40000410000 */
[C---:B------:R-:W-:Y:S02]  /*ba00*/  FMUL.FTZ R5, R13.reuse, R5 ;  /* 0x000000050d057220 */ /* 0x040fe40000410000 */
[----:B------:R-:W-:Y:S02]  /*ba10*/  FFMA.FTZ R13, R13, R46, R0 ;  /* 0x0000002e0d0d7223 */ /* 0x000fe40000010000 */
[----:B------:R-:W-:-:S02]  /*ba20*/  FMUL.FTZ R0, R12, R9 ;  /* 0x000000090c007220 */ /* 0x000fc40000410000 */
[----:B------:R-:W-:Y:S02]  /*ba30*/  FFMA.FTZ R16, R12, R47, R2 ;  /* 0x0000002f0c107223 */ /* 0x000fe40000010002 */
[----:B------:R-:W-:Y:S02]  /*ba40*/  FFMA.FTZ R8, R19, R10, -R32 ;  /* 0x0000000a13087223 */ /* 0x000fe40000010820 */
[----:B------:R-:W-:Y:S02]  /*ba50*/  FFMA.FTZ R11, R18, R50, -R30 ;  /* 0x00000032120b7223 */ /* 0x000fe4000001081e */
[----:B------:R-:W-:Y:S01]  /*ba60*/  FFMA.FTZ R10, R21, R7, -R26 ;  /* 0x00000007150a7223 */ /* 0x000fe2000001081a */
[----:B------:R-:W-:Y:S01]  /*ba70*/  F2FP.PACK_AB R7, R33, R44 ;  /* 0x0000002c2107723e */ /* 0x000fe200000000ff */
        /* <DEDUP_REMOVED lines=8> */
[----:B------:R-:W-:Y:S02]  /*bb00*/  F2FP.PACK_AB R4, R13, R27 ;  /* 0x0000001b0d04723e */ /* 0x000fe400000000ff */
[----:B------:R-:W-:Y:S02]  /*bb10*/  F2FP.PACK_AB R8, R2, R12 ;  /* 0x0000000c0208723e */ /* 0x000fe400000000ff */
[----:B------:R-:W-:Y:S02]  /*bb20*/  F2FP.PACK_AB R10, R0, R6 ;  /* 0x00000006000a723e */ /* 0x000fe400000000ff */
[----:B------:R-:W-:-:S03]  /*bb30*/  F2FP.PACK_AB R6, R16, R28 ;  /* 0x0000001c1006723e */ /* 0x000fc600000000ff */
[----:B------:R1:W-:Y:S04]  /*bb40*/  STS.128 [R35+0x6100], R8 ;  /* 0x0061000823007388 */ /* 0x0003e80000000c00 */
[----:B------:R1:W-:Y:S02]  /*bb50*/  STS.128 [R34+0x6100], R4 ;  /* 0x0061000422007388 */ /* 0x0003e40000000c00 */
.L_x_725:
[----:B------:R-:W-:Y:S05]  /*bb60*/  BSYNC B0 ;  /* 0x0000000000007941 */ /* 0x000fea0003800000 */
.L_x_724:
[----:B------:R-:W-:Y:S01]  /*bb70*/  IADD3 R0, R61, 0x10, RZ ;  /* 0x000000103d007810 */ /* 0x000fe20007ffe0ff */
[----:B------:R-:W-:Y:S03]  /*bb80*/  BSSY B0, `(.L_x_726) ;  /* 0x0000074000007945 */ /* 0x000fe60003800000 */
[----:B------:R-:W-:-:S13]  /*bb90*/  ISETP.GE.AND P0, PT, R0, c[0x0][0x27c], PT ;  /* 0x00009f0000007a0c */ /* 0x000fda0003f06270 */
[----:B------:R-:W-:Y:S05]  /*bba0*/  @P0 BRA `(.L_x_727) ;  /* 0x0000071000000947 */ /* 0x000fea0003800000 */
[----:B-1----:R-:W-:Y:S01]  /*bbb0*/  SHF.R.S32.HI R6, RZ, 0x1f, R0 ;  /* 0x0000001fff067819 */ /* 0x002fe20000011400 */
[----:B------:R-:W-:Y:S01]  /*bbc0*/  IMAD.SHL.U32 R7, R88, 0x40, RZ ;  /* 0x0000004058077824 */ /* 0x000fe200078e00ff */
[----:B------:R-:W-:Y:S01]  /*bbd0*/  LEA.HI R5, R60, R60, RZ, 0x1 ;  /* 0x0000003c3c057211 */ /* 0x000fe200078f08ff */
[----:B------:R-:W-:Y:S01]  /*bbe0*/  IMAD.MOV.U32 R8, RZ, RZ, c[0x0][0x27c] ;  /* 0x00009f00ff087624 */ /* 0x000fe200078e00ff */
[CC--:B------:R-:W-:Y:S02]  /*bbf0*/  LEA.HI R4, R6.reuse, R0.reuse, RZ, 0x3 ;  /* 0x0000000006047211 */ /* 0x0c0fe400078f18ff */
[----:B------:R-:W-:Y:S02]  /*bc00*/  LOP3.LUT R5, R5, 0x7fffffe, RZ, 0xc0, !PT ;  /* 0x07fffffe05057812 */ /* 0x000fe400078ec0ff */
[----:B------:R-:W-:Y:S02]  /*bc10*/  LEA.HI R6, R6, R0, RZ, 0x5 ;  /* 0x0000000006067211 */ /* 0x000fe400078f28ff */
[----:B------:R-:W-:-:S02]  /*bc20*/  SHF.R.S32.HI R2, RZ, 0x3, R4 ;  /* 0x00000003ff027819 */ /* 0x000fc40000011404 */
[----:B------:R-:W-:Y:S01]  /*bc30*/  LOP3.LUT R0, R7, 0xc0, RZ, 0xc0, !PT ;  /* 0x000000c007007812 */ /* 0x000fe200078ec0ff */
[----:B------:R-:W-:Y:S01]  /*bc40*/  IMAD.SHL.U32 R6, R6, 0x80, RZ ;  /* 0x0000008006067824 */ /* 0x000fe200078e00ff */
[----:B------:R-:W-:Y:S02]  /*bc50*/  IADD3 R5, R60, -R5, RZ ;  /* 0x800000053c057210 */ /* 0x000fe40007ffe0ff */
[----:B------:R-:W-:Y:S02]  /*bc60*/  LEA.HI R2, R8, R2, RZ, 0x1d ;  /* 0x0000000208027211 */ /* 0x000fe400078fe8ff */
[----:B------:R-:W-:Y:S02]  /*bc70*/  LOP3.LUT R7, R0, 0x18, R4, 0xf8, !PT ;  /* 0x0000001800077812 */ /* 0x000fe400078ef804 */
[----:B------:R-:W-:Y:S02]  /*bc80*/  LEA R4, R93, R5, 0x3 ;  /* 0x000000055d047211 */ /* 0x000fe400078e18ff */
[----:B------:R-:W-:-:S02]  /*bc90*/  SHF.R.S32.HI R5, RZ, 0x1f, R2 ;  /* 0x0000001fff057819 */ /* 0x000fc40000011402 */
[----:B------:R-:W-:Y:S01]  /*bca0*/  SHF.R.U32.HI R10, RZ, 0x3, R0 ;  /* 0x00000003ff0a7819 */ /* 0x000fe20000011600 */
[----:B------:R-:W-:Y:S01]  /*bcb0*/  IMAD.SHL.U32 R9, R4, 0x20, RZ ;  /* 0x0000002004097824 */ /* 0x000fe200078e00ff */
[----:B------:R-:W-:Y:S02]  /*bcc0*/  SHF.L.U32 R4, R2, 0x3, RZ ;  /* 0x0000000302047819 */ /* 0x000fe400000006ff */
[----:B------:R-:W-:Y:S02]  /*bcd0*/  LEA.HI R2, R5, R2, RZ, 0x2 ;  /* 0x0000000205027211 */ /* 0x000fe400078f10ff */
[----:B------:R-:W-:Y:S02]  /*bce0*/  LOP3.LUT R4, R0, 0x18, R4, 0xf8, !PT ;  /* 0x0000001800047812 */ /* 0x000fe400078ef804 */
[----:B------:R-:W-:Y:S01]  /*bcf0*/  LOP3.LUT R8, R6, 0x7ffff000, RZ, 0xc0, !PT ;  /* 0x7ffff00006087812 */ /* 0x000fe200078ec0ff */
[----:B------:R-:W-:Y:S01]  /*bd00*/  IMAD.SHL.U32 R0, R2, 0x400, RZ ;  /* 0x0000040002007824 */ /* 0x000fe200078e00ff */
[----:B------:R-:W-:-:S02]  /*bd10*/  LOP3.LUT R6, R7, R10, RZ, 0x3c, !PT ;  /* 0x0000000a07067212 */ /* 0x000fc400078e3cff */
[----:B------:R-:W-:Y:S02]  /*bd20*/  LOP3.LUT R2, R4, R10, RZ, 0x3c, !PT ;  /* 0x0000000a04027212 */ /* 0x000fe400078e3cff */
[----:B------:R-:W-:Y:S02]  /*bd30*/  LOP3.LUT R0, R0, 0x7ffff000, RZ, 0xc0, !PT ;  /* 0x7ffff00000007812 */ /* 0x000fe400078ec0ff */
[--C-:B------:R-:W-:Y:S02]  /*bd40*/  IADD3 R5, R6, R8, R9.reuse ;  /* 0x0000000806057210 */ /* 0x100fe40007ffe009 */
[----:B------:R-:W-:Y:S01]  /*bd50*/  IADD3 R0, R2, R0, R9 ;  /* 0x0000000002007210 */ /* 0x000fe20007ffe009 */
[----:B------:R-:W-:Y:S01]  /*bd60*/  HADD2.F32 R2, -RZ, R63.H0_H0 ;  /* 0x2000003fff027230 */ /* 0x000fe20000004100 */
[----:B------:R-:W-:Y:S02]  /*bd70*/  SHF.L.U32 R44, R5, 0x1, RZ ;  /* 0x00000001052c7819 */ /* 0x000fe400000006ff */
[----:B------:R-:W-:Y:S01]  /*bd80*/  SHF.R.U64 R45, R36, 0x10, R37 ;  /* 0x00000010242d7819 */ /* 0x000fe20000001225 */
[----:B------:R-:W-:Y:S01]  /*bd90*/  IMAD.SHL.U32 R32, R0, 0x2, RZ ;  /* 0x0000000200207824 */ /* 0x000fe200078e00ff */
[----:B------:R-:W-:Y:S01]  /*bda0*/  SHF.R.U32.HI R0, RZ, 0x10, R41 ;  /* 0x00000010ff007819 */ /* 0x000fe20000011629 */
[----:B------:R-:W1:Y:S01]  /*bdb0*/  LDS.128 R4, [R44+0x6100] ;  /* 0x006100002c047984 */ /* 0x000e620000000c00 */
[----:B------:R-:W-:-:S02]  /*bdc0*/  SHF.R.U32.HI R14, RZ, 0x10, R37 ;  /* 0x00000010ff0e7819 */ /* 0x000fc40000011625 */
[----:B------:R-:W-:Y:S01]  /*bdd0*/  SHF.R.U64 R29, R40, 0x10, R41 ;  /* 0x00000010281d7819 */ /* 0x000fe20000001229 */
[----:B------:R-:W2:Y:S01]  /*bde0*/  LDS.128 R8, [R32+0x6100] ;  /* 0x0061000020087984 */ /* 0x000ea20000000c00 */
[----:B------:R-:W-:Y:S01]  /*bdf0*/  HADD2.F32 R17, -RZ, R0.H0_H0 ;  /* 0x20000000ff117230 */ /* 0x000fe20000004100 */
[----:B------:R-:W-:Y:S01]  /*be00*/  SHF.R.U32.HI R15, RZ, 0x10, R43 ;  /* 0x00000010ff0f7819 */ /* 0x000fe2000001162b */
[----:B------:R-:W-:Y:S01]  /*be10*/  HADD2.F32 R0, -RZ, R63.H1_H1 ;  /* 0x3000003fff007230 */ /* 0x000fe20000004100 */
[--C-:B------:R-:W-:Y:S01]  /*be20*/  SHF.R.U32.HI R16, RZ, 0x10, R39.reuse ;  /* 0x00000010ff107819 */ /* 0x100fe20000011627 */
[----:B------:R-:W-:Y:S01]  /*be30*/  HADD2.F32 R40, -RZ, R14.H0_H0 ;  /* 0x2000000eff287230 */ /* 0x000fe20000004100 */
[----:B------:R-:W-:Y:S01]  /*be40*/  SHF.R.U64 R37, R38, 0x10, R39 ;  /* 0x0000001026257819 */ /* 0x000fe20000001227 */
[----:B------:R-:W-:Y:S01]  /*be50*/  HADD2.F32 R15, -RZ, R15.H0_H0 ;  /* 0x2000000fff0f7230 */ /* 0x000fe20000004100 */
[----:B------:R-:W-:Y:S01]  /*be60*/  SHF.R.U64 R34, R42, 0x10, R43 ;  /* 0x000000102a227819 */ /* 0x000fe2000000122b */
[----:B------:R-:W-:-:S02]  /*be70*/  HADD2.F32 R39, -RZ, R16.H0_H0 ;  /* 0x20000010ff277230 */ /* 0x000fc40000004100 */
[----:B------:R-:W-:Y:S02]  /*be80*/  HADD2.F32 R38, -RZ, R45.H0_H0 ;  /* 0x2000002dff267230 */ /* 0x000fe40000004100 */
[--C-:B-1----:R-:W-:Y:S02]  /*be90*/  HADD2.F32 R19, -RZ, R5.reuse.H0_H0 ;  /* 0x20000005ff137230 */ /* 0x102fe40000004100 */
[----:B------:R-:W-:Y:S02]  /*bea0*/  HADD2.F32 R18, -RZ, R5.H1_H1 ;  /* 0x30000005ff127230 */ /* 0x000fe40000004100 */
[--C-:B------:R-:W-:Y:S02]  /*beb0*/  HADD2.F32 R22, -RZ, R6.reuse.H0_H0 ;  /* 0x20000006ff167230 */ /* 0x100fe40000004100 */
[----:B------:R-:W-:Y:S02]  /*bec0*/  HADD2.F32 R24, -RZ, R6.H1_H1 ;  /* 0x30000006ff187230 */ /* 0x000fe40000004100 */
[----:B--2---:R-:W-:-:S02]  /*bed0*/  HADD2.F32 R6, -RZ, R9.H0_H0 ;  /* 0x20000009ff067230 */ /* 0x004fc40000004100 */
[----:B------:R-:W-:Y:S02]  /*bee0*/  HADD2.F32 R5, -RZ, R9.H1_H1 ;  /* 0x30000009ff057230 */ /* 0x000fe40000004100 */
[--C-:B------:R-:W-:Y:S01]  /*bef0*/  HADD2.F32 R9, -RZ, R8.reuse.H0_H0 ;  /* 0x20000008ff097230 */ /* 0x100fe20000004100 */
[----:B------:R-:W-:Y:S01]  /*bf00*/  FMUL.FTZ R33, R6, R2 ;  /* 0x0000000206217220 */ /* 0x000fe20000410000 */
[----:B------:R-:W-:Y:S01]  /*bf10*/  HADD2.F32 R13, -RZ, R8.H1_H1 ;  /* 0x30000008ff0d7230 */ /* 0x000fe20000004100 */
[----:B------:R-:W-:Y:S01]  /*bf20*/  FMUL.FTZ R30, R5, R17 ;  /* 0x00000011051e7220 */ /* 0x000fe20000410000 */
[--C-:B------:R-:W-:Y:S02]  /*bf30*/  HADD2.F32 R8, -RZ, R10.reuse.H0_H0 ;  /* 0x2000000aff087230 */ /* 0x100fe40000004100 */
[----:B------:R-:W-:Y:S02]  /*bf40*/  HADD2.F32 R12, -RZ, R10.H1_H1 ;  /* 0x3000000aff0c7230 */ /* 0x000fe40000004100 */
[----:B------:R-:W-:-:S02]  /*bf50*/  HADD2.F32 R21, -RZ, R7.H0_H0 ;  /* 0x20000007ff157230 */ /* 0x000fc40000004100 */
[----:B------:R-:W-:Y:S01]  /*bf60*/  HADD2.F32 R20, -RZ, R7.H1_H1 ;  /* 0x30000007ff147230 */ /* 0x000fe20000004100 */
[----:B------:R-:W-:Y:S01]  /*bf70*/  FMUL.FTZ R7, R19, R2 ;  /* 0x0000000213077220 */ /* 0x000fe20000410000 */
[----:B------:R-:W-:Y:S01]  /*bf80*/  HADD2.F32 R10, -RZ, R89.H1_H1 ;  /* 0x30000059ff0a7230 */ /* 0x000fe20000004100 */
[----:B------:R-:W-:Y:S01]  /*bf90*/  FMUL.FTZ R2, R21, R0 ;  /* 0x0000000015027220 */ /* 0x000fe20000410000 */
[--C-:B------:R-:W-:Y:S02]  /*bfa0*/  HADD2.F32 R23, -RZ, R4.reuse.H0_H0 ;  /* 0x20000004ff177230 */ /* 0x100fe40000004100 */
[----:B------:R-:W-:Y:S01]  /*bfb0*/  HADD2.F32 R25, -RZ, R4.H1_H1 ;  /* 0x30000004ff197230 */ /* 0x000fe20000004100 */
[-C--:B------:R-:W-:Y:S01]  /*bfc0*/  FFMA.FTZ R36, R6, R10.reuse, R7 ;  /* 0x0000000a06247223 */ /* 0x080fe20000010007 */
[--C-:B------:R-:W-:Y:S01]  /*bfd0*/  HADD2.F32 R4, -RZ, R11.reuse.H0_H0 ;  /* 0x2000000bff047230 */ /* 0x100fe20000004100 */
[----:B------:R-:W-:Y:S01]  /*bfe0*/  FMUL.FTZ R6, R18, R17 ;  /* 0x0000001112067220 */ /* 0x000fe20000410000 */
[--C-:B------:R-:W-:Y:S01]  /*bff0*/  HADD2.F32 R7, -RZ, R90.reuse.H1_H1 ;  /* 0x3000005aff077230 */ /* 0x100fe20000004100 */
[----:B------:R-:W-:Y:S01]  /*c000*/  FFMA.FTZ R10, R19, R10, -R33 ;  /* 0x0000000a130a7223 */ /* 0x000fe20000010821 */
[----:B------:R-:W-:Y:S01]  /*c010*/  HADD2.F32 R11, -RZ, R11.H1_H1 ;  /* 0x3000000bff0b7230 */ /* 0x000fe20000004100 */
[----:B------:R-:W-:Y:S01]  /*c020*/  FFMA.FTZ R35, R5, R40, R6 ;  /* 0x0000002805237223 */ /* 0x000fe20000010006 */
[----:B------:R-:W-:Y:S01]  /*c030*/  HADD2.F32 R6, -RZ, R91.H0_H0 ;  /* 0x2000005bff067230 */ /* 0x000fe20000004100 */
[C---:B------:R-:W-:Y:S01]  /*c040*/  FFMA.FTZ R31, R4.reuse, R7, R2 ;  /* 0x00000007041f7223 */ /* 0x040fe20000010002 */
[----:B------:R-:W-:Y:S01]  /*c050*/  HADD2.F32 R2, -RZ, R89.H0_H0 ;  /* 0x20000059ff027230 */ /* 0x000fe20000004100 */
[----:B------:R-:W-:Y:S01]  /*c060*/  FMUL.FTZ R26, R4, R0 ;  /* 0x00000000041a7220 */ /* 0x000fe20000410000 */
[----:B------:R-:W-:Y:S01]  /*c070*/  HADD2.F32 R0, -RZ, R90.H0_H0 ;  /* 0x2000005aff007230 */ /* 0x000fe20000004100 */
[----:B------:R-:W-:-:S02]  /*c080*/  FMUL.FTZ R4, R20, R15 ;  /* 0x0000000f14047220 */ /* 0x000fc40000410000 */
[----:B------:R-:W-:Y:S02]  /*c090*/  FMUL.FTZ R5, R23, R2 ;  /* 0x0000000217057220 */ /* 0x000fe40000410000 */
[----:B------:R-:W-:Y:S02]  /*c0a0*/  FMUL.FTZ R16, R11, R15 ;  /* 0x0000000f0b107220 */ /* 0x000fe40000410000 */
[----:B------:R-:W-:Y:S01]  /*c0b0*/  FFMA.FTZ R27, R9, R6, R5 ;  /* 0x00000006091b7223 */ /* 0x000fe20000010005 */
[----:B------:R-:W-:Y:S01]  /*c0c0*/  HADD2.F32 R5, -RZ, R29.H0_H0 ;  /* 0x2000001dff057230 */ /* 0x000fe20000004100 */
[----:B------:R-:W-:Y:S01]  /*c0d0*/  FFMA.FTZ R28, R11, R39, R4 ;  /* 0x000000270b1c7223 */ /* 0x000fe20000010004 */
[----:B------:R-:W-:Y:S01]  /*c0e0*/  HADD2.F32 R4, -RZ, R91.H1_H1 ;  /* 0x3000005bff047230 */ /* 0x000fe20000004100 */
[----:B------:R-:W-:Y:S01]  /*c0f0*/  FMUL.FTZ R15, R9, R2 ;  /* 0x00000002090f7220 */ /* 0x000fe20000410000 */
[----:B------:R-:W-:Y:S01]  /*c100*/  HADD2.F32 R9, -RZ, R34.H0_H0 ;  /* 0x20000022ff097230 */ /* 0x000fe20000004100 */
[-C--:B------:R-:W-:Y:S01]  /*c110*/  FMUL.FTZ R2, R22, R0.reuse ;  /* 0x0000000016027220 */ /* 0x080fe20000410000 */
[----:B------:R-:W-:Y:S01]  /*c120*/  HADD2.F32 R34, -RZ, R37.H0_H0 ;  /* 0x20000025ff227230 */ /* 0x000fe20000004100 */
        /* <DEDUP_REMOVED lines=9> */
[----:B------:R-:W-:Y:S01]  /*c1c0*/  FFMA.FTZ R8, R21, R7, -R26 ;  /* 0x0000000715087223 */ /* 0x000fe2000001081a */
[----:B------:R-:W-:Y:S01]  /*c1d0*/  F2FP.PACK_AB R7, R28, R31 ;  /* 0x0000001f1c07723e */ /* 0x000fe200000000ff */
        /* <DEDUP_REMOVED lines=8> */
[----:B------:R-:W-:-:S02]  /*c260*/  F2FP.PACK_AB R4, R13, R27 ;  /* 0x0000001b0d04723e */ /* 0x000fc400000000ff */
[----:B------:R-:W-:Y:S02]  /*c270*/  F2FP.PACK_AB R8, R2, R12 ;  /* 0x0000000c0208723e */ /* 0x000fe400000000ff */
[----:B------:R-:W-:Y:S02]  /*c280*/  F2FP.PACK_AB R10, R0, R6 ;  /* 0x00000006000a723e */ /* 0x000fe400000000ff */
[----:B------:R-:W-:-:S03]  /*c290*/  F2FP.PACK_AB R6, R17, R29 ;  /* 0x0000001d1106723e */ /* 0x000fc600000000ff */
[----:B------:R1:W-:Y:S04]  /*c2a0*/  STS.128 [R44+0x6100], R8 ;  /* 0x006100082c007388 */ /* 0x0003e80000000c00 */
[----:B------:R1:W-:Y:S02]  /*c2b0*/  STS.128 [R32+0x6100], R4 ;  /* 0x0061000420007388 */ /* 0x0003e40000000c00 */
.L_x_727:
[----:B------:R-:W-:Y:S05]  /*c2c0*/  BSYNC B0 ;  /* 0x0000000000007941 */ /* 0x000fea0003800000 */
.L_x_726:
[----:B------:R-:W-:-:S04]  /*c2d0*/  IADD3 R0, R61, 0x20, RZ ;  /* 0x000000203d007810 */ /* 0x000fc80007ffe0ff */
        /* <DEDUP_REMOVED lines=31> */
[----:B------:R-:W-:Y:S01]  /*c4d0*/  SHF.R.U32.HI R14, RZ, 0x10, R53 ;  /* 0x00000010ff0e7819 */ /* 0x000fe20000011635 */
[----:B------:R-:W-:Y:S01]  /*c4e0*/  IMAD.SHL.U32 R32, R0, 0x2, RZ ;  /* 0x0000000200207824 */ /* 0x000fe200078e00ff */
[----:B------:R-:W-:Y:S01]  /*c4f0*/  SHF.R.U32.HI R0, RZ, 0x10, R57 ;  /* 0x00000010ff007819 */ /* 0x000fe20000011639 */
[----:B------:R-:W1:Y:S01]  /*c500*/  LDS.128 R4, [R35+0x6100] ;  /* 0x0061000023047984 */ /* 0x000e620000000c00 */
[----:B------:R-:W-:Y:S01]  /*c510*/  SHF.R.U32.HI R15, RZ, 0x10, R59 ;  /* 0x00000010ff0f7819 */ /* 0x000fe2000001163b */
[----:B------:R-:W-:Y:S01]  /*c520*/  HADD2.F32 R41, -RZ, R14.H0_H0 ;  /* 0x2000000eff297230 */ /* 0x000fe20000004100 */
[----:B------:R-:W-:Y:S01]  /*c530*/  SHF.R.U32.HI R16, RZ, 0x10, R55 ;  /* 0x00000010ff107819 */ /* 0x000fe20000011637 */
[----:B------:R-:W2:Y:S01]  /*c540*/  LDS.128 R8, [R32+0x6100] ;  /* 0x0061000020087984 */ /* 0x000ea20000000c00 */
[----:B------:R-:W-:Y:S01]  /*c550*/  HADD2.F32 R17, -RZ, R0.H0_H0 ;  /* 0x20000000ff117230 */ /* 0x000fe20000004100 */
[----:B------:R-:W-:Y:S01]  /*c560*/  SHF.R.U64 R29, R56, 0x10, R57 ;  /* 0x00000010381d7819 */ /* 0x000fe20000001239 */
[----:B------:R-:W-:Y:S01]  /*c570*/  HADD2.F32 R0, -RZ, R92.H1_H1 ;  /* 0x3000005cff007230 */ /* 0x000fe20000004100 */
[----:B------:R-:W-:Y:S01]  /*c580*/  SHF.R.U64 R34, R58, 0x10, R59 ;  /* 0x000000103a227819 */ /* 0x000fe2000000123b */
[----:B------:R-:W-:Y:S01]  /*c590*/  HADD2.F32 R15, -RZ, R15.H0_H0 ;  /* 0x2000000fff0f7230 */ /* 0x000fe20000004100 */
[----:B------:R-:W-:Y:S01]  /*c5a0*/  SHF.R.U64 R37, R52, 0x10, R53 ;  /* 0x0000001034257819 */ /* 0x000fe20000001235 */
[----:B------:R-:W-:Y:S01]  /*c5b0*/  HADD2.F32 R40, -RZ, R16.H0_H0 ;  /* 0x20000010ff287230 */ /* 0x000fe20000004100 */
[----:B------:R-:W-:-:S03]  /*c5c0*/  SHF.R.U64 R38, R54, 0x10, R55 ;  /* 0x0000001036267819 */ /* 0x000fc60000001237 */
        /* <DEDUP_REMOVED lines=16> */
[----:B------:R-:W-:Y:S01]  /*c6d0*/  HADD2.F32 R10, -RZ, R94.H0_H0 ;  /* 0x2000005eff0a7230 */ /* 0x000fe20000004100 */
[----:B------:R-:W-:Y:S01]  /*c6e0*/  FMUL.FTZ R2, R21, R0 ;  /* 0x0000000015027220 */ /* 0x000fe20000410000 */
[--C-:B------:R-:W-:Y:S02]  /*c6f0*/  HADD2.F32 R23, -RZ, R4.reuse.H0_H0 ;  /* 0x20000004ff177230 */ /* 0x100fe40000004100 */
[----:B------:R-:W-:Y:S01]  /*c700*/  HADD2.F32 R25, -RZ, R4.H1_H1 ;  /* 0x30000004ff197230 */ /* 0x000fe20000004100 */
[-C--:B------:R-:W-:Y:S01]  /*c710*/  FFMA.FTZ R39, R6, R10.reuse, R7 ;  /* 0x0000000a06277223 */ /* 0x080fe20000010007 */
[----:B------:R-:W-:Y:S01]  /*c720*/  HADD2.F32 R4, -RZ, R11.H0_H0 ;  /* 0x2000000bff047230 */ /* 0x000fe20000004100 */
[----:B------:R-:W-:Y:S01]  /*c730*/  FMUL.FTZ R6, R18, R17 ;  /* 0x0000001112067220 */ /* 0x000fe20000410000 */
[----:B------:R-:W-:Y:S01]  /*c740*/  HADD2.F32 R7, -RZ, R95.H1_H1 ;  /* 0x3000005fff077230 */ /* 0x000fe20000004100 */
[----:B------:R-:W-:Y:S01]  /*c750*/  FFMA.FTZ R10, R19, R10, -R33 ;  /* 0x0000000a130a7223 */ /* 0x000fe20000010821 */
[----:B------:R-:W-:Y:S01]  /*c760*/  HADD2.F32 R11, -RZ, R11.H1_H1 ;  /* 0x3000000bff0b7230 */ /* 0x000fe20000004100 */
[----:B------:R-:W-:Y:S01]  /*c770*/  FFMA.FTZ R36, R5, R41, R6 ;  /* 0x0000002905247223 */ /* 0x000fe20000010006 */
[----:B------:R-:W-:Y:S01]  /*c780*/  HADD2.F32 R6, -RZ, R96.H0_H0 ;  /* 0x20000060ff067230 */ /* 0x000fe20000004100 */
[C---:B------:R-:W-:Y:S01]  /*c790*/  FFMA.FTZ R31, R4.reuse, R7, R2 ;  /* 0x00000007041f7223 */ /* 0x040fe20000010002 */
[----:B------:R-:W-:Y:S01]  /*c7a0*/  HADD2.F32 R2, -RZ, R94.H1_H1 ;  /* 0x3000005eff027230 */ /* 0x000fe20000004100 */
        /* <DEDUP_REMOVED lines=38> */
.L_x_723:
[----:B------:R-:W-:Y:S05]  /*ca10*/  BSYNC B1 ;  /* 0x0000000000017941 */ /* 0x000fea0003800000 */
.L_x_722:
[----:B------:R-:W-:-:S04]  /*ca20*/  IADD3 R12, R60, 0x40, RZ ;  /* 0x000000403c0c7810 */ /* 0x000fc80007ffe0ff */
[----:B------:R-:W-:-:S13]  /*ca30*/  ISETP.GE.AND P0, PT, R12, R62, PT ;  /* 0x0000003e0c00720c */ /* 0x000fda0003f06270 */
[----:B------:R-:W-:Y:S05]  /*ca40*/  @P0 BRA `(.L_x_707) ;  /* 0x0000162000000947 */ /* 0x000fea0003800000 */
[----:B------:R-:W-:Y:S01]  /*ca50*/  ISETP.GE.AND P0, PT, R61, c[0x0][0x27c], PT ;  /* 0x00009f003d007a0c */ /* 0x000fe20003f06270 */
[----:B------:R-:W-:-:S12]  /*ca60*/  BSSY B0, `(.L_x_728) ;  /* 0x0000070000007945 */ /* 0x000fd80003800000 */
[----:B------:R-:W-:Y:S05]  /*ca70*/  @P0 BRA `(.L_x_729) ;  /* 0x000006e000000947 */ /* 0x000fea0003800000 */
[----:B------:R-:W-:Y:S01]  /*ca80*/  SHF.R.S32.HI R0, RZ, 0x1f, R12 ;  /* 0x0000001fff007819 */ /* 0x000fe2000001140c */
[----:B-1----:R-:W-:Y:S01]  /*ca90*/  IMAD.MOV.U32 R6, RZ, RZ, c[0x0][0x27c] ;  /* 0x00009f00ff067624 */ /* 0x002fe200078e00ff */
[-C--:B------:R-:W-:Y:S02]  /*caa0*/  LEA.HI R2, R12, R12.reuse, RZ, 0x1 ;  /* 0x0000000c0c027211 */ /* 0x080fe400078f08ff */
[----:B------:R-:W-:Y:S02]  /*cab0*/  LEA.HI R0, R0, R12, RZ, 0x3 ;  /* 0x0000000c00007211 */ /* 0x000fe400078f18ff */
[----:B------:R-:W-:Y:S01]  /*cac0*/  LEA.HI R6, R6, R48, RZ, 0x1d ;  /* 0x0000003006067211 */ /* 0x000fe200078fe8ff */
[C---:B------:R-:W-:Y:S01]  /*cad0*/  IMAD.SHL.U32 R4, R2.reuse, 0x20, RZ ;  /* 0x0000002002047824 */ /* 0x040fe200078e00ff */
[----:B------:R-:W-:Y:S02]  /*cae0*/  LOP3.LUT R5, R2, 0x7fffffe, RZ, 0xc0, !PT ;  /* 0x07fffffe02057812 */ /* 0x000fe400078ec0ff */
[----:B------:R-:W-:-:S02]  /*caf0*/  SHF.L.U32 R2, R0, 0x5, RZ ;  /* 0x0000000500027819 */ /* 0x000fc400000006ff */
[----:B------:R-:W-:Y:S02]  /*cb00*/  SHF.R.S32.HI R7, RZ, 0x1f, R6 ;  /* 0x0000001fff077819 */ /* 0x000fe40000011406 */
[----:B------:R-:W-:Y:S01]  /*cb10*/  LOP3.LUT R0, R4, 0xc0, RZ, 0xc0, !PT ;  /* 0x000000c004007812 */ /* 0x000fe200078ec0ff */
[----:B------:R-:W-:Y:S01]  /*cb20*/  IMAD.IADD R4, R12, 0x1, -R5 ;  /* 0x000000010c047824 */ /* 0x000fe200078e0a05 */
[----:B------:R-:W-:Y:S02]  /*cb30*/  LOP3.LUT R2, R2, 0xffffff00, RZ, 0xc0, !PT ;  /* 0xffffff0002027812 */ /* 0x000fe400078ec0ff */
[----:B------:R-:W-:Y:S02]  /*cb40*/  LEA.HI R7, R7, R6, RZ, 0x2 ;  /* 0x0000000607077211 */ /* 0x000fe400078f10ff */
[----:B------:R-:W-:Y:S01]  /*cb50*/  SHF.L.U32 R6, R6, 0x3, RZ ;  /* 0x0000000306067819 */ /* 0x000fe200000006ff */
[----:B------:R-:W-:Y:S01]  /*cb60*/  IMAD R4, R4, 0x20, R2 ;  /* 0x0000002004047824 */ /* 0x000fe200078e0202 */
[----:B------:R-:W-:-:S02]  /*cb70*/  LOP3.LUT R5, R0, 0x18, R61, 0xf8, !PT ;  /* 0x0000001800057812 */ /* 0x000fc400078ef83d */
[----:B------:R-:W-:Y:S02]  /*cb80*/  SHF.R.U32.HI R8, RZ, 0x3, R0 ;  /* 0x00000003ff087819 */ /* 0x000fe40000011600 */
[----:B------:R-:W-:Y:S02]  /*cb90*/  LOP3.LUT R2, R0, 0x18, R6, 0xf8, !PT ;  /* 0x0000001800027812 */ /* 0x000fe400078ef806 */
[----:B------:R-:W-:Y:S02]  /*cba0*/  SHF.L.U32 R0, R7, 0xa, RZ ;  /* 0x0000000a07007819 */ /* 0x000fe400000006ff */
[-C--:B------:R-:W-:Y:S02]  /*cbb0*/  LOP3.LUT R5, R5, R8.reuse, RZ, 0x3c, !PT ;  /* 0x0000000805057212 */ /* 0x080fe400078e3cff */
[----:B------:R-:W-:Y:S02]  /*cbc0*/  LOP3.LUT R2, R2, R8, RZ, 0x3c, !PT ;  /* 0x0000000802027212 */ /* 0x000fe400078e3cff */
[----:B------:R-:W-:Y:S01]  /*cbd0*/  LOP3.LUT R0, R0, 0x7ffff000, RZ, 0xc0, !PT ;  /* 0x7ffff00000007812 */ /* 0x000fe200078ec0ff */
[----:B------:R-:W-:Y:S01]  /*cbe0*/  IMAD.IADD R5, R4, 0x1, R5 ;  /* 0x0000000104057824 */ /* 0x000fe200078e0205 */
[----:B------:R-:W-:-:S02]  /*cbf0*/  SHF.R.U32.HI R15, RZ, 0x10, R71 ;  /* 0x00000010ff0f7819 */ /* 0x000fc40000011647 */
[----:B------:R-:W-:Y:S02]  /*cc00*/  IADD3 R0, R2, R0, R4 ;  /* 0x0000000002007210 */ /* 0x000fe40007ffe004 */
[----:B------:R-:W-:Y:S01]  /*cc10*/  SHF.L.U32 R35, R5, 0x1, RZ ;  /* 0x0000000105237819 */ /* 0x000fe200000006ff */
[----:B------:R-:W-:Y:S01]  /*cc20*/  HADD2.F32 R42, -RZ, R15.H0_H0 ;  /* 0x2000000fff2a7230 */ /* 0x000fe20000004100 */
[----:B------:R-:W-:Y:S01]  /*cc30*/  SHF.L.U32 R33, R0, 0x1, RZ ;  /* 0x0000000100217819 */ /* 0x000fe200000006ff */
[--C-:B------:R-:W-:Y:S01]  /*cc40*/  HADD2.F32 R0, -RZ, R97.reuse.H0_H0 ;  /* 0x20000061ff007230 */ /* 0x100fe20000004100 */
[----:B------:R-:W-:Y:S01]  /*cc50*/  SHF.R.U32.HI R2, RZ, 0x10, R67 ;  /* 0x00000010ff027819 */ /* 0x000fe20000011643 */
[----:B------:R-:W1:Y:S01]  /*cc60*/  LDS.128 R4, [R35+0x6100] ;  /* 0x0061000023047984 */ /* 0x000e620000000c00 */
[----:B------:R-:W-:Y:S02]  /*cc70*/  SHF.R.U32.HI R16, RZ, 0x10, R65 ;  /* 0x00000010ff107819 */ /* 0x000fe40000011641 */
        /* <DEDUP_REMOVED lines=11> */
[----:B------:R-:W-:Y:S02]  /*cd30*/  HADD2.F32 R39, -RZ, R39.H0_H0 ;  /* 0x20000027ff277230 */ /* 0x000fe40000004100 */
[----:B-1----:R-:W-:Y:S02]  /*cd40*/  HADD2.F32 R20, -RZ, R7.H0_H0 ;  /* 0x20000007ff147230 */ /* 0x002fe40000004100 */
[--C-:B------:R-:W-:Y:S02]  /*cd50*/  HADD2.F32 R22, -RZ, R5.reuse.H0_H0 ;  /* 0x20000005ff167230 */ /* 0x100fe40000004100 */
[----:B------:R-:W-:Y:S02]  /*cd60*/  HADD2.F32 R21, -RZ, R5.H1_H1 ;  /* 0x30000005ff157230 */ /* 0x000fe40000004100 */
[----:B------:R-:W-:-:S02]  /*cd70*/  HADD2.F32 R24, -RZ, R4.H0_H0 ;  /* 0x20000004ff187230 */ /* 0x000fc40000004100 */
[----:B------:R-:W-:Y:S02]  /*cd80*/  HADD2.F32 R26, -RZ, R4.H1_H1 ;  /* 0x30000004ff1a7230 */ /* 0x000fe40000004100 */
[--C-:B--2---:R-:W-:Y:S02]  /*cd90*/  HADD2.F32 R5, -RZ, R11.reuse.H0_H0 ;  /* 0x2000000bff057230 */ /* 0x104fe40000004100 */
[----:B------:R-:W-:Y:S02]  /*cda0*/  HADD2.F32 R4, -RZ, R11.H1_H1 ;  /* 0x3000000bff047230 */ /* 0x000fe40000004100 */
[--C-:B------:R-:W-:Y:S01]  /*cdb0*/  HADD2.F32 R11, -RZ, R8.reuse.H0_H0 ;  /* 0x20000008ff0b7230 */ /* 0x100fe20000004100 */
[----:B------:R-:W-:Y:S01]  /*cdc0*/  FMUL.FTZ R34, R5, R0 ;  /* 0x0000000005227220 */ /* 0x000fe20000410000 */
[----:B------:R-:W-:Y:S01]  /*cdd0*/  HADD2.F32 R14, -RZ, R8.H1_H1 ;  /* 0x30000008ff0e7230 */ /* 0x000fe20000004100 */
[----:B------:R-:W-:Y:S01]  /*cde0*/  FMUL.FTZ R31, R4, R18 ;  /* 0x00000012041f7220 */ /* 0x000fe20000410000 */
[----:B------:R-:W-:-:S02]  /*cdf0*/  HADD2.F32 R8, -RZ, R10.H0_H0 ;  /* 0x2000000aff087230 */ /* 0x000fc40000004100 */
[----:B------:R-:W-:Y:S02]  /*ce00*/  HADD2.F32 R13, -RZ, R10.H1_H1 ;  /* 0x3000000aff0d7230 */ /* 0x000fe40000004100 */
[----:B------:R-:W-:Y:S01]  /*ce10*/  HADD2.F32 R19, -RZ, R7.H1_H1 ;  /* 0x30000007ff137230 */ /* 0x000fe20000004100 */
[----:B------:R-:W-:Y:S01]  /*ce20*/  FMUL.FTZ R7, R20, R0 ;  /* 0x0000000014077220 */ /* 0x000fe20000410000 */
[----:B------:R-:W-:Y:S02]  /*ce30*/  HADD2.F32 R10, -RZ, R98.H1_H1 ;  /* 0x30000062ff0a7230 */ /* 0x000fe40000004100 */
[--C-:B------:R-:W-:Y:S01]  /*ce40*/  HADD2.F32 R23, -RZ, R6.reuse.H0_H0 ;  /* 0x20000006ff177230 */ /* 0x100fe20000004100 */
[----:B------:R-:W-:Y:S01]  /*ce50*/  FMUL.FTZ R0, R19, R18 ;  /* 0x0000001213007220 */ /* 0x000fe20000410000 */
[----:B------:R-:W-:Y:S01]  /*ce60*/  HADD2.F32 R25, -RZ, R6.H1_H1 ;  /* 0x30000006ff197230 */ /* 0x000fe20000004100 */
[----:B------:R-:W-:Y:S01]  /*ce70*/  FFMA.FTZ R40, R5, R10, R7 ;  /* 0x0000000a05287223 */ /* 0x000fe20000010007 */
[----:B------:R-:W-:Y:S01]  /*ce80*/  HADD2.F32 R6, -RZ, R9.H0_H0 ;  /* 0x20000009ff067230 */ /* 0x000fe20000004100 */
[----:B------:R-:W-:Y:S01]  /*ce90*/  FMUL.FTZ R5, R22, R2 ;  /* 0x0000000216057220 */ /* 0x000fe20000410000 */
        /* <DEDUP_REMOVED lines=9> */
[----:B------:R-:W-:-:S02]  /*cf30*/  FMUL.FTZ R5, R24, R2 ;  /* 0x0000000218057220 */ /* 0x000fc40000410000 */
[----:B------:R-:W-:Y:S01]  /*cf40*/  FFMA.FTZ R30, R9, R41, R4 ;  /* 0x00000029091e7223 */ /* 0x000fe20000010004 */
[----:B------:R-:W-:Y:S01]  /*cf50*/  HADD2.F32 R4, -RZ, R100.H1_H1 ;  /* 0x30000064ff047230 */ /* 0x000fe20000004100 */
[----:B------:R-:W-:Y:S01]  /*cf60*/  FFMA.FTZ R28, R11, R6, R5 ;  /* 0x000000060b1c7223 */ /* 0x000fe20000010005 */
[----:B------:R-:W-:Y:S01]  /*cf70*/  HADD2.F32 R5, -RZ, R29.H0_H0 ;  /* 0x2000001dff057230 */ /* 0x000fe20000004100 */
        /* <DEDUP_REMOVED lines=30> */
.L_x_729:
[----:B------:R-:W-:Y:S05]  /*d160*/  BSYNC B0 ;  /* 0x0000000000007941 */ /* 0x000fea0003800000 */
.L_x_728:
[----:B------:R-:W-:Y:S01]  /*d170*/  IADD3 R0, R61, 0x10, RZ ;  /* 0x000000103d007810 */ /* 0x000fe20007ffe0ff */
[----:B------:R-:W-:Y:S03]  /*d180*/  BSSY B0, `(.L_x_730) ;  /* 0x0000077000007945 */ /* 0x000fe60003800000 */
[----:B------:R-:W-:-:S13]  /*d190*/  ISETP.GE.AND P0, PT, R0, c[0x0][0x27c], PT ;  /* 0x00009f0000007a0c */ /* 0x000fda0003f06270 */
[----:B------:R-:W-:Y:S05]  /*d1a0*/  @P0 BRA `(.L_x_731) ;  /* 0x0000074000000947 */ /* 0x000fea0003800000 */
[----:B------:R-:W-:Y:S01]  /*d1b0*/  SHF.R.S32.HI R2, RZ, 0x1f, R0 ;  /* 0x0000001fff027819 */ /* 0x000fe20000011400 */
[----:B-1----:R-:W-:Y:S01]  /*d1c0*/  IMAD.MOV.U32 R9, RZ, RZ, c[0x0][0x27c] ;  /* 0x00009f00ff097624 */ /* 0x002fe200078e00ff */
[----:B------:R-:W-:Y:S02]  /*d1d0*/  SHF.R.S32.HI R4, RZ, 0x1f, R12 ;  /* 0x0000001fff047819 */ /* 0x000fe4000001140c */
[CC--:B------:R-:W-:Y:S02]  /*d1e0*/  LEA.HI R7, R2.reuse, R0.reuse, RZ, 0x3 ;  /* 0x0000000002077211 */ /* 0x0c0fe400078f18ff */
[----:B------:R-:W-:Y:S02]  /*d1f0*/  LEA.HI R8, R2, R0, RZ, 0x5 ;  /* 0x0000000002087211 */ /* 0x000fe400078f28ff */
[-C--:B------:R-:W-:Y:S02]  /*d200*/  LEA.HI R6, R12, R12.reuse, RZ, 0x1 ;  /* 0x0000000c0c067211 */ /* 0x080fe400078f08ff */
[----:B------:R-:W-:-:S02]  /*d210*/  LEA.HI R0, R4, R12, RZ, 0x3 ;  /* 0x0000000c04007211 */ /* 0x000fc400078f18ff */
[----:B------:R-:W-:Y:S01]  /*d220*/  SHF.R.S32.HI R2, RZ, 0x3, R7 ;  /* 0x00000003ff027819 */ /* 0x000fe20000011407 */
[C---:B------:R-:W-:Y:S01]  /*d230*/  IMAD.SHL.U32 R5, R6.reuse, 0x20, RZ ;  /* 0x0000002006057824 */ /* 0x040fe200078e00ff */
[----:B------:R-:W-:Y:S01]  /*d240*/  LOP3.LUT R6, R6, 0x7fffffe, RZ, 0xc0, !PT ;  /* 0x07fffffe06067812 */ /* 0x000fe200078ec0ff */
[----:B------:R-:W-:Y:S01]  /*d250*/  IMAD.SHL.U32 R4, R0, 0x20, RZ ;  /* 0x0000002000047824 */ /* 0x000fe200078e00ff */
[----:B------:R-:W-:Y:S02]  /*d260*/  LEA.HI R2, R9, R2, RZ, 0x1d ;  /* 0x0000000209027211 */ /* 0x000fe400078fe8ff */
[----:B------:R-:W-:Y:S01]  /*d270*/  LOP3.LUT R0, R5, 0xc0, RZ, 0xc0, !PT ;  /* 0x000000c005007812 */ /* 0x000fe200078ec0ff */
[----:B------:R-:W-:Y:S01]  /*d280*/  IMAD.SHL.U32 R5, R8, 0x80, RZ ;  /* 0x0000008008057824 */ /* 0x000fe200078e00ff */
[----:B------:R-:W-:Y:S02]  /*d290*/  IADD3 R6, R12, -R6, RZ ;  /* 0x800000060c067210 */ /* 0x000fe40007ffe0ff */
[----:B------:R-:W-:-:S02]  /*d2a0*/  LOP3.LUT R4, R4, 0xffffff00, RZ, 0xc0, !PT ;  /* 0xffffff0004047812 */ /* 0x000fc400078ec0ff */
[----:B------:R-:W-:Y:S02]  /*d2b0*/  LOP3.LUT R7, R0, 0x18, R7, 0xf8, !PT ;  /* 0x0000001800077812 */ /* 0x000fe400078ef807 */
[----:B------:R-:W-:Y:S01]  /*d2c0*/  SHF.R.U32.HI R9, RZ, 0x3, R0 ;  /* 0x00000003ff097819 */ /* 0x000fe20000011600 */
[----:B------:R-:W-:Y:S01]  /*d2d0*/  IMAD R8, R6, 0x20, R4 ;  /* 0x0000002006087824 */ /* 0x000fe200078e0204 */
[----:B------:R-:W-:Y:S02]  /*d2e0*/  SHF.R.S32.HI R4, RZ, 0x1f, R2 ;  /* 0x0000001fff047819 */ /* 0x000fe40000011402 */
[----:B------:R-:W-:Y:S02]  /*d2f0*/  LOP3.LUT R6, R7, R9, RZ, 0x3c, !PT ;  /* 0x0000000907067212 */ /* 0x000fe400078e3cff */
[----:B------:R-:W-:Y:S02]  /*d300*/  SHF.L.U32 R7, R2, 0x3, RZ ;  /* 0x0000000302077819 */ /* 0x000fe400000006ff */
[----:B------:R-:W-:-:S02]  /*d310*/  LEA.HI R2, R4, R2, RZ, 0x2 ;  /* 0x0000000204027211 */ /* 0x000fc400078f10ff */
[----:B------:R-:W-:Y:S02]  /*d320*/  LOP3.LUT R4, R0, 0x18, R7, 0xf8, !PT ;  /* 0x0000001800047812 */ /* 0x000fe400078ef807 */
[----:B------:R-:W-:Y:S01]  /*d330*/  LOP3.LUT R5, R5, 0x7ffff000, RZ, 0xc0, !PT ;  /* 0x7ffff00005057812 */ /* 0x000fe200078ec0ff */
[----:B------:R-:W-:Y:S01]  /*d340*/  IMAD.SHL.U32 R0, R2, 0x400, RZ ;  /* 0x0000040002007824 */ /* 0x000fe200078e00ff */
[----:B------:R-:W-:Y:S02]  /*d350*/  LOP3.LUT R2, R4, R9, RZ, 0x3c, !PT ;  /* 0x0000000904027212 */ /* 0x000fe400078e3cff */
[----:B------:R-:W-:Y:S02]  /*d360*/  IADD3 R5, R6, R8, R5 ;  /* 0x0000000806057210 */ /* 0x000fe40007ffe005 */
[----:B------:R-:W-:Y:S02]  /*d370*/  LOP3.LUT R0, R0, 0x7ffff000, RZ, 0xc0, !PT ;  /* 0x7ffff00000007812 */ /* 0x000fe400078ec0ff */
[----:B------:R-:W-:Y:S01]  /*d380*/  SHF.R.U32.HI R15, RZ, 0x10, R75 ;  /* 0x00000010ff0f7819 */ /* 0x000fe2000001164b */
[----:B------:R-:W-:Y:S01]  /*d390*/  IMAD.SHL.U32 R37, R5, 0x2, RZ ;  /* 0x0000000205257824 */ /* 0x000fe200078e00ff */
[----:B------:R-:W-:-:S02]  /*d3a0*/  IADD3 R0, R2, R0, R8 ;  /* 0x0000000002007210 */ /* 0x000fc40007ffe008 */
[----:B------:R-:W-:Y:S01]  /*d3b0*/  SHF.R.U32.HI R2, RZ, 0x10, R79 ;  /* 0x00000010ff027819 */ /* 0x000fe2000001164f */
[----:B------:R-:W-:Y:S01]  /*d3c0*/  HADD2.F32 R42, -RZ, R15.H0_H0 ;  /* 0x2000000fff2a7230 */ /* 0x000fe20000004100 */
[----:B------:R-:W-:Y:S01]  /*d3d0*/  SHF.L.U32 R33, R0, 0x1, RZ ;  /* 0x0000000100217819 */ /* 0x000fe200000006ff */
[----:B------:R-:W1:Y:S01]  /*d3e0*/  LDS.128 R4, [R37+0x6100] ;  /* 0x0061000025047984 */ /* 0x000e620000000c00 */
[--C-:B------:R-:W-:Y:S01]  /*d3f0*/  HADD2.F32 R0, -RZ, R101.reuse.H0_H0 ;  /* 0x20000065ff007230 */ /* 0x100fe20000004100 */
[----:B------:R-:W-:Y:S01]  /*d400*/  SHF.R.U32.HI R16, RZ, 0x10, R77 ;  /* 0x00000010ff107819 */ /* 0x000fe2000001164d */
[----:B------:R-:W-:Y:S01]  /*d410*/  HADD2.F32 R18, -RZ, R2.H0_H0 ;  /* 0x20000002ff127230 */ /* 0x000fe20000004100 */
[----:B------:R-:W2:Y:S01]  /*d420*/  LDS.128 R8, [R33+0x6100] ;  /* 0x0061000021087984 */ /* 0x000ea20000000c00 */
[----:B------:R-:W-:Y:S01]  /*d430*/  HADD2.F32 R2, -RZ, R101.H1_H1 ;  /* 0x30000065ff027230 */ /* 0x000fe20000004100 */
[----:B------:R-:W-:Y:S01]  /*d440*/  SHF.R.U32.HI R17, RZ, 0x10, R73 ;  /* 0x00000010ff117819 */ /* 0x000fe20000011649 */
[----:B------:R-:W-:Y:S01]  /*d450*/  HADD2.F32 R15, -RZ, R16.H0_H0 ;  /* 0x20000010ff0f7230 */ /* 0x000fe20000004100 */
[----:B------:R-:W-:-:S02]  /*d460*/  SHF.R.U64 R29, R76, 0x10, R77 ;  /* 0x000000104c1d7819 */ /* 0x000fc4000000124d */
[----:B------:R-:W-:Y:S01]  /*d470*/  SHF.R.U64 R35, R78, 0x10, R79 ;  /* 0x000000104e237819 */ /* 0x000fe2000000124f */
[----:B------:R-:W-:Y:S01]  /*d480*/  HADD2.F32 R41, -RZ, R17.H0_H0 ;  /* 0x20000011ff297230 */ /* 0x000fe20000004100 */
[----:B------:R-:W-:Y:S02]  /*d490*/  SHF.R.U64 R38, R72, 0x10, R73 ;  /* 0x0000001048267819 */ /* 0x000fe40000001249 */
[----:B------:R-:W-:-:S03]  /*d4a0*/  SHF.R.U64 R39, R74, 0x10, R75 ;  /* 0x000000104a277819 */ /* 0x000fc6000000124b */
[----:B------:R-:W-:Y:S02]  /*d4b0*/  HADD2.F32 R38, -RZ, R38.H0_H0 ;  /* 0x20000026ff267230 */ /* 0x000fe40000004100 */
[----:B-1----:R-:W-:Y:S02]  /*d4c0*/  HADD2.F32 R20, -RZ, R7.H0_H0 ;  /* 0x20000007ff147230 */ /* 0x002fe40000004100 */
[--C-:B------:R-:W-:Y:S02]  /*d4d0*/  HADD2.F32 R22, -RZ, R5.reuse.H0_H0 ;  /* 0x20000005ff167230 */ /* 0x100fe40000004100 */
[----:B------:R-:W-:Y:S02]  /*d4e0*/  HADD2.F32 R21, -RZ, R5.H1_H1 ;  /* 0x30000005ff157230 */ /* 0x000fe40000004100 */
[--C-:B------:R-:W-:Y:S02]  /*d4f0*/  HADD2.F32 R24, -RZ, R4.reuse.H0_H0 ;  /* 0x20000004ff187230 */ /* 0x100fe40000004100 */
[----:B------:R-:W-:-:S02]  /*d500*/  HADD2.F32 R26, -RZ, R4.H1_H1 ;  /* 0x30000004ff1a7230 */ /* 0x000fc40000004100 */
[--C-:B--2---:R-:W-:Y:S02]  /*d510*/  HADD2.F32 R5, -RZ, R11.reuse.H0_H0 ;  /* 0x2000000bff057230 */ /* 0x104fe40000004100 */
[----:B------:R-:W-:Y:S02]  /*d520*/  HADD2.F32 R4, -RZ, R11.H1_H1 ;  /* 0x3000000bff047230 */ /* 0x000fe40000004100 */
[--C-:B------:R-:W-:Y:S01]  /*d530*/  HADD2.F32 R11, -RZ, R8.reuse.H0_H0 ;  /* 0x20000008ff0b7230 */ /* 0x100fe20000004100 */
[----:B------:R-:W-:Y:S01]  /*d540*/  FMUL.FTZ R34, R5, R0 ;  /* 0x0000000005227220 */ /* 0x000fe20000410000 */
[----:B------:R-:W-:Y:S01]  /*d550*/  HADD2.F32 R14, -RZ, R8.H1_H1 ;  /* 0x30000008ff0e7230 */ /* 0x000fe20000004100 */
[----:B------:R-:W-:Y:S01]  /*d560*/  FMUL.FTZ R31, R4, R18 ;  /* 0x00000012041f7220 */ /* 0x000fe20000410000 */
[--C-:B------:R-:W-:Y:S02]  /*d570*/  HADD2.F32 R8, -RZ, R10.reuse.H0_H0 ;  /* 0x2000000aff087230 */ /* 0x100fe40000004100 */
[----:B------:R-:W-:-:S02]  /*d580*/  HADD2.F32 R13, -RZ, R10.H1_H1 ;  /* 0x3000000aff0d7230 */ /* 0x000fc40000004100 */
[----:B------:R-:W-:Y:S01]  /*d590*/  HADD2.F32 R19, -RZ, R7.H1_H1 ;  /* 0x30000007ff137230 */ /* 0x000fe20000004100 */
[----:B------:R-:W-:Y:S01]  /*d5a0*/  FMUL.FTZ R7, R20, R0 ;  /* 0x0000000014077220 */ /* 0x000fe20000410000 */
[----:B------:R-:W-:Y:S02]  /*d5b0*/  HADD2.F32 R10, -RZ, R102.H0_H0 ;  /* 0x20000066ff0a7230 */ /* 0x000fe40000004100 */
[--C-:B------:R-:W-:Y:S01]  /*d5c0*/  HADD2.F32 R23, -RZ, R6.reuse.H0_H0 ;  /* 0x20000006ff177230 */ /* 0x100fe20000004100 */
[----:B------:R-:W-:Y:S01]  /*d5d0*/  FMUL.FTZ R0, R19, R18 ;  /* 0x0000001213007220 */ /* 0x000fe20000410000 */
[----:B------:R-:W-:Y:S01]  /*d5e0*/  HADD2.F32 R25, -RZ, R6.H1_H1 ;  /* 0x30000006ff197230 */ /* 0x000fe20000004100 */
[----:B------:R-:W-:Y:S01]  /*d5f0*/  FFMA.FTZ R40, R5, R10, R7 ;  /* 0x0000000a05287223 */ /* 0x000fe20000010007 */
[----:B------:R-:W-:Y:S01]  /*d600*/  HADD2.F32 R6, -RZ, R9.H0_H0 ;  /* 0x20000009ff067230 */ /* 0x000fe20000004100 */
[----:B------:R-:W-:Y:S01]  /*d610*/  FMUL.FTZ R5, R22, R2 ;  /* 0x0000000216057220 */ /* 0x000fe20000410000 */
        /* <DEDUP_REMOVED lines=8> */
[----:B------:R-:W-:Y:S01]  /*d6a0*/  HADD2.F32 R0, -RZ, R103.H1_H1 ;  /* 0x30000067ff007230 */ /* 0x000fe20000004100 */
[----:B------:R-:W-:-:S02]  /*d6b0*/  FMUL.FTZ R5, R24, R2 ;  /* 0x0000000218057220 */ /* 0x000fc40000410000 */
[----:B------:R-:W-:Y:S01]  /*d6c0*/  FFMA.FTZ R30, R9, R41, R4 ;  /* 0x00000029091e7223 */ /* 0x000fe20000010004 */
[----:B------:R-:W-:Y:S01]  /*d6d0*/  HADD2.F32 R4, -RZ, R104.H1_H1 ;  /* 0x30000068ff047230 */ /* 0x000fe20000004100 */
[----:B------:R-:W-:Y:S01]  /*d6e0*/  FFMA.FTZ R28, R11, R6, R5 ;  /* 0x000000060b1c7223 */ /* 0x000fe20000010005 */
[----:B------:R-:W-:Y:S01]  /*d6f0*/  HADD2.F32 R5, -RZ, R29.H0_H0 ;  /* 0x2000001dff057230 */ /* 0x000fe20000004100 */
[----:B------:R-:W-:Y:S01]  /*d700*/  FMUL.FTZ R18, R9, R15 ;  /* 0x0000000f09127220 */ /* 0x000fe20000410000 */
[----:B------:R-:W-:Y:S01]  /*d710*/  HADD2.F32 R9, -RZ, R35.H0_H0 ;  /* 0x20000023ff097230 */ /* 0x000fe20000004100 */
[----:B------:R-:W-:Y:S01]  /*d720*/  FMUL.FTZ R16, R11, R2 ;  /* 0x000000020b107220 */ /* 0x000fe20000410000 */
[----:B------:R-:W-:Y:S01]  /*d730*/  HADD2.F32 R35, -RZ, R39.H0_H0 ;  /* 0x20000027ff237230 */ /* 0x000fe20000004100 */
        /* <DEDUP_REMOVED lines=27> */
.L_x_731:
[----:B------:R-:W-:Y:S05]  /*d8f0*/  BSYNC B0 ;  /* 0x0000000000007941 */ /* 0x000fea0003800000 */
.L_x_730:
[----:B------:R-:W-:-:S04]  /*d900*/  IADD3 R0, R61, 0x20, RZ ;  /* 0x000000203d007810 */ /* 0x000fc80007ffe0ff */
[----:B------:R-:W-:-:S13]  /*d910*/  ISETP.GE.AND P0, PT, R0, c[0x0][0x27c], PT ;  /* 0x00009f0000007a0c */ /* 0x000fda0003f06270 */
[----:B------:R-:W-:Y:S05]  /*d920*/  @P0 BRA `(.L_x_707) ;  /* 0x0000074000000947 */ /* 0x000fea0003800000 */
[----:B------:R-:W-:Y:S01]  /*d930*/  SHF.R.S32.HI R2, RZ, 0x1f, R0 ;  /* 0x0000001fff027819 */ /* 0x000fe20000011400 */
[----:B-1----:R-:W-:Y:S01]  /*d940*/  IMAD.MOV.U32 R10, RZ, RZ, c[0x0][0x27c] ;  /* 0x00009f00ff0a7624 */ /* 0x002fe200078e00ff */
[----:B------:R-:W-:Y:S02]  /*d950*/  SHF.R.S32.HI R4, RZ, 0x1f, R12 ;  /* 0x0000001fff047819 */ /* 0x000fe4000001140c */
[----:B------:R-:W-:Y:S02]  /*d960*/  LEA.HI R5, R12, R12, RZ, 0x1 ;  /* 0x0000000c0c057211 */ /* 0x000fe400078f08ff */
[CC--:B------:R-:W-:Y:S02]  /*d970*/  LEA.HI R7, R2.reuse, R0.reuse, RZ, 0x3 ;  /* 0x0000000002077211 */ /* 0x0c0fe400078f18ff */
[----:B------:R-:W-:Y:S02]  /*d980*/  LEA.HI R9, R2, R0, RZ, 0x5 ;  /* 0x0000000002097211 */ /* 0x000fe400078f28ff */
[----:B------:R-:W-:Y:S01]  /*d990*/  LEA.HI R0, R4, R12, RZ, 0x3 ;  /* 0x0000000c04007211 */ /* 0x000fe200078f18ff */
[C---:B------:R-:W-:Y:S01]  /*d9a0*/  IMAD.SHL.U32 R4, R5.reuse, 0x20, RZ ;  /* 0x0000002005047824 */ /* 0x040fe200078e00ff */
[----:B------:R-:W-:-:S02]  /*d9b0*/  LOP3.LUT R2, R5, 0x7fffffe, RZ, 0xc0, !PT ;  /* 0x07fffffe05027812 */ /* 0x000fc400078ec0ff */
[--C-:B------:R-:W-:Y:S01]  /*d9c0*/  SHF.R.S32.HI R6, RZ, 0x3, R7.reuse ;  /* 0x00000003ff067819 */ /* 0x100fe20000011407 */
[----:B------:R-:W-:Y:S01]  /*d9d0*/  IMAD.SHL.U32 R5, R0, 0x20, RZ ;  /* 0x0000002000057824 */ /* 0x000fe200078e00ff */
[----:B------:R-:W-:Y:S02]  /*d9e0*/  LOP3.LUT R0, R4, 0xc0, RZ, 0xc0, !PT ;  /* 0x000000c004007812 */ /* 0x000fe400078ec0ff */
[----:B------:R-:W-:Y:S02]  /*d9f0*/  IADD3 R8, R12, -R2, RZ ;  /* 0x800000020c087210 */ /* 0x000fe40007ffe0ff */
[----:B------:R-:W-:Y:S01]  /*da00*/  LOP3.LUT R4, R5, 0xffffff00, RZ, 0xc0, !PT ;  /* 0xffffff0005047812 */ /* 0x000fe200078ec0ff */
[----:B------:R-:W-:Y:S01]  /*da10*/  IMAD.SHL.U32 R5, R9, 0x80, RZ ;  /* 0x0000008009057824 */ /* 0x000fe200078e00ff */
[----:B------:R-:W-:Y:S02]  /*da20*/  LEA.HI R2, R10, R6, RZ, 0x1d ;  /* 0x000000060a027211 */ /* 0x000fe400078fe8ff */
[----:B------:R-:W-:Y:S01]  /*da30*/  LOP3.LUT R6, R0, 0x18, R7, 0xf8, !PT ;  /* 0x0000001800067812 */ /* 0x000fe200078ef807 */
[----:B------:R-:W-:Y:S01]  /*da40*/  IMAD R8, R8, 0x20, R4 ;  /* 0x0000002008087824 */ /* 0x000fe200078e0204 */
[----:B------:R-:W-:-:S02]  /*da50*/  SHF.R.U32.HI R9, RZ, 0x3, R0 ;  /* 0x00000003ff097819 */ /* 0x000fc40000011600 */
[----:B------:R-:W-:Y:S02]  /*da60*/  SHF.R.S32.HI R4, RZ, 0x1f, R2 ;  /* 0x0000001fff047819 */ /* 0x000fe40000011402 */
[----:B------:R-:W-:Y:S02]  /*da70*/  LOP3.LUT R7, R5, 0x7ffff000, RZ, 0xc0, !PT ;  /* 0x7ffff00005077812 */ /* 0x000fe400078ec0ff */
[----:B------:R-:W-:Y:S02]  /*da80*/  LOP3.LUT R5, R6, R9, RZ, 0x3c, !PT ;  /* 0x0000000906057212 */ /* 0x000fe400078e3cff */
[----:B------:R-:W-:Y:S02]  /*da90*/  SHF.L.U32 R6, R2, 0x3, RZ ;  /* 0x0000000302067819 */ /* 0x000fe400000006ff */
[----:B------:R-:W-:Y:S02]  /*daa0*/  LEA.HI R2, R4, R2, RZ, 0x2 ;  /* 0x0000000204027211 */ /* 0x000fe400078f10ff */
[----:B------:R-:W-:-:S02]  /*dab0*/  LOP3.LUT R4, R0, 0x18, R6, 0xf8, !PT ;  /* 0x0000001800047812 */ /* 0x000fc400078ef806 */
[----:B------:R-:W-:Y:S01]  /*dac0*/  IADD3 R5, R5, R8, R7 ;  /* 0x0000000805057210 */ /* 0x000fe20007ffe007 */
[----:B------:R-:W-:Y:S01]  /*dad0*/  IMAD.SHL.U32 R0, R2, 0x400, RZ ;  /* 0x0000040002007824 */ /* 0x000fe200078e00ff */
[----:B------:R-:W-:Y:S02]  /*dae0*/  LOP3.LUT R2, R4, R9, RZ, 0x3c, !PT ;  /* 0x0000000904027212 */ /* 0x000fe400078e3cff */
[----:B------:R-:W-:Y:S01]  /*daf0*/  SHF.R.U32.HI R14, RZ, 0x10, R87 ;  /* 0x00000010ff0e7819 */ /* 0x000fe20000011657 */
[----:B------:R-:W-:Y:S01]  /*db00*/  IMAD.SHL.U32 R36, R5, 0x2, RZ ;  /* 0x0000000205247824 */ /* 0x000fe200078e00ff */
[----:B------:R-:W-:Y:S02]  /*db10*/  LOP3.LUT R0, R0, 0x7ffff000, RZ, 0xc0, !PT ;  /* 0x7ffff00000007812 */ /* 0x000fe400078ec0ff */
[----:B------:R-:W-:Y:S01]  /*db20*/  SHF.R.U32.HI R15, RZ, 0x10, R81 ;  /* 0x00000010ff0f7819 */ /* 0x000fe20000011651 */
[----:B------:R-:W-:Y:S01]  /*db30*/  HADD2.F32 R41, -RZ, R14.H0_H0 ;  /* 0x2000000eff297230 */ /* 0x000fe20000004100 */
[----:B------:R-:W-:Y:S01]  /*db40*/  IADD3 R0, R2, R0, R8 ;  /* 0x0000000002007210 */ /* 0x000fe20007ffe008 */
[----:B------:R-:W1:Y:S01]  /*db50*/  LDS.128 R4, [R36+0x6100] ;  /* 0x0061000024047984 */ /* 0x000e620000000c00 */
[----:B------:R-:W-:Y:S01]  /*db60*/  SHF.R.U32.HI R2, RZ, 0x10, R83 ;  /* 0x00000010ff027819 */ /* 0x000fe20000011653 */
[----:B------:R-:W-:Y:S01]  /*db70*/  HADD2.F32 R15, -RZ, R15.H0_H0 ;  /* 0x2000000fff0f7230 */ /* 0x000fe20000004100 */
[----:B------:R-:W-:Y:S01]  /*db80*/  SHF.L.U32 R32, R0, 0x1, RZ ;  /* 0x0000000100207819 */ /* 0x000fe200000006ff */
[----:B------:R-:W-:Y:S01]  /*db90*/  HADD2.F32 R0, -RZ, R106.H0_H0 ;  /* 0x2000006aff007230 */ /* 0x000fe20000004100 */
[----:B------:R-:W-:Y:S01]  /*dba0*/  SHF.R.U32.HI R16, RZ, 0x10, R85 ;  /* 0x00000010ff107819 */ /* 0x000fe20000011655 */
[----:B------:R-:W-:Y:S01]  /*dbb0*/  HADD2.F32 R17, -RZ, R2.H0_H0 ;  /* 0x20000002ff117230 */ /* 0x000fe20000004100 */
[----:B------:R-:W-:Y:S01]  /*dbc0*/  SHF.R.U64 R28, R80, 0x10, R81 ;  /* 0x00000010501c7819 */ /* 0x000fe20000001251 */
[----:B------:R-:W2:Y:S01]  /*dbd0*/  LDS.128 R8, [R32+0x6100] ;  /* 0x0061000020087984 */ /* 0x000ea20000000c00 */
[----:B------:R-:W-:Y:S01]  /*dbe0*/  HADD2.F32 R2, -RZ, R106.H1_H1 ;  /* 0x3000006aff027230 */ /* 0x000fe20000004100 */
[----:B------:R-:W-:Y:S01]  /*dbf0*/  SHF.R.U64 R34, R82, 0x10, R83 ;  /* 0x0000001052227819 */ /* 0x000fe20000001253 */
[----:B------:R-:W-:Y:S01]  /*dc00*/  HADD2.F32 R40, -RZ, R16.H0_H0 ;  /* 0x20000010ff287230 */ /* 0x000fe20000004100 */
[----:B------:R-:W-:-:S02]  /*dc10*/  SHF.R.U64 R37, R84, 0x10, R85 ;  /* 0x0000001054257819 */ /* 0x000fc40000001255 */
        /* <DEDUP_REMOVED lines=18> */
[----:B------:R-:W-:Y:S02]  /*dd40*/  HADD2.F32 R10, -RZ, R107.H0_H0 ;  /* 0x2000006bff0a7230 */ /* 0x000fe40000004100 */
[--C-:B------:R-:W-:Y:S01]  /*dd50*/  HADD2.F32 R22, -RZ, R6.reuse.H0_H0 ;  /* 0x20000006ff167230 */ /* 0x100fe20000004100 */
[----:B------:R-:W-:Y:S01]  /*dd60*/  FMUL.FTZ R0, R18, R17 ;  /* 0x0000001112007220 */ /* 0x000fe20000410000 */
[----:B------:R-:W-:Y:S01]  /*dd70*/  HADD2.F32 R24, -RZ, R6.H1_H1 ;  /* 0x30000006ff187230 */ /* 0x000fe20000004100 */
[----:B------:R-:W-:Y:S01]  /*dd80*/  FFMA.FTZ R39, R5, R10, R7 ;  /* 0x0000000a05277223 */ /* 0x000fe20000010007 */
[--C-:B------:R-:W-:Y:S01]  /*dd90*/  HADD2.F32 R6, -RZ, R9.reuse.H0_H0 ;  /* 0x20000009ff067230 */ /* 0x100fe20000004100 */
[-C--:B------:R-:W-:Y:S01]  /*dda0*/  FMUL.FTZ R5, R21, R2.reuse ;  /* 0x0000000215057220 */ /* 0x080fe20000410000 */
[--C-:B------:R-:W-:Y:S01]  /*ddb0*/  HADD2.F32 R7, -RZ, R108.reuse.H0_H0 ;  /* 0x2000006cff077230 */ /* 0x100fe20000004100 */
        /* <DEDUP_REMOVED lines=9> */
[----:B------:R-:W-:Y:S02]  /*de50*/  FMUL.FTZ R17, R9, R15 ;  /* 0x0000000f09117220 */ /* 0x000fe40000410000 */
[----:B------:R-:W-:Y:S01]  /*de60*/  FFMA.FTZ R27, R11, R6, R5 ;  /* 0x000000060b1b7223 */ /* 0x000fe20000010005 */
[----:B------:R-:W-:Y:S01]  /*de70*/  HADD2.F32 R5, -RZ, R28.H0_H0 ;  /* 0x2000001cff057230 */ /* 0x000fe20000004100 */
[----:B------:R-:W-:Y:S01]  /*de80*/  FFMA.FTZ R29, R9, R40, R4 ;  /* 0x00000028091d7223 */ /* 0x000fe20000010004 */
[----:B------:R-:W-:Y:S01]  /*de90*/  HADD2.F32 R4, -RZ, R109.H1_H1 ;  /* 0x3000006dff047230 */ /* 0x000fe20000004100 */
        /* <DEDUP_REMOVED lines=29> */
.L_x_707:
[----:B------:R-:W-:Y:S05]  /*e070*/  BSYNC B2 ;  /* 0x0000000000027941 */ /* 0x000fea0003800000 */
.L_x_689:
[----:B------:R-:W-:Y:S01]  /*e080*/  LOP3.LUT R2, R115, 0xfffffff8, RZ, 0xc0, !PT ;  /* 0xfffffff873027812 */ /* 0x000fe200078ec0ff */
[----:B-1----:R-:W-:Y:S01]  /*e090*/  IMAD.SHL.U32 R5, R112, 0x40, RZ ;  /* 0x0000004070057824 */ /* 0x002fe200078e00ff */
[----:B------:R-:W-:Y:S01]  /*e0a0*/  LOP3.LUT R4, R110, 0x7fffffe, RZ, 0xc0, !PT ;  /* 0x07fffffe6e047812 */ /* 0x000fe200078ec0ff */
[----:B------:R-:W-:-:S04]  /*e0b0*/  DEPBAR.LE SB0, 0x0 ;  /* 0x000080000000791a */ /* 0x000fc80000000000 */
[----:B------:R-:W-:Y:S01]  /*e0c0*/  IMAD.IADD R2, R165, 0x1, -R2 ;  /* 0x00000001a5027824 */ /* 0x000fe200078e0a02 */
[----:B------:R-:W-:Y:S01]  /*e0d0*/  LEA.HI R6, R93, R93, RZ, 0x1 ;  /* 0x0000005d5d067211 */ /* 0x000fe200078f08ff */
[----:B------:R-:W-:Y:S01]  /*e0e0*/  IMAD.IADD R160, R105, 0x1, -R4 ;  /* 0x0000000169a07824 */ /* 0x000fe200078e0a04 */
[----:B------:R-:W-:Y:S01]  /*e0f0*/  SHF.R.S32.HI R7, RZ, 0x1f, R105 ;  /* 0x0000001fff077819 */ /* 0x000fe20000011469 */
[----:B------:R-:W-:Y:S01]  /*e100*/  IMAD R148, R149, -0x40, R161 ;  /* 0xffffffc095947824 */ /* 0x000fe200078e02a1 */
[----:B------:R-:W-:Y:S01]  /*e110*/  LEA.HI R0, R2, R2, RZ, 0x1 ;  /* 0x0000000202007211 */ /* 0x000fe200078f08ff */
[----:B------:R-:W-:Y:S01]  /*e120*/  IMAD.MOV.U32 R22, RZ, RZ, c[0x0][0x208] ;  /* 0x00008200ff167624 */ /* 0x000fe200078e00ff */
[----:B------:R-:W-:Y:S01]  /*e130*/  LOP3.LUT R6, R6, 0xfffffffe, RZ, 0xc0, !PT ;  /* 0xfffffffe06067812 */ /* 0x000fe200078ec0ff */
[----:B------:R-:W-:Y:S01]  /*e140*/  IMAD.SHL.U32 R225, R225, 0x2, RZ ;  /* 0x00000002e1e17824 */ /* 0x000fe200078e00ff */
[----:B------:R-:W-:Y:S02]  /*e150*/  SHF.R.S32.HI R10, RZ, 0x1, R0 ;  /* 0x00000001ff0a7819 */ /* 0x000fe40000011400 */
[----:B------:R-:W-:Y:S01]  /*e160*/  LOP3.LUT R4, R0, 0x3fffffe, RZ, 0xc0, !PT ;  /* 0x03fffffe00047812 */ /* 0x000fe200078ec0ff */
[----:B------:R-:W-:Y:S01]  /*e170*/  IMAD.IADD R8, R93, 0x1, -R6 ;  /* 0x000000015d087824 */ /* 0x000fe200078e0a06 */
[----:B------:R-:W-:Y:S01]  /*e180*/  LEA.HI R7, R7, R105, RZ, 0x3 ;  /* 0x0000006907077211 */ /* 0x000fe200078f18ff */
[----:B------:R-:W-:Y:S01]  /*e190*/  IMAD.SHL.U32 R0, R10, 0x40, RZ ;  /* 0x000000400a007824 */ /* 0x000fe200078e00ff */
[----:B------:R-:W-:Y:S01]  /*e1a0*/  BAR.SYNC.DEFER_BLOCKING 0x0 ;  /* 0x0000000000007b1d */ /* 0x000fe20000010000 */
[----:B------:R-:W-:Y:S01]  /*e1b0*/  IMAD.IADD R9, R2, 0x1, -R4 ;  /* 0x0000000102097824 */ /* 0x000fe200078e0a04 */
[----:B------:R-:W-:Y:S01]  /*e1c0*/  LOP3.LUT R2, R5, 0xc0, RZ, 0xc0, !PT ;  /* 0x000000c005027812 */ /* 0x000fe200078ec0ff */
[----:B------:R-:W-:Y:S01]  /*e1d0*/  IMAD.SHL.U32 R4, R7, 0x20, RZ ;  /* 0x0000002007047824 */ /* 0x000fe200078e00ff */
[----:B------:R-:W-:Y:S01]  /*e1e0*/  LOP3.LUT R0, R0, 0xc0, RZ, 0xc0, !PT ;  /* 0x000000c000007812 */ /* 0x000fe200078ec0ff */
[----:B------:R-:W-:Y:S01]  /*e1f0*/  IMAD.SHL.U32 R6, R113, 0x8, RZ ;  /* 0x0000000871067824 */ /* 0x000fe200078e00ff */
[----:B------:R-:W-:Y:S01]  /*e200*/  LOP3.LUT P1, RZ, R10, 0x2, RZ, 0xc0, !PT ;  /* 0x000000020aff7812 */ /* 0x000fe2000782c0ff */
[----:B------:R-:W-:Y:S01]  /*e210*/  IMAD.SHL.U32 R5, R8, 0x8, RZ ;  /* 0x0000000808057824 */ /* 0x000fe200078e00ff */
[----:B------:R-:W-:-:S02]  /*e220*/  LOP3.LUT R150, R4, 0xffffff00, RZ, 0xc0, !PT ;  /* 0xffffff0004967812 */ /* 0x000fc400078ec0ff */
[----:B------:R-:W-:Y:S02]  /*e230*/  LOP3.LUT R6, R0, 0x8, R6, 0xf8, !PT ;  /* 0x0000000800067812 */ /* 0x000fe400078ef806 */
[----:B------:R-:W-:Y:S02]  /*e240*/  LOP3.LUT R5, R2, 0x8, R5, 0xf8, !PT ;  /* 0x0000000802057812 */ /* 0x000fe400078ef805 */
[----:B------:R-:W-:Y:S01]  /*e250*/  SHF.R.U32.HI R4, RZ, 0x3, R2 ;  /* 0x00000003ff047819 */ /* 0x000fe20000011602 */
[----:B------:R-:W-:Y:S01]  /*e260*/  IMAD R2, R153, 0x200, R150 ;  /* 0x0000020099027824 */ /* 0x000fe200078e0296 */
[----:B------:R-:W-:Y:S02]  /*e270*/  SHF.R.U32.HI R0, RZ, 0x3, R0 ;  /* 0x00000003ff007819 */ /* 0x000fe40000011600 */
[----:B------:R-:W-:Y:S01]  /*e280*/  LOP3.LUT R151, R5, R4, RZ, 0x3c, !PT ;  /* 0x0000000405977212 */ /* 0x000fe200078e3cff */
[----:B------:R-:W-:Y:S01]  /*e290*/  IMAD R4, R8, 0x8, R9 ;  /* 0x0000000808047824 */ /* 0x000fe200078e0209 */
[----:B------:R-:W-:Y:S01]  /*e2a0*/  LOP3.LUT R0, R6, R0, RZ, 0x3c, !PT ;  /* 0x0000000006007212 */ /* 0x000fe200078e3cff */
[----:B------:R-:W-:Y:S01]  /*e2b0*/  IMAD R2, R160, 0x20, R2 ;  /* 0x00000020a0027824 */ /* 0x000fe200078e0202 */
[----:B------:R-:W-:Y:S01]  /*e2c0*/  SHF.L.U64.HI R11, R22, R116, c[0x0][0x20c] ;  /* 0x00008300160b7619 */ /* 0x000fe20000010274 */
[----:B------:R-:W-:Y:S01]  /*e2d0*/  IMAD.WIDE.U32 R8, R149, c[0x0][0x208], RZ ;  /* 0x0000820095087a25 */ /* 0x000fe200078e00ff */
[----:B------:R-:W-:-:S03]  /*e2e0*/  IADD3 R204, R155, -0x2, RZ ;  /* 0xfffffffe9bcc7810 */ /* 0x000fc60007ffe0ff */
[----:B------:R-:W-:Y:S02]  /*e2f0*/  IMAD.U32 R0, R4, 0x20, R0 ;  /* 0x0000002004007824 */ /* 0x000fe400078e0000 */
[----:B------:R-:W-:Y:S02]  /*e300*/  IMAD.IADD R2, R151, 0x1, R2 ;  /* 0x0000000197027824 */ /* 0x000fe400078e0202 */
[----:B------:R-:W-:Y:S02]  /*e310*/  IMAD.SHL.U32 R208, R0, 0x2, RZ ;  /* 0x0000000200d07824 */ /* 0x000fe400078e00ff */
[----:B------:R-:W-:Y:S02]  /*e320*/  IMAD R0, R111, c[0x0][0x208], RZ ;  /* 0x000082006f007a24 */ /* 0x000fe400078e02ff */
[----:B------:R-:W-:Y:S01]  /*e330*/  IMAD.SHL.U32 R211, R2, 0x2, RZ ;  /* 0x0000000202d37824 */ /* 0x000fe200078e00ff */
[----:B------:R-:W-:Y:S01]  /*e340*/  IADD3 R213, R208, 0x3120, RZ ;  /* 0x00003120d0d57810 */ /* 0x000fe20007ffe0ff */
[----:B------:R-:W-:Y:S01]  /*e350*/  IMAD R2, R149, c[0x0][0x20c], R0 ;  /* 0x0000830095027a24 */ /* 0x000fe200078e0200 */
[----:B------:R-:W-:Y:S01]  /*e360*/  LEA R0, P0, R8, R120, 0x6 ;  /* 0x0000007808007211 */ /* 0x000fe200078030ff */
[----:B------:R-:W-:Y:S01]  /*e370*/  LDSM.16.M88.4 R40, [R208+0x3100] ;  /* 0x00310000d028783b */ /* 0x000fe20000000200 */
[----:B------:R-:W-:-:S02]  /*e380*/  IMAD.SHL.U32 R22, R22, 0x40, RZ ;  /* 0x0000004016167824 */ /* 0x000fc400078e00ff */
[----:B------:R-:W-:Y:S01]  /*e390*/  IMAD.IADD R2, R9, 0x1, R2 ;  /* 0x0000000109027824 */ /* 0x000fe200078e0202 */
[----:B------:R-:W-:Y:S01]  /*e3a0*/  SEL R9, RZ, 0x2, P6 ;  /* 0x00000002ff097807 */ /* 0x000fe20003000000 */
[----:B------:R-:W1:Y:S01]  /*e3b0*/  LDSM.16.M88.4 R4, [R211+0x7100] ;  /* 0x00710000d304783b */ /* 0x000e620000000200 */
[----:B------:R-:W-:Y:S02]  /*e3c0*/  IMAD R212, R3, 0x2, R211 ;  /* 0x0000000203d47824 */ /* 0x000fe400078e02d3 */
[----:B------:R-:W-:Y:S01]  /*e3d0*/  LEA.HI.X R2, R8, R119, R2, 0x6, P0 ;  /* 0x0000007708027211 */ /* 0x000fe200000f3402 */
[----:B------:R-:W2:Y:S01]  /*e3e0*/  LDSM.16.M88.4 R36, [R208+0x3500] ;  /* 0x00350000d024783b */ /* 0x000ea20000000200 */
[C---:B------:R-:W-:Y:S02]  /*e3f0*/  LEA R20, P0, R0.reuse, c[0x0][0x1f8], 0x1 ;  /* 0x00007e0000147a11 */ /* 0x040fe400078008ff */
[----:B------:R-:W-:Y:S01]  /*e400*/  SEL R8, RZ, 0x4, P3 ;  /* 0x00000004ff087807 */ /* 0x000fe20001800000 */
[----:B------:R-:W4:Y:S01]  /*e410*/  LDSM.16.M88.4 R32, [R208+0x3900] ;  /* 0x00390000d020783b */ /* 0x000f220000000200 */
[----:B------:R-:W-:Y:S01]  /*e420*/  LEA.HI.X R21, R0, c[0x0][0x1fc], R2, 0x1, P0 ;  /* 0x00007f0000157a11 */ /* 0x000fe200000f0c02 */
[----:B------:R-:W-:Y:S01]  /*e430*/  IMAD.IADD R0, R148, 0x1, -R88 ;  /* 0x0000000194007824 */ /* 0x000fe200078e0a58 */
[----:B------:R-:W-:Y:S01]  /*e440*/  IADD3 R2, R208, 0x3100, RZ ;  /* 0x00003100d0027810 */ /* 0x000fe20007ffe0ff */
[----:B------:R-:W3:Y:S01]  /*e450*/  LDSM.16.M88.4 R28, [R208+0x3d00] ;  /* 0x003d0000d01c783b */ /* 0x000ee20000000200 */
[----:B------:R-:W-:-:S02]  /*e460*/  IADD3 R24, R8, R9, R114 ;  /* 0x0000000908187210 */ /* 0x000fc40007ffe072 */
[----:B------:R-:W-:Y:S01]  /*e470*/  @P1 IADD3 R213, R2, -0x20, RZ ;  /* 0xffffffe002d51810 */ /* 0x000fe20007ffe0ff */
[----:B---3--:R-:W3:Y:S01]  /*e480*/  LDSM.16.M88.4 R16, [R211+0x6100] ;  /* 0x00610000d310783b */ /* 0x008ee20000000200 */
[----:B------:R-:W-:Y:S02]  /*e490*/  LOP3.LUT P1, RZ, R24, 0x2, RZ, 0xc0, !PT ;  /* 0x0000000218ff7812 */ /* 0x000fe4000782c0ff */
[C---:B------:R-:W-:Y:S01]  /*e4a0*/  ISETP.LT.OR P3, PT, R0.reuse, 0x1, P5 ;  /* 0x000000010000780c */ /* 0x040fe20002f61670 */
[----:B------:R-:W-:Y:S01]  /*e4b0*/  LDSM.16.M88.4 R12, [R212+0x6100] ;  /* 0x00610000d40c783b */ /* 0x000fe20000000200 */
[----:B------:R-:W-:Y:S02]  /*e4c0*/  ISETP.LT.OR P2, PT, R0, 0x1, !P1 ;  /* 0x000000010000780c */ /* 0x000fe40004f41670 */
[----:B------:R-:W-:Y:S01]  /*e4d0*/  IADD3 R22, P0, R22, R20, RZ ;  /* 0x0000001416167210 */ /* 0x000fe20007f1e0ff */
[----:B------:R-:W-:Y:S01]  /*e4e0*/  LDSM.16.M88.4 R56, [R213] ;  /* 0x00000000d538783b */ /* 0x000fe20000000200 */
[----:B------:R-:W-:-:S02]  /*e4f0*/  ISETP.LT.OR P1, PT, R0, 0x21, !P1 ;  /* 0x000000210000780c */ /* 0x000fc40004f21670 */
[----:B------:R-:W-:Y:S01]  /*e500*/  LOP3.LUT R2, R154, 0xffffffe0, RZ, 0xc0, !PT ;  /* 0xffffffe09a027812 */ /* 0x000fe200078ec0ff */
[----:B------:R-:W-:Y:S01]  /*e510*/  IMAD.X R23, R11, 0x1, R21, P0 ;  /* 0x000000010b177824 */ /* 0x000fe200000e0615 */
[----:B------:R-:W-:Y:S01]  /*e520*/  LOP3.LUT P0, RZ, R24, 0x4, RZ, 0xc0, !PT ;  /* 0x0000000418ff7812 */ /* 0x000fe2000780c0ff */
[----:B------:R-:W3:Y:S02]  /*e530*/  LDSM.16.M88.4 R8, [R212+0x7100] ;  /* 0x00710000d408783b */ /* 0x000ee40000000200 */
[----:B------:R-:W-:Y:S02]  /*e540*/  IMAD.IADD R2, R165, 0x1, -R2 ;  /* 0x00000001a5027824 */ /* 0x000fe400078e0a02 */
[----:B------:R-:W3:Y:S04]  /*e550*/  LDSM.16.M88.4 R52, [R213+0x400] ;  /* 0x00040000d534783b */ /* 0x000ee80000000200 */
[----:B------:R-:W3:Y:S01]  /*e560*/  LDSM.16.M88.4 R48, [R213+0x800] ;  /* 0x00080000d530783b */ /* 0x000ee20000000200 */
[C---:B-1----:R-:W-:Y:S03]  /*e570*/  HMMA.16816.F32 R80, R4.reuse, R40, RZ ;  /* 0x000000280450723c */ /* 0x042fe600000018ff */
[----:B------:R-:W1:Y:S04]  /*e580*/  LDSM.16.M88.4 R44, [R213+0xc00] ;  /* 0x000c0000d52c783b */ /* 0x000e680000000200 */
[----:B------:R-:W-:Y:S01]  /*e590*/  @!PT LDS RZ, [RZ] ;  /* 0x00000000fffff984 */ /* 0x000fe20000000800 */
[----:B------:R-:W-:Y:S01]  /*e5a0*/  @!PT LDS RZ, [RZ] ;  /* 0x00000000fffff984 */ /* 0x000fe20000000800 */
[----:B------:R-:W-:Y:S01]  /*e5b0*/  @!PT LDS RZ, [RZ] ;  /* 0x00000000fffff984 */ /* 0x000fe20000000800 */
[----:B------:R1:W-:Y:S01]  /*e5c0*/  LDGSTS.E.BYPASS.LTC128B.128 [R225+0x100], [R20.64], !P3 ;  /* 0x0010000014e17fae */ /* 0x0003e2000d901d46 */
[----:B------:R-:W-:Y:S01]  /*e5d0*/  ISETP.NE.AND P3, PT, R117, RZ, PT ;  /* 0x000000ff7500720c */ /* 0x000fe20003f65270 */
[----:B--2---:R-:W-:Y:S02]  /*e5e0*/  HMMA.16816.F32 R88, R4, R36, RZ ;  /* 0x000000240458723c */ /* 0x004fe400000018ff */
[----:B------:R1:W-:Y:S01]  /*e5f0*/  LDGSTS.E.BYPASS.LTC128B.128 [R225+0x1100], [R20.64+0x40], !P2 ;  /* 0x0110004014e17fae */ /* 0x0003e2000d101d46 */
[----:B------:R-:W-:-:S02]  /*e600*/  ISETP.LT.OR P2, PT, R0, 0x1, !P0 ;  /* 0x000000010000780c */ /* 0x000fc40004741670 */
[----:B------:R-:W-:-:S03]  /*e610*/  ISETP.LT.OR P0, PT, R0, 0x21, !P0 ;  /* 0x000000210000780c */ /* 0x000fc60004701670 */
[C---:B----4-:R-:W-:Y:S08]  /*e620*/  HMMA.16816.F32 R92, R4.reuse, R32, RZ ;  /* 0x00000020045c723c */ /* 0x050ff000000018ff */
[----:B------:R1:W-:Y:S01]  /*e630*/  LDGSTS.E.BYPASS.LTC128B.128 [R225+0x2100], [R20.64+0x80], !P2 ;  /* 0x0210008014e17fae */ /* 0x0003e2000d101d46 */
[----:B------:R-:W-:Y:S01]  /*e640*/  ISETP.LT.OR P2, PT, R0, 0x21, P5 ;  /* 0x000000210000780c */ /* 0x000fe20002f41670 */
[----:B------:R-:W-:Y:S01]  /*e650*/  HMMA.16816.F32 R104, R4, R28, RZ ;  /* 0x0000001c0468723c */ /* 0x000fe200000018ff */
[----:B------:R-:W-:-:S04]  /*e660*/  SHF.R.S32.HI R0, RZ, 0x1f, R153 ;  /* 0x0000001fff007819 */ /* 0x000fc80000011499 */
[----:B------:R-:W-:-:S03]  /*e670*/  LEA.HI R0, R0, R153, RZ, 0x2 ;  /* 0x0000009900007211 */ /* 0x000fc600078f10ff */
[----:B------:R-:W-:Y:S01]  /*e680*/  HMMA.16816.F32 R116, R4, R42, RZ ;  /* 0x0000002a0474723c */ /* 0x000fe200000018ff */
[----:B------:R-:W-:-:S03]  /*e690*/  LOP3.LUT R0, R0, 0xffffffc, RZ, 0xc0, !PT ;  /* 0x0ffffffc00007812 */ /* 0x000fc600078ec0ff */
[----:B------:R1:W-:Y:S01]  /*e6a0*/  LDGSTS.E.BYPASS.LTC128B.128 [R225+0x900], [R22.64], !P2 ;  /* 0x0090000016e17fae */ /* 0x0003e2000d101d46 */
[----:B------:R-:W-:-:S03]  /*e6b0*/  ISETP.GE.AND P2, PT, R155, 0x2, PT ;  /* 0x000000029b00780c */ /* 0x000fc60003f46270 */
[C---:B------:R-:W-:Y:S01]  /*e6c0*/  HMMA.16816.F32 R112, R4.reuse, R38, RZ ;  /* 0x000000260470723c */ /* 0x040fe200000018ff */
[----:B------:R1:W-:Y:S04]  /*e6d0*/  LDGSTS.E.BYPASS.LTC128B.128 [R225+0x1900], [R22.64+0x40], !P1 ;  /* 0x0190004016e17fae */ /* 0x0003e8000c901d46 */
[----:B------:R1:W-:Y:S03]  /*e6e0*/  LDGSTS.E.BYPASS.LTC128B.128 [R225+0x2900], [R22.64+0x80], !P0 ;  /* 0x0290008016e17fae */ /* 0x0003e6000c101d46 */
[C---:B------:R-:W-:Y:S01]  /*e6f0*/  HMMA.16816.F32 R108, R4.reuse, R34, RZ ;  /* 0x00000022046c723c */ /* 0x040fe200000018ff */
[----:B------:R-:W-:Y:S04]  /*e700*/  LDSM.16.M88.4 R60, [R208+0x4100] ;  /* 0x00410000d03c783b */ /* 0x000fe80000000200 */
[----:B------:R-:W-:Y:S03]  /*e710*/  LDSM.16.M88.4 R64, [R208+0x4500] ;  /* 0x00450000d040783b */ /* 0x000fe60000000200 */
[----:B------:R-:W-:Y:S01]  /*e720*/  HMMA.16816.F32 R100, R4, R30, RZ ;  /* 0x0000001e0464723c */ /* 0x000fe200000018ff */
[----:B------:R-:W2:Y:S04]  /*e730*/  LDSM.16.M88.4 R4, [R211+0x9100] ;  /* 0x00910000d304783b */ /* 0x000ea80000000200 */
[----:B------:R-:W4:Y:S03]  /*e740*/  LDSM.16.M88.4 R68, [R208+0x4900] ;  /* 0x00490000d044783b */ /* 0x000f260000000200 */
[C---:B---3--:R-:W-:Y:S01]  /*e750*/  HMMA.16816.F32 R96, R16.reuse, R40, RZ ;  /* 0x000000281060723c */ /* 0x048fe200000018ff */
[----:B------:R-:W3:Y:S04]  /*e760*/  LDSM.16.M88.4 R72, [R208+0x4d00] ;  /* 0x004d0000d048783b */ /* 0x000ee80000000200 */
[----:B------:R-:W0:Y:S03]  /*e770*/  LDGDEPBAR ;  /* 0x00000000000079af */ /* 0x000e260000000000 */
[C---:B------:R-:W-:Y:S01]  /*e780*/  HMMA.16816.F32 R124, R16.reuse, R42, RZ ;  /* 0x0000002a107c723c */ /* 0x040fe200000018ff */
[----:B-1----:R-:W1:Y:S07]  /*e790*/  LDSM.16.M88.4 R20, [R211+0x8100] ;  /* 0x00810000d314783b */ /* 0x002e6e0000000200 */
[C---:B------:R-:W-:Y:S08]  /*e7a0*/  HMMA.16816.F32 R84, R16.reuse, R36, RZ ;  /* 0x000000241054723c */ /* 0x040ff000000018ff */
[C---:B------:R-:W-:Y:S08]  /*e7b0*/  HMMA.16816.F32 R120, R16.reuse, R38, RZ ;  /* 0x000000261078723c */ /* 0x040ff000000018ff */
[C---:B------:R-:W-:Y:S08]  /*e7c0*/  HMMA.16816.F32 R76, R16.reuse, R32, RZ ;  /* 0x00000020104c723c */ /* 0x040ff000000018ff */
[C---:B------:R-:W-:Y:S08]  /*e7d0*/  HMMA.16816.F32 R40, R16.reuse, R34, RZ ;  /* 0x000000221028723c */ /* 0x040ff000000018ff */
[C---:B------:R-:W-:Y:S08]  /*e7e0*/  HMMA.16816.F32 R36, R16.reuse, R28, RZ ;  /* 0x0000001c1024723c */ /* 0x040ff000000018ff */
[----:B------:R-:W-:Y:S08]  /*e7f0*/  HMMA.16816.F32 R32, R16, R30, RZ ;  /* 0x0000001e1020723c */ /* 0x000ff000000018ff */
        /* <DEDUP_REMOVED lines=12> */
[----:B------:R-:W-:Y:S08]  /*e8c0*/  HMMA.16816.F32 R84, R12, R54, R120 ;  /* 0x000000360c54723c */ /* 0x000ff00000001878 */
[C---:B--2---:R-:W-:Y:S01]  /*e8d0*/  HMMA.16816.F32 R56, R4.reuse, R60, R28 ;  /* 0x0000003c0438723c */ /* 0x044fe2000000181c */
[----:B------:R-:W2:Y:S07]  /*e8e0*/  LDSM.16.M88.4 R28, [R213+0x1400] ;  /* 0x00140000d51c783b */ /* 0x000eae0000000200 */
[----:B------:R-:W-:Y:S01]  /*e8f0*/  HMMA.16816.F32 R52, R4, R64, R24 ;  /* 0x000000400434723c */ /* 0x000fe20000001818 */
[----:B------:R-:W1:Y:S07]  /*e900*/  LDSM.16.M88.4 R24, [R213+0x1800] ;  /* 0x00180000d518783b */ /* 0x000e6e0000000200 */
[C---:B------:R-:W-:Y:S08]  /*e910*/  HMMA.16816.F32 R136, R12.reuse, R48, R76 ;  /* 0x000000300c88723c */ /* 0x040ff0000000184c */
[C---:B------:R-:W-:Y:S08]  /*e920*/  HMMA.16816.F32 R140, R12.reuse, R44, R36 ;  /* 0x0000002c0c8c723c */ /* 0x040ff00000001824 */
[C---:B------:R-:W-:Y:S01]  /*e930*/  HMMA.16816.F32 R88, R12.reuse, R50, R40 ;  /* 0x000000320c58723c */ /* 0x040fe20000001828 */
[----:B------:R-:W-:Y:S07]  /*e940*/  LDSM.16.M88.4 R48, [R208+0x5100] ;  /* 0x00510000d030783b */ /* 0x000fee0000000200 */
[----:B------:R-:W-:Y:S01]  /*e950*/  HMMA.16816.F32 R76, R12, R46, R32 ;  /* 0x0000002e0c4c723c */ /* 0x000fe20000001820 */
[----:B------:R-:W1:Y:S04]  /*e960*/  LDSM.16.M88.4 R32, [R213+0x1000] ;  /* 0x00100000d520783b */ /* 0x000e680000000200 */
[----:B------:R-:W-:Y:S03]  /*e970*/  LDSM.16.M88.4 R12, [R213+0x1c00] ;  /* 0x001c0000d50c783b */ /* 0x000fe60000000200 */
[C---:B----4-:R-:W-:Y:S01]  /*e980*/  HMMA.16816.F32 R36, R4.reuse, R68, R16 ;  /* 0x000000440424723c */ /* 0x050fe20000001810 */
[----:B------:R-:W-:Y:S07]  /*e990*/  LDSM.16.M88.4 R16, [R211+0xb100] ;  /* 0x00b10000d310783b */ /* 0x000fee0000000200 */
[C---:B---3-5:R-:W-:Y:S01]  /*e9a0*/  HMMA.16816.F32 R144, R4.reuse, R72, R104 ;  /* 0x000000480490723c */ /* 0x068fe20000001868 */
[----:B------:R-:W-:Y:S07]  /*e9b0*/  LDSM.16.M88.4 R104, [R208+0x5d00] ;  /* 0x005d0000d068783b */ /* 0x000fee0000000200 */
[C---:B------:R-:W-:Y:S08]  /*e9c0*/  HMMA.16816.F32 R44, R4.reuse, R62, R116 ;  /* 0x0000003e042c723c */ /* 0x040ff00000001874 */
[C---:B------:R-:W-:Y:S08]  /*e9d0*/  HMMA.16816.F32 R40, R4.reuse, R66, R112 ;  /* 0x000000420428723c */ /* 0x040ff00000001870 */
[C---:B------:R-:W-:Y:S08]  /*e9e0*/  HMMA.16816.F32 R124, R4.reuse, R70, R108 ;  /* 0x00000046047c723c */ /* 0x040ff0000000186c */
[----:B------:R-:W-:Y:S01]  /*e9f0*/  HMMA.16816.F32 R132, R4, R74, R100 ;  /* 0x0000004a0484723c */ /* 0x000fe20000001864 */
[----:B------:R-:W3:Y:S07]  /*ea00*/  LDSM.16.M88.4 R4, [R212+0x8100] ;  /* 0x00810000d404783b */ /* 0x000eee0000000200 */
[C---:B-1----:R-:W-:Y:S08]  /*ea10*/  HMMA.16816.F32 R128, R20.reuse, R60, R96 ;  /* 0x0000003c1480723c */ /* 0x042ff00000001860 */
        /* <DEDUP_REMOVED lines=10> */
[C---:B------:R-:W-:Y:S01]  /*eac0*/  HMMA.16816.F32 R76, R8.reuse, R24, R36 ;  /* 0x00000018084c723c */ /* 0x040fe20000001824 */
[----:B------:R-:W4:Y:S07]  /*ead0*/  LDSM.16.M88.4 R36, [R208+0x5900] ;  /* 0x00590000d024783b */ /* 0x000f2e0000000200 */
[C---:B------:R-:W-:Y:S08]  /*eae0*/  HMMA.16816.F32 R96, R8.reuse, R34, R44 ;  /* 0x000000220860723c */ /* 0x040ff0000000182c */
[-C--:B------:R-:W-:Y:S08]  /*eaf0*/  HMMA.16816.F32 R88, R8, R32.reuse, R56 ;  /* 0x000000200858723c */ /* 0x080ff00000001838 */
[C---:B---3--:R-:W-:Y:S08]  /*eb00*/  HMMA.16816.F32 R44, R4.reuse, R32, R128 ;  /* 0x00000020042c723c */ /* 0x048ff00000001880 */
        /* <DEDUP_REMOVED lines=8> */
[----:B------:R-:W3:Y:S07]  /*eb90*/  LDSM.16.M88.4 R8, [R212+0xb100] ;  /* 0x00b10000d408783b */ /* 0x000eee0000000200 */
[C---:B------:R-:W-:Y:S08]  /*eba0*/  HMMA.16816.F32 R100, R4.reuse, R12, R108 ;  /* 0x0000000c0464723c */ /* 0x040ff0000000186c */
[C---:B------:R-:W-:Y:S01]  /*ebb0*/  HMMA.16816.F32 R112, R4.reuse, R14, R92 ;  /* 0x0000000e0470723c */ /* 0x040fe2000000185c */
[----:B------:R-:W1:Y:S07]  /*ebc0*/  LDSM.16.M88.4 R12, [R212+0xa100] ;  /* 0x00a10000d40c783b */ /* 0x000e6e0000000200 */
        /* <DEDUP_REMOVED lines=20> */
[----:B------:R-:W-:Y:S02]  /*ed10*/  IMAD R162, R5, 0x8, R0 ;  /* 0x0000000805a27824 */ /* 0x000fe400078e0200 */
[----:B------:R-:W-:Y:S02]  /*ed20*/  @P2 IMAD R4, R156, R204, RZ ;  /* 0x000000cc9c042224 */ /* 0x000fe400078e02ff */
        /* <DEDUP_REMOVED lines=10> */
[----:B------:R-:W-:-:S04]  /*edd0*/  IADD3 R2, -R7, R2, R161 ;  /* 0x0000000207027210 */ /* 0x000fc80007ffe1a1 */
[----:B----4-:R-:W-:Y:S01]  /*ede0*/  HMMA.16816.F32 R76, R16, R36, R76 ;  /* 0x00000024104c723c */ /* 0x010fe2000000184c */
        /* <DEDUP_REMOVED lines=10> */
[-C--:B---3--:R-:W-:Y:S01]  /*ee90*/  HMMA.16816.F32 R72, R8, R24.reuse, R28 ;  /* 0x000000180848723c */ /* 0x088fe2000000181c */
[----:B------:R-:W1:Y:S04]  /*eea0*/  SHFL.IDX PT, R29, R0, RZ, 0x1c1f ;  /* 0x001c1fff001d7589 */ /* 0x000e6800000e0000 */
[----:B------:R-:W-:Y:S03]  /*eeb0*/  SHFL.IDX PT, R28, R0, 0x1, 0x1c1f ;  /* 0x003c1f00001c7f89 */ /* 0x000fe600000e0000 */
[----:B------:R-:W-:Y:S08]  /*eec0*/  HMMA.16816.F32 R44, R12, R24, R44 ;  /* 0x000000180c2c723c */ /* 0x000ff0000000182c */
[-C--:B------:R-:W-:Y:S08]  /*eed0*/  HMMA.16816.F32 R96, R8, R26.reuse, R96 ;  /* 0x0000001a0860723c */ /* 0x080ff00000001860 */
[----:B------:R-:W-:Y:S01]  /*eee0*/  HMMA.16816.F32 R32, R12, R26, R48 ;  /* 0x0000001a0c20723c */ /* 0x000fe20000001830 */
[----:B------:R-:W2:Y:S01]  /*eef0*/  LDSM.16.M88.4 R24, [R213+0x2800] ;  /* 0x00280000d518783b */ /* 0x000ea20000000200 */
[----:B-1----:R-:W-:-:S05]  /*ef00*/  IMAD.IADD R4, R6, 0x1, R29 ;  /* 0x0000000106047824 */ /* 0x002fca00078e021d */
[----:B------:R-:W-:Y:S01]  /*ef10*/  IMNMX R4, R7, R4, PT ;  /* 0x0000000407047217 */ /* 0x000fe20003800200 */
[----:B------:R-:W-:Y:S03]  /*ef20*/  HMMA.16816.F32 R60, R20, R42, R80 ;  /* 0x0000002a143c723c */ /* 0x000fe60000001850 */
[----:B------:R-:W-:-:S04]  /*ef30*/  ISETP.GT.AND P1, PT, R4, 0x1, PT ;  /* 0x000000010400780c */ /* 0x000fc80003f24270 */
        /* <DEDUP_REMOVED lines=16> */
[----:B------:R-:W-:Y:S01]  /*f040*/  ISETP.GT.AND P0, PT, R4, RZ, PT ;  /* 0x000000ff0400720c */ /* 0x000fe20003f04270 */
        /* <DEDUP_REMOVED lines=11> */
[----:B------:R-:W-:Y:S02]  /*f100*/  IMNMX R5, R7, R2, PT ;  /* 0x0000000207057217 */ /* 0x000fe40003800200 */
[----:B------:R-:W-:-:S02]  /*f110*/  FSEL R147, R40, -INF , P0 ;  /* 0xff80000028937808 */ /* 0x000fc40000000000 */
[----:B------:R-:W-:Y:S02]  /*f120*/  ISETP.GT.AND P0, PT, R4, 0x18, PT ;  /* 0x000000180400780c */ /* 0x000fe40003f04270 */
[----:B------:R-:W-:Y:S01]  /*f130*/  FSEL R156, R61, -INF , P1 ;  /* 0xff8000003d9c7808 */ /* 0x000fe20000800000 */
[----:B-1----:R-:W-:Y:S01]  /*f140*/  IMAD.IADD R2, R6, 0x1, R16 ;  /* 0x0000000106027824 */ /* 0x002fe200078e0210 */
[----:B------:R-:W-:Y:S01]  /*f150*/  FSEL R157, R60, -INF , P0 ;  /* 0xff8000003c9d7808 */ /* 0x000fe20000000000 */
[----:B------:R-:W-:Y:S01]  /*f160*/  HMMA.16816.F32 R24, R8, R26, R88 ;  /* 0x0000001a0818723c */ /* 0x000fe20000001858 */
[C---:B------:R-:W-:Y:S02]  /*f170*/  ISETP.GT.AND P0, PT, R4.reuse, 0x20, PT ;  /* 0x000000200400780c */ /* 0x040fe40003f04270 */
[----:B------:R-:W-:Y:S02]  /*f180*/  ISETP.GT.AND P1, PT, R4, 0x21, PT ;  /* 0x000000210400780c */ /* 0x000fe40003f24270 */
[----:B------:R-:W-:-:S02]  /*f190*/  FSEL R176, R56, -INF , P0 ;  /* 0xff80000038b07808 */ /* 0x000fc40000000000 */
[----:B------:R-:W-:Y:S01]  /*f1a0*/  ISETP.GT.AND P0, PT, R5, RZ, PT ;  /* 0x000000ff0500720c */ /* 0x000fe20003f04270 */
[----:B------:R-:W-:Y:S01]  /*f1b0*/  HMMA.16816.F32 R80, R20, R104, R100 ;  /* 0x000000681450723c */ /* 0x000fe20000001864 */
[----:B------:R-:W-:Y:S01]  /*f1c0*/  FSEL R184, R57, -INF , P1 ;  /* 0xff80000039b87808 */ /* 0x000fe20000800000 */
[----:B--2---:R-:W-:Y:S01]  /*f1d0*/  IMAD.IADD R0, R6, 0x1, R0 ;  /* 0x0000000106007824 */ /* 0x004fe200078e0200 */
        /* <DEDUP_REMOVED lines=8> */
[----:B------:R-:W-:-:S02]  /*f260*/  FSEL R60, R34, -INF , P0 ;  /* 0xff800000223c7808 */ /* 0x000fc40000000000 */
[----:B------:R-:W-:Y:S01]  /*f270*/  FSEL R56, R47, -INF , P1 ;  /* 0xff8000002f387808 */ /* 0x000fe20000800000 */
[----:B------:R1:W-:Y:S01]  /*f280*/  @P2 LDGSTS.E.BYPASS.LTC128B.128 [R225+0x5100], [R18.64+0x80], !P3 ;  /* 0x0510008012e12fae */ /* 0x0003e2000d901d46 */
[----:B------:R-:W-:Y:S02]  /*f290*/  ISETP.GT.AND P0, PT, R4, 0x28, PT ;  /* 0x000000280400780c */ /* 0x000fe40003f04270 */
[----:B------:R-:W-:Y:S02]  /*f2a0*/  ISETP.GT.AND P1, PT, R5, 0x9, PT ;  /* 0x000000090500780c */ /* 0x000fe40003f24270 */
[----:B------:R-:W-:Y:S02]  /*f2b0*/  FSEL R177, R64, -INF , P0 ;  /* 0xff80000040b17808 */ /* 0x000fe40000000000 */
[----:B------:R-:W-:Y:S02]  /*f2c0*/  FSEL R61, R35, -INF , P1 ;  /* 0xff800000233d7808 */ /* 0x000fe40000800000 */
[----:B------:R-:W-:Y:S01]  /*f2d0*/  ISETP.GT.AND P0, PT, R5, 0x10, PT ;  /* 0x000000100500780c */ /* 0x000fe20003f04270 */
[----:B------:R-:W-:Y:S01]  /*f2e0*/  HMMA.16816.F32 R32, R8, R28, R92 ;  /* 0x0000001c0820723c */ /* 0x000fe2000000185c */
[----:B------:R-:W-:-:S02]  /*f2f0*/  IMNMX R2, R7, R2, PT ;  /* 0x0000000207027217 */ /* 0x000fc40003800200 */
[----:B------:R-:W-:Y:S02]  /*f300*/  ISETP.GT.AND P1, PT, R5, 0x11, PT ;  /* 0x000000110500780c */ /* 0x000fe40003f24270 */
[----:B------:R-:W-:Y:S02]  /*f310*/  FSEL R146, R42, -INF , P0 ;  /* 0xff8000002a927808 */ /* 0x000fe40000000000 */
[C---:B------:R-:W-:Y:S01]  /*f320*/  ISETP.GT.AND P0, PT, R2.reuse, RZ, PT ;  /* 0x000000ff0200720c */ /* 0x040fe20003f04270 */
[----:B------:R-:W-:Y:S01]  /*f330*/  HMMA.16816.F32 R8, R8, R30, R108 ;  /* 0x0000001e0808723c */ /* 0x000fe2000000186c */
[----:B------:R-:W-:Y:S02]  /*f340*/  FSEL R140, R43, -INF , P1 ;  /* 0xff8000002b8c7808 */ /* 0x000fe40000800000 */
[----:B------:R-:W-:Y:S02]  /*f350*/  ISETP.GT.AND P1, PT, R2, 0x1, PT ;  /* 0x000000010200780c */ /* 0x000fe40003f24270 */
[----:B------:R-:W-:-:S02]  /*f360*/  FSEL R44, R72, -INF , P0 ;  /* 0xff800000482c7808 */ /* 0x000fc40000000000 */
[C---:B------:R-:W-:Y:S01]  /*f370*/  ISETP.GT.AND P0, PT, R2.reuse, 0x8, PT ;  /* 0x000000080200780c */ /* 0x040fe20003f04270 */
[----:B------:R-:W-:Y:S01]  /*f380*/  HMMA.16816.F32 R40, R20, R106, R112 ;  /* 0x0000006a1428723c */ /* 0x000fe20000001870 */
[----:B------:R-:W-:Y:S02]  /*f390*/  FSEL R45, R73, -INF , P1 ;  /* 0xff800000492d7808 */ /* 0x000fe40000800000 */
[----:B------:R-:W-:Y:S02]  /*f3a0*/  ISETP.GT.AND P1, PT, R2, 0x9, PT ;  /* 0x000000090200780c */ /* 0x000fe40003f24270 */
[----:B------:R-:W-:Y:S02]  /*f3b0*/  FSEL R46, R96, -INF , P0 ;  /* 0xff800000602e7808 */ /* 0x000fe40000000000 */
[----:B------:R-:W-:Y:S01]  /*f3c0*/  ISETP.GT.AND P0, PT, R2, 0x10, PT ;  /* 0x000000100200780c */ /* 0x000fe20003f04270 */
[----:B------:R-:W-:Y:S01]  /*f3d0*/  HMMA.16816.F32 R20, R12, R28, R80 ;  /* 0x0000001c0c14723c */ /* 0x000fe20000001850 */
[----:B------:R-:W-:-:S02]  /*f3e0*/  FSEL R47, R97, -INF , P1 ;  /* 0xff800000612f7808 */ /* 0x000fc40000800000 */
[----:B------:R-:W-:Y:S02]  /*f3f0*/  ISETP.GT.AND P1, PT, R2, 0x11, PT ;  /* 0x000000110200780c */ /* 0x000fe40003f24270 */
[----:B------:R-:W-:Y:S02]  /*f400*/  FSEL R120, R48, -INF , P0 ;  /* 0xff80000030787808 */ /* 0x000fe40000000000 */
[C---:B------:R-:W-:Y:S02]  /*f410*/  ISETP.GT.AND P0, PT, R2.reuse, 0x18, PT ;  /* 0x000000180200780c */ /* 0x040fe40003f04270 */
[----:B------:R-:W-:Y:S02]  /*f420*/  FSEL R102, R49, -INF , P1 ;  /* 0xff80000031667808 */ /* 0x000fe40000800000 */
[----:B------:R-:W-:Y:S02]  /*f430*/  ISETP.GT.AND P1, PT, R2, 0x19, PT ;  /* 0x000000190200780c */ /* 0x000fe40003f24270 */
[----:B------:R-:W-:-:S02]  /*f440*/  FMNMX.FTZ R6, R44, R45, !PT ;  /* 0x0000002d2c067209 */ /* 0x000fc40007810000 */
[----:B------:R-:W-:Y:S01]  /*f450*/  FSEL R49, R52, -INF , P0 ;  /* 0xff80000034317808 */ /* 0x000fe20000000000 */
[----:B------:R-:W-:Y:S01]  /*f460*/  HMMA.16816.F32 R12, R12, R30, R40 ;  /* 0x0000001e0c0c723c */ /* 0x000fe20000001828 */
[C---:B------:R-:W-:Y:S02]  /*f470*/  ISETP.GT.AND P0, PT, R2.reuse, 0x20, PT ;  /* 0x000000200200780c */ /* 0x040fe40003f04270 */
[----:B------:R-:W-:Y:S02]  /*f480*/  FSEL R53, R53, -INF , P1 ;  /* 0xff80000035357808 */ /* 0x000fe40000800000 */
[----:B------:R-:W-:Y:S02]  /*f490*/  ISETP.GT.AND P1, PT, R2, 0x21, PT ;  /* 0x000000210200780c */ /* 0x000fe40003f24270 */
[----:B------:R-:W-:Y:S02]  /*f4a0*/  FMNMX.FTZ R6, R46, R6, !PT ;  /* 0x000000062e067209 */ /* 0x000fe40007810000 */
[----:B------:R-:W-:-:S02]  /*f4b0*/  FSEL R175, R36, -INF , P0 ;  /* 0xff80000024af7808 */ /* 0x000fc40000000000 */
[C---:B------:R-:W-:Y:S02]  /*f4c0*/  ISETP.GT.AND P0, PT, R2.reuse, 0x28, PT ;  /* 0x000000280200780c */ /* 0x040fe40003f04270 */
[----:B------:R-:W-:Y:S02]  /*f4d0*/  FSEL R173, R37, -INF , P1 ;  /* 0xff80000025ad7808 */ /* 0x000fe40000800000 */
[----:B------:R-:W-:Y:S02]  /*f4e0*/  ISETP.GT.AND P1, PT, R2, 0x29, PT ;  /* 0x000000290200780c */ /* 0x000fe40003f24270 */
[----:B------:R-:W-:Y:S02]  /*f4f0*/  FMNMX.FTZ R6, R47, R6, !PT ;  /* 0x000000062f067209 */ /* 0x000fe40007810000 */
[----:B------:R-:W-:Y:S02]  /*f500*/  FSEL R172, R24, -INF , P0 ;  /* 0xff80000018ac7808 */ /* 0x000fe40000000000 */
[----:B------:R-:W-:-:S02]  /*f510*/  ISETP.GT.AND P0, PT, R2, 0x30, PT ;  /* 0x000000300200780c */ /* 0x000fc40003f04270 */
[----:B------:R-:W-:Y:S02]  /*f520*/  FSEL R174, R25, -INF , P1 ;  /* 0xff80000019ae7808 */ /* 0x000fe40000800000 */
[----:B------:R-:W-:Y:S02]  /*f530*/  FMNMX.FTZ R6, R120, R6, !PT ;  /* 0x0000000678067209 */ /* 0x000fe40007810000 */
[----:B------:R-:W-:Y:S02]  /*f540*/  IMNMX R0, R7, R0, PT ;  /* 0x0000000007007217 */ /* 0x000fe40003800200 */
[----:B------:R-:W-:Y:S02]  /*f550*/  ISETP.GT.AND P1, PT, R2, 0x31, PT ;  /* 0x000000310200780c */ /* 0x000fe40003f24270 */
[----:B------:R-:W-:Y:S02]  /*f560*/  FSEL R228, R32, -INF , P0 ;  /* 0xff80000020e47808 */ /* 0x000fe40000000000 */
[----:B------:R-:W-:-:S02]  /*f570*/  FMNMX.FTZ R6, R102, R6, !PT ;  /* 0x0000000666067209 */ /* 0x000fc40007810000 */
[C---:B------:R-:W-:Y:S02]  /*f580*/  ISETP.GT.AND P0, PT, R0.reuse, RZ, PT ;  /* 0x000000ff0000720c */ /* 0x040fe40003f04270 */
[----:B------:R-:W-:Y:S02]  /*f590*/  FSEL R229, R33, -INF , P1 ;  /* 0xff80000021e57808 */ /* 0x000fe40000800000 */
[----:B------:R-:W-:Y:S02]  /*f5a0*/  ISETP.GT.AND P1, PT, R0, 0x1, PT ;  /* 0x000000010000780c */ /* 0x000fe40003f24270 */
[----:B------:R-:W-:Y:S02]  /*f5b0*/  FMNMX.FTZ R6, R49, R6, !PT ;  /* 0x0000000631067209 */ /* 0x000fe40007810000 */
[----:B------:R-:W-:Y:S02]  /*f5c0*/  FSEL R16, R74, -INF , P0 ;  /* 0xff8000004a107808 */ /* 0x000fe40000000000 */
[----:B------:R-:W-:-:S02]  /*f5d0*/  ISETP.GT.AND P0, PT, R0, 0x8, PT ;  /* 0x000000080000780c */ /* 0x000fc40003f04270 */
[----:B------:R-:W-:Y:S02]  /*f5e0*/  FSEL R17, R75, -INF , P1 ;  /* 0xff8000004b117808 */ /* 0x000fe40000800000 */
[----:B------:R-:W-:Y:S02]  /*f5f0*/  ISETP.GT.AND P1, PT, R0, 0x9, PT ;  /* 0x000000090000780c */ /* 0x000fe40003f24270 */
[----:B------:R-:W-:Y:S02]  /*f600*/  FMNMX.FTZ R6, R53, R6, !PT ;  /* 0x0000000635067209 */ /* 0x000fe40007810000 */
[----:B------:R-:W-:Y:S02]  /*f610*/  FSEL R32, R98, -INF , P0 ;  /* 0xff80000062207808 */ /* 0x000fe40000000000 */
[----:B------:R-:W-:Y:S02]  /*f620*/  FMNMX.FTZ R7, R16, R17, !PT ;  /* 0x0000001110077209 */ /* 0x000fe40007810000 */
[----:B------:R-:W-:-:S02]  /*f630*/  FSEL R33, R99, -INF , P1 ;  /* 0xff80000063217808 */ /* 0x000fc40000800000 */
[----:B------:R-:W-:Y:S02]  /*f640*/  FMNMX.FTZ R6, R175, R6, !PT ;  /* 0x00000006af067209 */ /* 0x000fe40007810000 */
[C---:B------:R-:W-:Y:S02]  /*f650*/  ISETP.GT.AND P0, PT, R0.reuse, 0x10, PT ;  /* 0x000000100000780c */ /* 0x040fe40003f04270 */
[----:B------:R-:W-:Y:S02]  /*f660*/  ISETP.GT.AND P1, PT, R0, 0x11, PT ;  /* 0x000000110000780c */ /* 0x000fe40003f24270 */
[----:B------:R-:W-:Y:S02]  /*f670*/  FMNMX.FTZ R7, R32, R7, !PT ;  /* 0x0000000720077209 */ /* 0x000fe40007810000 */
[----:B------:R-:W-:Y:S02]  /*f680*/  FMNMX.FTZ R6, R173, R6, !PT ;  /* 0x00000006ad067209 */ /* 0x000fe40007810000 */
[----:B------:R-:W-:-:S02]  /*f690*/  FSEL R50, R50, -INF , P0 ;  /* 0xff80000032327808 */ /* 0x000fc40000000000 */
[----:B------:R-:W-:Y:S02]  /*f6a0*/  FSEL R51, R51, -INF , P1 ;  /* 0xff80000033337808 */ /* 0x000fe40000800000 */
[C---:B------:R-:W-:Y:S02]  /*f6b0*/  ISETP.GT.AND P0, PT, R0.reuse, 0x18, PT ;  /* 0x000000180000780c */ /* 0x040fe40003f04270 */
[----:B------:R-:W-:Y:S02]  /*f6c0*/  ISETP.GT.AND P1, PT, R0, 0x19, PT ;  /* 0x000000190000780c */ /* 0x000fe40003f24270 */
[----:B------:R-:W-:Y:S02]  /*f6d0*/  FMNMX.FTZ R7, R33, R7, !PT ;  /* 0x0000000721077209 */ /* 0x000fe40007810000 */
[----:B------:R-:W-:Y:S02]  /*f6e0*/  FMNMX.FTZ R6, R172, R6, !PT ;  /* 0x00000006ac067209 */ /* 0x000fe40007810000 */
[----:B------:R-:W-:-:S02]  /*f6f0*/  FSEL R48, R54, -INF , P0 ;  /* 0xff80000036307808 */ /* 0x000fc40000000000 */
[----:B------:R-:W-:Y:S02]  /*f700*/  FSEL R103, R55, -INF , P1 ;  /* 0xff80000037677808 */ /* 0x000fe40000800000 */
[----:B------:R-:W-:Y:S02]  /*f710*/  FMNMX.FTZ R7, R50, R7, !PT ;  /* 0x0000000732077209 */ /* 0x000fe40007810000 */
[C---:B------:R-:W-:Y:S02]  /*f720*/  ISETP.GT.AND P0, PT, R2.reuse, 0x38, PT ;  /* 0x000000380200780c */ /* 0x040fe40003f04270 */
[----:B------:R-:W-:Y:S02]  /*f730*/  ISETP.GT.AND P1, PT, R2, 0x39, PT ;  /* 0x000000390200780c */ /* 0x000fe40003f24270 */
[----:B------:R-:W-:Y:S02]  /*f740*/  FMNMX.FTZ R2, R174, R6, !PT ;  /* 0x00000006ae027209 */ /* 0x000fe40007810000 */
[----:B------:R-:W-:-:S02]  /*f750*/  FMNMX.FTZ R6, R51, R7, !PT ;  /* 0x0000000733067209 */ /* 0x000fc40007810000 */
[----:B------:R-:W-:Y:S02]  /*f760*/  FSEL R226, R8, -INF , P0 ;  /* 0xff80000008e27808 */ /* 0x000fe40000000000 */
[----:B------:R-:W-:Y:S02]  /*f770*/  ISETP.GT.AND P0, PT, R0, 0x20, PT ;  /* 0x000000200000780c */ /* 0x000fe40003f04270 */
[----:B------:R-:W-:Y:S02]  /*f780*/  FMNMX.FTZ R2, R228, R2, !PT ;  /* 0x00000002e4027209 */ /* 0x000fe40007810000 */
[----:B------:R-:W-:Y:S02]  /*f790*/  FMNMX.FTZ R6, R48, R6, !PT ;  /* 0x0000000630067209 */ /* 0x000fe40007810000 */
[----:B------:R-:W-:Y:S02]  /*f7a0*/  FSEL R158, R38, -INF , P0 ;  /* 0xff800000269e7808 */ /* 0x000fe40000000000 */
[----:B------:R-:W-:-:S02]  /*f7b0*/  FMNMX.FTZ R2, R229, R2, !PT ;  /* 0x00000002e5027209 */ /* 0x000fc40007810000 */
[----:B------:R-:W-:Y:S02]  /*f7c0*/  ISETP.GT.AND P0, PT, R0, 0x21, PT ;  /* 0x000000210000780c */ /* 0x000fe40003f04270 */
[----:B------:R-:W-:Y:S02]  /*f7d0*/  FMNMX.FTZ R6, R103, R6, !PT ;  /* 0x0000000667067209 */ /* 0x000fe40007810000 */
[----:B------:R-:W-:Y:S02]  /*f7e0*/  FSEL R214, R9, -INF , P1 ;  /* 0xff80000009d67808 */ /* 0x000fe40000800000 */
[----:B------:R-:W-:Y:S02]  /*f7f0*/  FMNMX.FTZ R2, R226, R2, !PT ;  /* 0x00000002e2027209 */ /* 0x000fe40007810000 */
[----:B------:R-:W-:Y:S02]  /*f800*/  FSEL R154, R39, -INF , P0 ;  /* 0xff800000279a7808 */ /* 0x000fe40000000000 */
[----:B------:R-:W-:-:S02]  /*f810*/  ISETP.GT.AND P0, PT, R0, 0x28, PT ;  /* 0x000000280000780c */ /* 0x000fc40003f04270 */
[----:B------:R-:W-:Y:S02]  /*f820*/  FMNMX.FTZ R6, R158, R6, !PT ;  /* 0x000000069e067209 */ /* 0x000fe40007810000 */
[----:B------:R-:W-:Y:S02]  /*f830*/  FMNMX.FTZ R7, R214, R2, !PT ;  /* 0x00000002d6077209 */ /* 0x000fe40007810000 */
[----:B------:R-:W-:Y:S02]  /*f840*/  ISETP.GT.AND P1, PT, R0, 0x29, PT ;  /* 0x000000290000780c */ /* 0x000fe40003f24270 */
[----:B------:R-:W-:Y:S01]  /*f850*/  FSEL R155, R26, -INF , P0 ;  /* 0xff8000001a9b7808 */ /* 0x000fe20000000000 */
[----:B------:R-:W2:Y:S01]  /*f860*/  SHFL.BFLY PT, R8, R7, 0x2, 0x1f ;  /* 0x0c401f0007087f89 */ /* 0x000ea200000e0000 */
[----:B------:R-:W-:Y:S02]  /*f870*/  FMNMX.FTZ R2, R154, R6, !PT ;  /* 0x000000069a027209 */ /* 0x000fe40007810000 */
[----:B------:R-:W-:-:S02]  /*f880*/  ISETP.GT.AND P0, PT, R0, 0x30, PT ;  /* 0x000000300000780c */ /* 0x000fc40003f04270 */
[----:B------:R-:W-:Y:S02]  /*f890*/  FMNMX.FTZ R6, R68, R69, !PT ;  /* 0x0000004544067209 */ /* 0x000fe40007810000 */
[----:B------:R-:W-:Y:S02]  /*f8a0*/  FSEL R159, R27, -INF , P1 ;  /* 0xff8000001b9f7808 */ /* 0x000fe40000800000 */
[----:B------:R-:W-:Y:S02]  /*f8b0*/  FMNMX.FTZ R2, R155, R2, !PT ;  /* 0x000000029b027209 */ /* 0x000fe40007810000 */
[----:B------:R-:W-:Y:S02]  /*f8c0*/  FSEL R207, R34, -INF , P0 ;  /* 0xff80000022cf7808 */ /* 0x000fe40000000000 */
[----:B------:R-:W-:Y:S02]  /*f8d0*/  FMNMX.FTZ R6, R70, R6, !PT ;  /* 0x0000000646067209 */ /* 0x000fe40007810000 */
[----:B------:R-:W-:-:S02]  /*f8e0*/  ISETP.GT.AND P1, PT, R0, 0x31, PT ;  /* 0x000000310000780c */ /* 0x000fc40003f24270 */
[----:B------:R-:W-:Y:S02]  /*f8f0*/  ISETP.GT.AND P0, PT, R4, 0x29, PT ;  /* 0x000000290400780c */ /* 0x000fe40003f04270 */
[----:B------:R-:W-:Y:S02]  /*f900*/  FMNMX.FTZ R2, R159, R2, !PT ;  /* 0x000000029f027209 */ /* 0x000fe40007810000 */
[----:B------:R-:W-:Y:S02]  /*f910*/  FMNMX.FTZ R6, R71, R6, !PT ;  /* 0x0000000647067209 */ /* 0x000fe40007810000 */
[----:B------:R-:W-:Y:S02]  /*f920*/  FSEL R219, R35, -INF , P1 ;  /* 0xff80000023db7808 */ /* 0x000fe40000800000 */
[----:B------:R-:W-:Y:S02]  /*f930*/  FSEL R178, R65, -INF , P0 ;  /* 0xff80000041b27808 */ /* 0x000fe40000000000 */
[----:B------:R-:W-:-:S02]  /*f940*/  ISETP.GT.AND P0, PT, R0, 0x38, PT ;  /* 0x000000380000780c */ /* 0x000fc40003f04270 */
[----:B------:R-:W-:Y:S02]  /*f950*/  ISETP.GT.AND P1, PT, R0, 0x39, PT ;  /* 0x000000390000780c */ /* 0x000fe40003f24270 */
        /* <DEDUP_REMOVED lines=8> */
[----:B------:R-:W-:Y:S02]  /*f9e0*/  ISETP.GT.AND P0, PT, R4, 0x30, PT ;  /* 0x000000300400780c */ /* 0x000fe40003f04270 */
[----:B------:R-:W-:Y:S02]  /*f9f0*/  FMNMX.FTZ R6, R206, R0, !PT ;  /* 0x00000000ce067209 */ /* 0x000fe40007810000 */
[----:B------:R-:W-:-:S02]  /*fa00*/  FMNMX.FTZ R0, R156, R2, !PT ;  /* 0x000000029c007209 */ /* 0x000fc40007810000 */
[----:B--2---:R-:W-:Y:S02]  /*fa10*/  FMNMX.FTZ R7, R7, R8, !PT ;  /* 0x0000000807077209 */ /* 0x004fe40007810000 */
[----:B------:R-:W-:Y:S01]  /*fa20*/  FSEL R217, R20, -INF , P0 ;  /* 0xff80000014d97808 */ /* 0x000fe20000000000 */
[----:B------:R-:W-:Y:S01]  /*fa30*/  SHFL.BFLY PT, R8, R6, 0x2, 0x1f ;  /* 0x0c401f0006087f89 */ /* 0x000fe200000e0000 */
[----:B------:R-:W-:Y:S02]  /*fa40*/  ISETP.GT.AND P0, PT, R4, 0x31, PT ;  /* 0x000000310400780c */ /* 0x000fe40003f04270 */
[----:B------:R-:W-:Y:S01]  /*fa50*/  FMNMX.FTZ R0, R176, R0, !PT ;  /* 0x00000000b0007209 */ /* 0x000fe20007810000 */
[----:B------:R-:W2:Y:S01]  /*fa60*/  SHFL.BFLY PT, R9, R7, 0x1, 0x1f ;  /* 0x0c201f0007097f89 */ /* 0x000ea200000e0000 */
[----:B------:R-:W-:Y:S02]  /*fa70*/  FMNMX.FTZ R2, R57, R56, !PT ;  /* 0x0000003839027209 */ /* 0x000fe40007810000 */
[----:B------:R-:W-:-:S02]  /*fa80*/  FSEL R215, R21, -INF , P0 ;  /* 0xff80000015d77808 */ /* 0x000fc40000000000 */
[----:B------:R-:W-:Y:S02]  /*fa90*/  FMNMX.FTZ R0, R184, R0, !PT ;  /* 0x00000000b8007209 */ /* 0x000fe40007810000 */
[----:B------:R-:W-:Y:S02]  /*faa0*/  ISETP.GT.AND P0, PT, R5, 0x18, PT ;  /* 0x000000180500780c */ /* 0x000fe40003f04270 */
[----:B------:R-:W-:Y:S02]  /*fab0*/  FMNMX.FTZ R2, R60, R2, !PT ;  /* 0x000000023c027209 */ /* 0x000fe40007810000 */
[----:B------:R-:W-:Y:S02]  /*fac0*/  FMNMX.FTZ R0, R177, R0, !PT ;  /* 0x00000000b1007209 */ /* 0x000fe40007810000 */
[----:B------:R-:W-:Y:S02]  /*fad0*/  FSEL R101, R62, -INF , P0 ;  /* 0xff8000003e657808 */ /* 0x000fe40000000000 */
[----:B------:R-:W-:-:S02]  /*fae0*/  ISETP.GT.AND P0, PT, R4, 0x38, PT ;  /* 0x000000380400780c */ /* 0x000fc40003f04270 */
[----:B------:R-:W-:Y:S02]  /*faf0*/  FMNMX.FTZ R2, R61, R2, !PT ;  /* 0x000000023d027209 */ /* 0x000fe40007810000 */
[----:B------:R-:W-:Y:S02]  /*fb00*/  FMNMX.FTZ R0, R178, R0, !PT ;  /* 0x00000000b2007209 */ /* 0x000fe40007810000 */
[----:B------:R-:W-:Y:S02]  /*fb10*/  FSEL R227, R12, -INF , P0 ;  /* 0xff8000000ce37808 */ /* 0x000fe40000000000 */
[----:B------:R-:W-:Y:S02]  /*fb20*/  FMNMX.FTZ R2, R146, R2, !PT ;  /* 0x0000000292027209 */ /* 0x000fe40007810000 */
[----:B------:R-:W-:Y:S02]  /*fb30*/  ISETP.GT.AND P0, PT, R5, 0x20, PT ;  /* 0x000000200500780c */ /* 0x000fe40003f04270 */
[----:B------:R-:W-:-:S02]  /*fb40*/  FMNMX.FTZ R0, R217, R0, !PT ;  /* 0x00000000d9007209 */ /* 0x000fc40007810000 */
[----:B------:R-:W-:Y:S02]  /*fb50*/  ISETP.GT.AND P1, PT, R5, 0x19, PT ;  /* 0x000000190500780c */ /* 0x000fe40003f24270 */
[----:B------:R-:W-:Y:S02]  /*fb60*/  FMNMX.FTZ R2, R140, R2, !PT ;  /* 0x000000028c027209 */ /* 0x000fe40007810000 */
[----:B------:R-:W-:Y:S02]  /*fb70*/  FSEL R153, R58, -INF , P0 ;  /* 0xff8000003a997808 */ /* 0x000fe40000000000 */
[----:B------:R-:W-:Y:S01]  /*fb80*/  ISETP.GT.AND P0, PT, R4, 0x39, PT ;  /* 0x000000390400780c */ /* 0x000fe20003f04270 */
[----:B------:R-:W-:Y:S01]  /*fb90*/  IMAD R4, R160, 0x20, R150 ;  /* 0x00000020a0047824 */ /* 0x000fe200078e0296 */
[----:B------:R-:W-:Y:S02]  /*fba0*/  FMNMX.FTZ R0, R215, R0, !PT ;  /* 0x00000000d7007209 */ /* 0x000fe40007810000 */
[----:B------:R-:W-:-:S02]  /*fbb0*/  FSEL R100, R63, -INF , P1 ;  /* 0xff8000003f647808 */ /* 0x000fc40000800000 */
[----:B------:R-:W-:Y:S02]  /*fbc0*/  FMNMX.FTZ R2, R101, R2, !PT ;  /* 0x0000000265027209 */ /* 0x000fe40007810000 */
[----:B------:R-:W-:Y:S02]  /*fbd0*/  FSEL R222, R13, -INF , P0 ;  /* 0xff8000000dde7808 */ /* 0x000fe40000000000 */
[----:B------:R-:W-:Y:S02]  /*fbe0*/  FMNMX.FTZ R0, R227, R0, !PT ;  /* 0x00000000e3007209 */ /* 0x000fe40007810000 */
[----:B------:R-:W-:Y:S02]  /*fbf0*/  ISETP.GT.AND P1, PT, R5, 0x21, PT ;  /* 0x000000210500780c */ /* 0x000fe40003f24270 */
[----:B------:R-:W-:Y:S02]  /*fc00*/  FMNMX.FTZ R2, R100, R2, !PT ;  /* 0x0000000264027209 */ /* 0x000fe40007810000 */
[----:B--2---:R-:W-:-:S02]  /*fc10*/  FMNMX.FTZ R143, R7, R9, !PT ;  /* 0x00000009078f7209 */ /* 0x004fc40007810000 */
[----:B------:R-:W-:Y:S02]  /*fc20*/  FMNMX.FTZ R7, R222, R0, !PT ;  /* 0x00000000de077209 */ /* 0x000fe40007810000 */
[----:B------:R-:W-:Y:S01]  /*fc30*/  FSEL R152, R59, -INF , P1 ;  /* 0xff8000003b987808 */ /* 0x000fe20000800000 */
[----:B------:R-:W-:Y:S01]  /*fc40*/  FMUL.FTZ R12, R143, c[0x0][0x2d0] ;  /* 0x0000b4008f0c7a20 */ /* 0x000fe20000410000 */
[----:B------:R-:W-:Y:S02]  /*fc50*/  ISETP.GT.AND P0, PT, R5, 0x28, PT ;  /* 0x000000280500780c */ /* 0x000fe40003f04270 */
[----:B------:R-:W-:Y:S02]  /*fc60*/  FMNMX.FTZ R2, R153, R2, !PT ;  /* 0x0000000299027209 */ /* 0x000fe40007810000 */
[----:B------:R-:W-:Y:S02]  /*fc70*/  FMNMX.FTZ R142, R6, R8, !PT ;  /* 0x00000008068e7209 */ /* 0x000fe40007810000 */
[----:B------:R-:W2:Y:S01]  /*fc80*/  SHFL.BFLY PT, R6, R7, 0x2, 0x1f ;  /* 0x0c401f0007067f89 */ /* 0x000ea200000e0000 */
[----:B------:R-:W-:-:S02]  /*fc90*/  ISETP.GT.AND P1, PT, R5, 0x29, PT ;  /* 0x000000290500780c */ /* 0x000fc40003f24270 */
[----:B------:R-:W-:Y:S01]  /*fca0*/  FSEL R141, R66, -INF , P0 ;  /* 0xff800000428d7808 */ /* 0x000fe20000000000 */
[----:B------:R-:W3:Y:S01]  /*fcb0*/  SHFL.BFLY PT, R8, R142, 0x1, 0x1f ;  /* 0x0c201f008e087f89 */ /* 0x000ee200000e0000 */
[----:B------:R-:W-:Y:S02]  /*fcc0*/  FMNMX.FTZ R0, R152, R2, !PT ;  /* 0x0000000298007209 */ /* 0x000fe40007810000 */
[----:B------:R-:W-:Y:S02]  /*fcd0*/  ISETP.GT.AND P0, PT, R5, 0x30, PT ;  /* 0x000000300500780c */ /* 0x000fe40003f04270 */
[----:B------:R-:W-:Y:S02]  /*fce0*/  FSEL R13, R67, -INF , P1 ;  /* 0xff800000430d7808 */ /* 0x000fe40000800000 */
[----:B------:R-:W-:Y:S02]  /*fcf0*/  FMNMX.FTZ R0, R141, R0, !PT ;  /* 0x000000008d007209 */ /* 0x000fe40007810000 */
[----:B------:R-:W-:-:S02]  /*fd00*/  ISETP.GT.AND P1, PT, R5, 0x31, PT ;  /* 0x000000310500780c */ /* 0x000fc40003f24270 */
[----:B------:R-:W-:Y:S02]  /*fd10*/  FSEL R216, R22, -INF , P0 ;  /* 0xff80000016d87808 */ /* 0x000fe40000000000 */
[----:B------:R-:W-:Y:S02]  /*fd20*/  FMNMX.FTZ R0, R13, R0, !PT ;  /* 0x000000000d007209 */ /* 0x000fe40007810000 */
[----:B------:R-:W-:Y:S02]  /*fd30*/  FSETP.NEU.FTZ.AND P0, PT, R143, -INF , PT ;  /* 0xff8000008f00780b */ /* 0x000fe40003f1d000 */
[----:B------:R-:W-:Y:S02]  /*fd40*/  FSEL R220, R23, -INF , P1 ;  /* 0xff80000017dc7808 */ /* 0x000fe40000800000 */
[----:B------:R-:W-:Y:S02]  /*fd50*/  ISETP.GT.AND P1, PT, R5, 0x38, PT ;  /* 0x000000380500780c */ /* 0x000fe40003f24270 */
[----:B------:R-:W-:-:S02]  /*fd60*/  FMNMX.FTZ R2, R216, R0, !PT ;  /* 0x00000000d8027209 */ /* 0x000fc40007810000 */
        /* <DEDUP_REMOVED lines=16> */
[----:B------:R-:W1:Y:S01]  /*fe70*/  SHFL.BFLY PT, R9, R6, 0x2, 0x1f ;  /* 0x0c401f0006097f89 */ /* 0x000e6200000e0000 */
[----:B----4-:R-:W-:Y:S01]  /*fe80*/  IMAD.IADD R0, R151, 0x1, R4 ;  /* 0x0000000197007824 */ /* 0x010fe200078e0204 */
[C---:B------:R-:W-:Y:S01]  /*fe90*/  @P2 LEA R4, P0, R163.reuse, R18, 0x1 ;  /* 0x00000012a3042211 */ /* 0x040fe200078008ff */
        /* <DEDUP_REMOVED lines=25> */
[----:B---3--:R-:W-:-:S02]  /*10030*/  FMNMX.FTZ R4, R6, R9, !PT ;  /* 0x0000000906047209 */ /* 0x008fc40007810000 */
        /* <DEDUP_REMOVED lines=55> */
[----:B------:R-:W2:Y:S07]  /*103b0*/  LDSM.16.MT88.4 R24, [R209+0x500] ;  /* 0x00050000d118783b */ /* 0x000eae0000004200 */
[----:B------:R-:W-:Y:S01]  /*103c0*/  HMMA.16816.F32 R60, R8, R16, RZ ;  /* 0x00000010083c723c */ /* 0x000fe200000018ff */
[----:B-1----:R-:W-:-:S07]  /*103d0*/  FFMA.FTZ R4, R53, c[0x0][0x2d0], -R12 ;  /* 0x0000b40035047a23 */ /* 0x002fce000001080c */
[C---:B------:R-:W-:Y:S01]  /*103e0*/  HMMA.16816.F32 R124, R8.reuse, R18, RZ ;  /* 0x00000012087c723c */ /* 0x040fe200000018ff */
[----:B------:R1:W3:Y:S01]  /*103f0*/  MUFU.EX2 R239, R4 ;  /* 0x0000000400ef7308 */ /* 0x0002e20000000800 */
[----:B------:R-:W-:Y:S06]  /*10400*/  LDSM.16.MT88.4 R16, [R209+0x1500] ;  /* 0x00150000d110783b */ /* 0x000fec0000004200 */
[C---:B------:R-:W-:Y:S08]  /*10410*/  HMMA.16816.F32 R56, R8.reuse, R20, RZ ;  /* 0x000000140838723c */ /* 0x040ff000000018ff */
[----:B------:R-:W-:Y:S01]  /*10420*/  HMMA.16816.F32 R120, R8, R22, RZ ;  /* 0x000000160878723c */ /* 0x000fe200000018ff */
[----:B-1----:R-:W-:Y:S01]  /*10430*/  FFMA.FTZ R4, R50, c[0x0][0x2d0], -R2 ;  /* 0x0000b40032047a23 */ /* 0x002fe20000010802 */
[----:B------:R-:W1:Y:S01]  /*10440*/  LDSM.16.MT88.4 R20, [R210+0x500] ;  /* 0x00050000d214783b */ /* 0x000e620000004200 */
[----:B---3--:R-:W-:-:S02]  /*10450*/  F2FP.PACK_AB R6, R239, R240 ;  /* 0x000000f0ef06723e */ /* 0x008fc400000000ff */
[----:B------:R3:W-:Y:S03]  /*10460*/  MUFU.EX2 R230, R4 ;  /* 0x0000000400e67308 */ /* 0x0007e60000000800 */
[C---:B------:R-:W-:Y:S08]  /*10470*/  HMMA.16816.F32 R52, R8.reuse, R28, RZ ;  /* 0x0000001c0834723c */ /* 0x040ff000000018ff */
[----:B------:R-:W-:Y:S01]  /*10480*/  HMMA.16816.F32 R132, R8, R30, RZ ;  /* 0x0000001e0884723c */ /* 0x000fe200000018ff */
[----:B------:R-:W4:Y:S01]  /*10490*/  LDSM.16.MT88.4 R28, [R210+0x1500] ;  /* 0x00150000d21c783b */ /* 0x000f220000004200 */
[----:B---3--:R-:W-:-:S06]  /*104a0*/  FFMA.FTZ R4, R51, c[0x0][0x2d0], -R2 ;  /* 0x0000b40033047a23 */ /* 0x008fcc0000010802 */
[C---:B------:R-:W-:Y:S01]  /*104b0*/  HMMA.16816.F32 R136, R8.reuse, R34, RZ ;  /* 0x000000220888723c */ /* 0x040fe200000018ff */
[----:B------:R3:W1:Y:S07]  /*104c0*/  MUFU.EX2 R233, R4 ;  /* 0x0000000400e97308 */ /* 0x00066e0000000800 */
[----:B------:R-:W-:Y:S01]  /*104d0*/  HMMA.16816.F32 R44, R8, R36, RZ ;  /* 0x00000024082c723c */ /* 0x000fe200000018ff */
[----:B---3--:R-:W-:Y:S01]  /*104e0*/  FFMA.FTZ R4, R48, c[0x0][0x2d0], -R2 ;  /* 0x0000b40030047a23 */ /* 0x008fe20000010802 */
[----:B-1----:R-:W-:-:S06]  /*104f0*/  F2FP.PACK_AB R5, R233, R230 ;  /* 0x000000e6e905723e */ /* 0x002fcc00000000ff */
[----:B------:R-:W-:Y:S01]  /*10500*/  HMMA.16816.F32 R48, R8, R32, RZ ;  /* 0x000000200830723c */ /* 0x000fe200000018ff */
[----:B------:R-:W1:Y:S01]  /*10510*/  LDSM.16.MT88.4 R32, [R209+0x2500] ;  /* 0x00250000d120783b */ /* 0x000e620000004200 */
[----:B------:R3:W-:Y:S02]  /*10520*/  MUFU.EX2 R232, R4 ;  /* 0x0000000400e87308 */ /* 0x0007e40000000800 */
[----:B---3--:R-:W-:-:S06]  /*10530*/  FFMA.FTZ R4, R103, c[0x0][0x2d0], -R2 ;  /* 0x0000b40067047a23 */ /* 0x008fcc0000010802 */
[----:B------:R3:W2:Y:S02]  /*10540*/  MUFU.EX2 R231, R4 ;  /* 0x0000000400e77308 */ /* 0x0006a40000000800 */
[----:B---3--:R-:W-:Y:S01]  /*10550*/  FFMA.FTZ R4, R147, c[0x0][0x2d0], -R0 ;  /* 0x0000b40093047a23 */ /* 0x008fe20000010800 */
[----:B--2---:R-:W-:-:S05]  /*10560*/  F2FP.PACK_AB R7, R231, R232 ;  /* 0x000000e8e707723e */ /* 0x004fca00000000ff */
[----:B------:R2:W-:Y:S02]  /*10570*/  MUFU.EX2 R224, R4 ;  /* 0x0000000400e07308 */ /* 0x0005e40000000800 */
[--C-:B--2---:R-:W-:Y:S02]  /*10580*/  FFMA.FTZ R4, R148, c[0x0][0x2d0], -R0.reuse ;  /* 0x0000b40094047a23 */ /* 0x104fe40000010800 */
[----:B------:R-:W-:Y:S01]  /*10590*/  HMMA.16816.F32 R148, R8, R38, RZ ;  /* 0x000000260894723c */ /* 0x000fe200000018ff */
[----:B------:R-:W-:Y:S03]  /*105a0*/  LDSM.16.MT88.4 R36, [R210+0x2900] ;  /* 0x00290000d224783b */ /* 0x000fe60000004200 */
[----:B------:R2:W3:Y:S03]  /*105b0*/  MUFU.EX2 R223, R4 ;  /* 0x0000000400df7308 */ /* 0x0004e60000000800 */
[----:B------:R-:W-:-:S02]  /*105c0*/  FFMA.FTZ R8, R157, c[0x0][0x2d0], -R0 ;  /* 0x0000b4009d087a23 */ /* 0x000fc40000010800 */
[----:B------:R-:W-:-:S03]  /*105d0*/  IMAD.MOV.U32 R10, RZ, RZ, R169 ;  /* 0x000000ffff0a7224 */ /* 0x000fc600078e00a9 */
[----:B------:R1:W-:Y:S01]  /*105e0*/  MUFU.EX2 R221, R8 ;  /* 0x0000000800dd7308 */ /* 0x0003e20000000800 */
[----:B------:R-:W-:Y:S02]  /*105f0*/  IMAD.MOV.U32 R11, RZ, RZ, R162 ;  /* 0x000000ffff0b7224 */ /* 0x000fe400078e00a2 */
[----:B------:R-:W-:Y:S01]  /*10600*/  IMAD.MOV.U32 R9, RZ, RZ, R161 ;  /* 0x000000ffff097224 */ /* 0x000fe200078e00a1 */
[----:B--2---:R-:W-:-:S07]  /*10610*/  F2FP.PACK_AB R4, R241, R236 ;  /* 0x000000ecf104723e */ /* 0x004fce00000000ff */
[----:B------:R-:W-:Y:S01]  /*10620*/  HMMA.16816.F32 R168, R4, R24, R116 ;  /* 0x0000001804a8723c */ /* 0x000fe20000001874 */
[----:B-1----:R-:W-:-:S04]  /*10630*/  FFMA.FTZ R8, R156, c[0x0][0x2d0], -R0 ;  /* 0x0000b4009c087a23 */ /* 0x002fc80000010800 */
[----:B------:R1:W2:Y:S03]  /*10640*/  MUFU.EX2 R218, R8 ;  /* 0x0000000800da7308 */ /* 0x0002a60000000800 */
[C---:B------:R-:W-:Y:S08]  /*10650*/  HMMA.16816.F32 R164, R4.reuse, R20, R112 ;  /* 0x0000001404a4723c */ /* 0x040ff00000001870 */
[----:B------:R-:W-:Y:S01]  /*10660*/  HMMA.16816.F32 R116, R4, R16, R108 ;  /* 0x000000100474723c */ /* 0x000fe2000000186c */
[----:B-1----:R-:W-:-:S07]  /*10670*/  FFMA.FTZ R8, R146, c[0x0][0x2d0], -R3 ;  /* 0x0000b40092087a23 */ /* 0x002fce0000010803 */
[C---:B----4-:R-:W-:Y:S01]  /*10680*/  HMMA.16816.F32 R112, R4.reuse, R28, R104 ;  /* 0x0000001c0470723c */ /* 0x050fe20000001868 */
[----:B------:R1:W-:Y:S07]  /*10690*/  MUFU.EX2 R202, R8 ;  /* 0x0000000800ca7308 */ /* 0x0003ee0000000800 */
[C---:B------:R-:W-:Y:S08]  /*106a0*/  HMMA.16816.F32 R104, R4.reuse, R32, R96 ;  /* 0x000000200468723c */ /* 0x040ff00000001860 */
[----:B------:R-:W-:Y:S01]  /*106b0*/  HMMA.16816.F32 R160, R4, R26, R88 ;  /* 0x0000001a04a0723c */ /* 0x000fe20000001858 */
[----:B-1----:R-:W-:-:S04]  /*106c0*/  FFMA.FTZ R8, R140, c[0x0][0x2d0], -R3 ;  /* 0x0000b4008c087a23 */ /* 0x002fc80000010803 */
[----:B------:R1:W4:Y:S03]  /*106d0*/  MUFU.EX2 R203, R8 ;  /* 0x0000000800cb7308 */ /* 0x0003260000000800 */
[C---:B------:R-:W-:Y:S08]  /*106e0*/  HMMA.16816.F32 R108, R4.reuse, R22, R84 ;  /* 0x00000016046c723c */ /* 0x040ff00000001854 */
[----:B------:R-:W-:Y:S01]  /*106f0*/  HMMA.16816.F32 R96, R4, R18, R80 ;  /* 0x000000120460723c */ /* 0x000fe20000001850 */
[----:B-1----:R-:W-:-:S07]  /*10700*/  FFMA.FTZ R8, R101, c[0x0][0x2d0], -R3 ;  /* 0x0000b40065087a23 */ /* 0x002fce0000010803 */
[C---:B------:R-:W-:Y:S01]  /*10710*/  HMMA.16816.F32 R88, R4.reuse, R34, R72 ;  /* 0x000000220458723c */ /* 0x040fe20000001848 */
[----:B------:R1:W-:Y:S07]  /*10720*/  MUFU.EX2 R201, R8 ;  /* 0x0000000800c97308 */ /* 0x0003ee0000000800 */
[----:B------:R-:W-:Y:S01]  /*10730*/  HMMA.16816.F32 R84, R4, R42, R64 ;  /* 0x0000002a0454723c */ /* 0x000fe20000001840 */
[----:B-1----:R-:W-:-:S07]  /*10740*/  FFMA.FTZ R8, R100, c[0x0][0x2d0], -R3 ;  /* 0x0000b40064087a23 */ /* 0x002fce0000010803 */
[C---:B------:R-:W-:Y:S01]  /*10750*/  HMMA.16816.F32 R100, R4.reuse, R40, R92 ;  /* 0x000000280464723c */ /* 0x040fe2000000185c */
[----:B------:R1:W1:Y:S07]  /*10760*/  MUFU.EX2 R200, R8 ;  /* 0x0000000800c87308 */ /* 0x00026e0000000800 */
[----:B------:R-:W-:Y:S07]  /*10770*/  HMMA.16816.F32 R92, R4, R30, R76 ;  /* 0x0000001e045c723c */ /* 0x000fee000000184c */
[----:B---3--:R-:W-:-:S02]  /*10780*/  F2FP.PACK_AB R4, R223, R224 ;  /* 0x000000e0df04723e */ /* 0x008fc400000000ff */
[----:B--2---:R-:W-:Y:S01]  /*10790*/  F2FP.PACK_AB R6, R218, R221 ;  /* 0x000000ddda06723e */ /* 0x004fe200000000ff */
[--C-:B-1----:R-:W-:Y:S01]  /*107a0*/  FFMA.FTZ R8, R175, c[0x0][0x2d0], -R12.reuse ;  /* 0x0000b400af087a23 */ /* 0x102fe2000001080c */
[----:B----4-:R-:W-:Y:S02]  /*107b0*/  F2FP.PACK_AB R5, R203, R202 ;  /* 0x000000cacb05723e */ /* 0x010fe400000000ff */
[----:B------:R-:W-:Y:S01]  /*107c0*/  F2FP.PACK_AB R7, R200, R201 ;  /* 0x000000c9c807723e */ /* 0x000fe200000000ff */
[----:B------:R1:W-:Y:S06]  /*107d0*/  MUFU.EX2 R199, R8 ;  /* 0x0000000800c77308 */ /* 0x0003ec0000000800 */
[C---:B------:R-:W-:Y:S08]  /*107e0*/  HMMA.16816.F32 R76, R4.reuse, R20, R60 ;  /* 0x00000014044c723c */ /* 0x040ff0000000183c */
[----:B------:R-:W-:Y:S01]  /*107f0*/  HMMA.16816.F32 R60, R4, R26, R128 ;  /* 0x0000001a043c723c */ /* 0x000fe20000001880 */
[----:B-1----:R-:W-:-:S04]  /*10800*/  FFMA.FTZ R8, R173, c[0x0][0x2d0], -R12 ;  /* 0x0000b400ad087a23 */ /* 0x002fc8000001080c */
[----:B------:R1:W2:Y:S02]  /*10810*/  MUFU.EX2 R198, R8 ;  /* 0x0000000800c67308 */ /* 0x0002a40000000800 */
[----:B------:R-:W-:Y:S01]  /*10820*/  IMAD.MOV.U32 R131, RZ, RZ, R179 ;  /* 0x000000ffff837224 */ /* 0x000fe200078e00b3 */
        /* <DEDUP_REMOVED lines=13> */
[----:B------:R-:W3:Y:S01]  /*10900*/  LDSM.16.MT88.4 R16, [R210+0x900] ;  /* 0x00090000d210783b */ /* 0x000ee20000004200 */
        /* <DEDUP_REMOVED lines=21> */
[----:B------:R-:W-:Y:S01]  /*10a60*/  HMMA.16816.F32 R120, R4, R16, R164 ;  /* 0x000000100478723c */ /* 0x000fe200000018a4 */
        /* <DEDUP_REMOVED lines=21> */
[----:B------:R2:W1:Y:S02]  /*10bc0*/  MUFU.EX2 R147, R8 ;  /* 0x0000000800937308 */ /* 0x0004640000000800 */
[----:B---3--:R-:W-:Y:S02]  /*10bd0*/  F2FP.PACK_AB R4, R176, R179 ;  /* 0x000000b3b004723e */ /* 0x008fe400000000ff */
[----:B----4-:R-:W-:Y:S01]  /*10be0*/  F2FP.PACK_AB R6, R178, R177 ;  /* 0x000000b1b206723e */ /* 0x010fe200000000ff */
[----:B--2---:R-:W-:Y:S01]  /*10bf0*/  FFMA.FTZ R8, R141, c[0x0][0x2d0], -R3 ;  /* 0x0000b4008d087a23 */ /* 0x004fe20000010803 */
[----:B-1----:R-:W-:-:S03]  /*10c00*/  F2FP.PACK_AB R5, R147, R140 ;  /* 0x0000008c9305723e */ /* 0x002fc600000000ff */
[----:B------:R1:W-:Y:S02]  /*10c10*/  MUFU.EX2 R146, R8 ;  /* 0x0000000800927308 */ /* 0x0003e40000000800 */
[----:B-1----:R-:W-:-:S06]  /*10c20*/  FFMA.FTZ R8, R13, c[0x0][0x2d0], -R3 ;  /* 0x0000b4000d087a23 */ /* 0x002fcc0000010803 */
[----:B------:R-:W1:Y:S02]  /*10c30*/  MUFU.EX2 R141, R8 ;  /* 0x00000008008d7308 */ /* 0x000e640000000800 */
[----:B-1----:R-:W-:Y:S01]  /*10c40*/  F2FP.PACK_AB R7, R141, R146 ;  /* 0x000000928d07723e */ /* 0x002fe200000000ff */
[----:B------:R-:W-:-:S06]  /*10c50*/  FFMA.FTZ R8, R228, c[0x0][0x2d0], -R12 ;  /* 0x0000b400e4087a23 */ /* 0x000fcc000001080c */
[C---:B------:R-:W-:Y:S07]  /*10c60*/  HMMA.16816.F32 R168, R4.reuse, R26, R60 ;  /* 0x0000001a04a8723c */ /* 0x040fee000000183c */
[----:B------:R-:W-:Y:S01]  /*10c70*/  IMAD.MOV.U32 R27, RZ, RZ, R131 ;  /* 0x000000ffff1b7224 */ /* 0x000fe200078e0083 */
[C---:B------:R-:W-:Y:S01]  /*10c80*/  HMMA.16816.F32 R60, R4.reuse, R18, R52 ;  /* 0x00000012043c723c */ /* 0x040fe20000001834 */
[----:B------:R1:W-:Y:S01]  /*10c90*/  MUFU.EX2 R52, R8 ;  /* 0x0000000800347308 */ /* 0x0003e20000000800 */
[----:B------:R-:W2:Y:S06]  /*10ca0*/  LDSM.16.MT88.4 R128, [R209+0x1d00] ;  /* 0x001d0000d180783b */ /* 0x000eac0000004200 */
[C---:B------:R-:W-:Y:S01]  /*10cb0*/  HMMA.16816.F32 R152, R4.reuse, R24, R80 ;  /* 0x000000180498723c */ /* 0x040fe20000001850 */
[----:B------:R-:W3:Y:S07]  /*10cc0*/  LDSM.16.MT88.4 R80, [R209+0x2d00] ;  /* 0x002d0000d150783b */ /* 0x000eee0000004200 */
[----:B------:R-:W-:Y:S01]  /*10cd0*/  HMMA.16816.F32 R48, R4, R22, R48 ;  /* 0x000000160430723c */ /* 0x000fe20000001830 */
[----:B-1----:R-:W-:-:S04]  /*10ce0*/  FFMA.FTZ R8, R229, c[0x0][0x2d0], -R12 ;  /* 0x0000b400e5087a23 */ /* 0x002fc8000001080c */
[----:B------:R1:W4:Y:S03]  /*10cf0*/  MUFU.EX2 R26, R8 ;  /* 0x00000008001a7308 */ /* 0x0003260000000800 */
[C---:B------:R-:W-:Y:S08]  /*10d00*/  HMMA.16816.F32 R116, R4.reuse, R20, R72 ;  /* 0x000000140474723c */ /* 0x040ff00000001848 */
[----:B------:R-:W-:Y:S01]  /*10d10*/  HMMA.16816.F32 R100, R4, R16, R76 ;  /* 0x000000100464723c */ /* 0x000fe2000000184c */
[----:B-1----:R-:W-:Y:S01]  /*10d20*/  FFMA.FTZ R8, R226, c[0x0][0x2d0], -R12 ;  /* 0x0000b400e2087a23 */ /* 0x002fe2000001080c */
[----:B----4-:R-:W-:-:S06]  /*10d30*/  F2FP.PACK_AB R92, R26, R52 ;  /* 0x000000341a5c723e */ /* 0x010fcc00000000ff */
[C---:B------:R-:W-:Y:S01]  /*10d40*/  HMMA.16816.F32 R68, R4.reuse, R28, R68 ;  /* 0x0000001c0444723c */ /* 0x040fe20000001844 */
[----:B------:R1:W-:Y:S07]  /*10d50*/  MUFU.EX2 R25, R8 ;  /* 0x0000000800197308 */ /* 0x0003ee0000000800 */
[C---:B------:R-:W-:Y:S08]  /*10d60*/  HMMA.16816.F32 R44, R4.reuse, R30, R44 ;  /* 0x0000001e042c723c */ /* 0x040ff0000000182c */
[----:B------:R-:W-:Y:S01]  /*10d70*/  HMMA.16816.F32 R64, R4, R32, R64 ;  /* 0x000000200440723c */ /* 0x000fe20000001840 */
[----:B-1----:R-:W-:Y:S01]  /*10d80*/  FFMA.FTZ R8, R214, c[0x0][0x2d0], -R12 ;  /* 0x0000b400d6087a23 */ /* 0x002fe2000001080c */
[----:B------:R-:W-:-:S03]  /*10d90*/  IADD3 R214, R213, 0x2c00, RZ ;  /* 0x00002c00d5d67810 */ /* 0x000fc60007ffe0ff */
[----:B------:R1:W4:Y:S03]  /*10da0*/  MUFU.EX2 R24, R8 ;  /* 0x0000000800187308 */ /* 0x0003260000000800 */
[C---:B------:R-:W-:Y:S08]  /*10db0*/  HMMA.16816.F32 R56, R4.reuse, R34, R56 ;  /* 0x000000220438723c */ /* 0x040ff00000001838 */
[----:B------:R-:W-:Y:S01]  /*10dc0*/  HMMA.16816.F32 R84, R4, R36, R192 ;  /* 0x000000240454723c */ /* 0x000fe200000018c0 */
[----:B-1----:R-:W-:Y:S01]  /*10dd0*/  FFMA.FTZ R8, R207, c[0x0][0x2d0], -R2 ;  /* 0x0000b400cf087a23 */ /* 0x002fe20000010802 */
[----:B----4-:R-:W-:-:S06]  /*10de0*/  F2FP.PACK_AB R94, R24, R25 ;  /* 0x00000019185e723e */ /* 0x010fcc00000000ff */
[----:B------:R-:W-:Y:S01]  /*10df0*/  HMMA.16816.F32 R40, R4, R38, R40 ;  /* 0x000000260428723c */ /* 0x000fe20000001828 */
[----:B------:R1:W-:Y:S01]  /*10e00*/  MUFU.EX2 R23, R8 ;  /* 0x0000000800177308 */ /* 0x0003e20000000800 */
[----:B------:R-:W4:Y:S01]  /*10e10*/  LDSM.16.MT88.4 R4, [R210+0x2d00] ;  /* 0x002d0000d204783b */ /* 0x000f220000004200 */
[----:B-1----:R-:W-:Y:S01]  /*10e20*/  FFMA.FTZ R8, R219, c[0x0][0x2d0], -R2 ;  /* 0x0000b400db087a23 */ /* 0x002fe20000010802 */
[----:B------:R-:W-:-:S05]  /*10e30*/  IADD3 R219, R213, 0x1800, RZ ;  /* 0x00001800d5db7810 */ /* 0x000fca0007ffe0ff */
[----:B------:R1:W1:Y:S02]  /*10e40*/  MUFU.EX2 R22, R8 ;  /* 0x0000000800167308 */ /* 0x0002640000000800 */
[--C-:B-1----:R-:W-:Y:S01]  /*10e50*/  FFMA.FTZ R8, R205, c[0x0][0x2d0], -R2.reuse ;  /* 0x0000b400cd087a23 */ /* 0x102fe20000010802 */
[----:B------:R-:W-:Y:S01]  /*10e60*/  F2FP.PACK_AB R93, R22, R23 ;  /* 0x00000017165d723e */ /* 0x000fe200000000ff */
        /* <DEDUP_REMOVED lines=9> */
[----:B------:R-:W-:Y:S01]  /*10f00*/  HMMA.16816.F32 R120, R92, R128, R124 ;  /* 0x000000805c78723c */ /* 0x000fe2000000187c */
[----:B-1----:R-:W-:Y:S01]  /*10f10*/  FFMA.FTZ R2, R215, c[0x0][0x2d0], -R0 ;  /* 0x0000b400d7027a23 */ /* 0x002fe20000010800 */
[----:B------:R-:W-:-:S03]  /*10f20*/  IADD3 R215, R213, 0x2800, RZ ;  /* 0x00002800d5d77810 */ /* 0x000fc60007ffe0ff */
[----:B------:R1:W2:Y:S03]  /*10f30*/  MUFU.EX2 R18, R2 ;  /* 0x0000000200127308 */ /* 0x0002a60000000800 */
[C---:B------:R-:W-:Y:S08]  /*10f40*/  HMMA.16816.F32 R124, R92.reuse, R130, R96 ;  /* 0x000000825c7c723c */ /* 0x040ff00000001860 */
[----:B---3--:R-:W-:Y:S01]  /*10f50*/  HMMA.16816.F32 R76, R92, R82, R88 ;  /* 0x000000525c4c723c */ /* 0x008fe20000001858 */
[--C-:B-1----:R-:W-:Y:S01]  /*10f60*/  FFMA.FTZ R2, R227, c[0x0][0x2d0], -R0.reuse ;  /* 0x0000b400e3027a23 */ /* 0x102fe20000010800 */
[----:B--2---:R-:W-:Y:S01]  /*10f70*/  F2FP.PACK_AB R96, R18, R19 ;  /* 0x000000131260723e */ /* 0x004fe200000000ff */
[----:B------:R-:W-:-:S05]  /*10f80*/  FFMA.FTZ R0, R222, c[0x0][0x2d0], -R0 ;  /* 0x0000b400de007a23 */ /* 0x000fca0000010800 */
[----:B----4-:R-:W-:Y:S01]  /*10f90*/  HMMA.16816.F32 R88, R92, R4, R188 ;  /* 0x000000045c58723c */ /* 0x010fe200000018bc */
        /* <DEDUP_REMOVED lines=8> */
[C---:B------:R-:W-:Y:S01]  /*11020*/  IADD3 R216, R213.reuse, 0x2400, RZ ;  /* 0x00002400d5d87810 */ /* 0x040fe20007ffe0ff */
        /* <DEDUP_REMOVED lines=21> */
[----:B------:R-:W-:-:S03]  /*11180*/  FADD.FTZ R3, R242, R11 ;  /* 0x0000000bf2037221 */ /* 0x000fc60000010000 */
[----:B------:R-:W-:Y:S01]  /*11190*/  LEA.HI R27, R2, R0, RZ, 0x6 ;  /* 0x00000000021b7211 */ /* 0x000fe200078f30ff */
        /* <DEDUP_REMOVED lines=9> */
[----:B------:R-:W-:Y:S01]  /*11230*/  FADD.FTZ R5, R224, R8 ;  /* 0x00000008e0057221 */ /* 0x000fe20000010000 */
[----:B------:R-:W-:Y:S01]  /*11240*/  IADD3 R224, R213, 0x400, RZ ;  /* 0x00000400d5e07810 */ /* 0x000fe20007ffe0ff */
        /* <DEDUP_REMOVED lines=61> */
[----:B------:R1:W-:Y:S01]  /*11620*/  STL [R1+0x4], R6 ;  /* 0x0000040601007387 */ /* 0x0003e20000100800 */
        /* <DEDUP_REMOVED lines=10> */
[----:B------:R-:W5:Y:S04]  /*116d0*/  LDL R53, [R1+0x60] ;  /* 0x0000600001357983 */ /* 0x000f680000100800 */
[----:B------:R-:W5:Y:S01]  /*116e0*/  LDL.64 R228, [R1+0x48] ;  /* 0x0000480001e47983 */ /* 0x000f620000100a00 */
[----:B------:R-:W-:Y:S01]  /*116f0*/  IMAD.MOV.U32 R141, RZ, RZ, R144 ;  /* 0x000000ffff8d7224 */ /* 0x000fe200078e0090 */
[----:B------:R-:W-:Y:S01]  /*11700*/  MOV R147, R142 ;  /* 0x0000008e00937202 */ /* 0x000fe20000000f00 */
[----:B------:R-:W-:Y:S01]  /*11710*/  IMAD.MOV.U32 R140, RZ, RZ, R145 ;  /* 0x000000ffff8c7224 */ /* 0x000fe200078e0091 */
[----:B------:R-:W-:Y:S01]  /*11720*/  MOV R226, R204 ;  /* 0x000000cc00e27202 */ /* 0x000fe20000000f00 */
[----:B------:R-:W-:Y:S01]  /*11730*/  IMAD.MOV.U32 R146, RZ, RZ, R143 ;  /* 0x000000ffff927224 */ /* 0x000fe200078e008f */
[----:B--2---:R-:W-:-:S05]  /*11740*/  IADD3 RZ, P0, R28, 0x40, RZ ;  /* 0x000000401cff7810 */ /* 0x004fca0007f1e0ff */
[----:B-1-3--:R-:W-:Y:S01]  /*11750*/  IMAD.X R3, RZ, RZ, R55, P0 ;  /* 0x000000ffff037224 */ /* 0x00afe200000e0637 */
[C---:B----4-:R-:W-:Y:S02]  /*11760*/  IADD3 R2, P2, R30.reuse, 0x40, RZ ;  /* 0x000000401e027810 */ /* 0x050fe40007f5e0ff */
[----:B------:R-:W-:Y:S02]  /*11770*/  IADD3 R0, P1, R30, 0x20, RZ ;  /* 0x000000201e007810 */ /* 0x000fe40007f3e0ff */
[----:B------:R1:W-:Y:S04]  /*11780*/  STL [R1+0x30], R3 ;  /* 0x0000300301007387 */ /* 0x0003e80000100800 */
[----:B------:R2:W-:Y:S04]  /*11790*/  STL [R1+0x2c], R2 ;  /* 0x00002c0201007387 */ /* 0x0005e80000100800 */
[----:B------:R5:W-:Y:S01]  /*117a0*/  STL [R1+0x24], R0 ;  /* 0x0000240001007387 */ /* 0x000be20000100800 */
[----:B-1----:R-:W-:-:S02]  /*117b0*/  IADD3 R3, P0, R28, 0x20, RZ ;  /* 0x000000201c037810 */ /* 0x002fc40007f1e0ff */
[----:B--2---:R-:W-:-:S03]  /*117c0*/  IADD3 R2, R28, 0x40, RZ ;  /* 0x000000401c027810 */ /* 0x004fc60007ffe0ff */
[----:B------:R1:W-:Y:S01]  /*117d0*/  STL [R1+0x18], R3 ;  /* 0x0000180301007387 */ /* 0x0003e20000100800 */
[----:B-----5:R-:W-:-:S03]  /*117e0*/  @P4 IMAD.HI.U32 R0, R53, c[0x0][0x2c8], RZ ;  /* 0x0000b20035004a27 */ /* 0x020fc600078e00ff */
[----:B------:R2:W-:Y:S04]  /*117f0*/  STL [R1+0x1c], R2 ;  /* 0x00001c0201007387 */ /* 0x0005e80000100800 */
[----:B------:R3:W-:Y:S01]  /*11800*/  @P4 STL [R1+0x54], R0 ;  /* 0x0000540001004387 */ /* 0x0007e20000100800 */
[----:B-1----:R-:W-:Y:S01]  /*11810*/  IADD3.X R3, RZ, R229, RZ, P2, !PT ;  /* 0x000000e5ff037210 */ /* 0x002fe200017fe4ff */
[----:B--2---:R-:W-:Y:S01]  /*11820*/  IMAD.X R2, RZ, RZ, R229, P1 ;  /* 0x000000ffff027224 */ /* 0x004fe200008e06e5 */
[----:B---3--:R-:W-:-:S03]  /*11830*/  IADD3.X R0, RZ, R55, RZ, P0, !PT ;  /* 0x00000037ff007210 */ /* 0x008fc600007fe4ff */
[----:B------:R1:W-:Y:S04]  /*11840*/  STL [R1+0x28], R3 ;  /* 0x0000280301007387 */ /* 0x0003e80000100800 */
[----:B------:R1:W-:Y:S04]  /*11850*/  STL [R1+0x14], R0 ;  /* 0x0000140001007387 */ /* 0x0003e80000100800 */
[----:B------:R1:W-:Y:S02]  /*11860*/  STL [R1+0x20], R2 ;  /* 0x0000200201007387 */ /* 0x0003e40000100800 */
.L_x_733:
[----:B-1----:R-:W2:Y:S01]  /*11870*/  LDL R0, [R1+0x64] ;  /* 0x0000640001007983 */ /* 0x002ea20000100800 */
[----:B------:R-:W-:Y:S04]  /*11880*/  DEPBAR.LE SB0, 0x0 ;  /* 0x000080000000791a */ /* 0x000fe80000000000 */
[----:B------:R-:W3:Y:S01]  /*11890*/  LDL.64 R42, [R1+0x58] ;  /* 0x00005800012a7983 */ /* 0x000ee20000100a00 */
[C---:B------:R-:W-:Y:S01]  /*118a0*/  ISETP.GE.AND P0, PT, R226.reuse, RZ, PT ;  /* 0x000000ffe200720c */ /* 0x040fe20003f06270 */
[----:B------:R-:W-:Y:S01]  /*118b0*/  IMAD.MOV.U32 R45, RZ, RZ, c[0x0][0x208] ;  /* 0x00008200ff2d7624 */ /* 0x000fe200078e00ff */
[----:B------:R-:W-:Y:S01]  /*118c0*/  MOV R46, c[0x0][0x20c] ;  /* 0x00008300002e7a02 */ /* 0x000fe20000000f00 */
[----:B------:R-:W-:Y:S02]  /*118d0*/  IMAD.MOV.U32 R235, RZ, RZ, c[0x0][0x2c4] ;  /* 0x0000b100ffeb7624 */ /* 0x000fe400078e00ff */
[----:B------:R-:W4:Y:S06]  /*118e0*/  LDL.64 R142, [R1+0x48] ;  /* 0x00004800018e7983 */ /* 0x000f2c0000100a00 */
[----:B------:R-:W4:Y:S02]  /*118f0*/  LDL R47, [R1+0x24] ;  /* 0x00002400012f7983 */ /* 0x000f240000100800 */
[----:B------:R-:W-:Y:S02]  /*11900*/  @P0 IMAD.WIDE.U32 R36, R226, c[0x0][0x208], RZ ;  /* 0x00008200e2240a25 */ /* 0x000fe400078e00ff */
[----:B------:R-:W4:Y:S02]  /*11910*/  LDL R55, [R1+0x20] ;  /* 0x0000200001377983 */ /* 0x000f240000100800 */
[----:B------:R-:W-:Y:S02]  /*11920*/  @P0 IMAD.SHL.U32 R2, R36, 0x40, RZ ;  /* 0x0000004024020824 */ /* 0x000fe400078e00ff */
[----:B------:R-:W4:Y:S04]  /*11930*/  LDL R58, [R1+0x2c] ;  /* 0x00002c00013a7983 */ /* 0x000f280000100800 */
[----:B------:R-:W4:Y:S04]  /*11940*/  LDL R54, [R1+0x28] ;  /* 0x0000280001367983 */ /* 0x000f280000100800 */
[----:B------:R-:W-:Y:S08]  /*11950*/  BAR.SYNC.DEFER_BLOCKING 0x0 ;  /* 0x0000000000007b1d */ /* 0x000ff00000010000 */
[----:B-----5:R-:W-:Y:S04]  /*11960*/  STL [R1+0x74], R213 ;  /* 0x000074d501007387 */ /* 0x020fe80000100800 */
[----:B------:R-:W-:Y:S04]  /*11970*/  STL [R1+0x78], R224 ;  /* 0x000078e001007387 */ /* 0x000fe80000100800 */
[----:B------:R-:W4:Y:S04]  /*11980*/  LDL R234, [R1+0x54] ;  /* 0x0000540001ea7983 */ /* 0x000f280000100800 */
[----:B------:R-:W4:Y:S06]  /*11990*/  LDL.64 R232, [R1+0x38] ;  /* 0x0000380001e87983 */ /* 0x000f2c0000100a00 */
[----:B------:R-:W-:Y:S08]  /*119a0*/  LDSM.16.M88.4 R64, [R211+0x6100] ;  /* 0x00610000d340783b */ /* 0x000ff00000000200 */
[----:B------:R-:W1:Y:S08]  /*119b0*/  LDSM.16.M88.4 R16, [R208+0x3100] ;  /* 0x00310000d010783b */ /* 0x000e700000000200 */
[----:B------:R-:W1:Y:S08]  /*119c0*/  LDSM.16.M88.4 R60, [R211+0x7100] ;  /* 0x00710000d33c783b */ /* 0x000e700000000200 */
[----:B------:R-:W1:Y:S08]  /*119d0*/  LDSM.16.M88.4 R32, [R208+0x3500] ;  /* 0x00350000d020783b */ /* 0x000e700000000200 */
[----:B------:R-:W4:Y:S06]  /*119e0*/  LDL.64 R230, [R1+0x40] ;  /* 0x0000400001e67983 */ /* 0x000f2c0000100a00 */
[----:B------:R-:W2:Y:S08]  /*119f0*/  LDSM.16.M88.4 R48, [R208+0x3900] ;  /* 0x00390000d030783b */ /* 0x000eb00000000200 */
[----:B------:R-:W4:Y:S01]  /*11a00*/  LDL R227, [R1+0x1c] ;  /* 0x00001c0001e37983 */ /* 0x000f220000100800 */
[-C--:B-1----:R-:W-:Y:S03]  /*11a10*/  HMMA.16816.F32 R4, R64, R16.reuse, RZ ;  /* 0x000000104004723c */ /* 0x082fe600000018ff */
[----:B------:R-:W1:Y:S05]  /*11a20*/  LDSM.16.M88.4 R148, [R208+0x3d00] ;  /* 0x003d0000d094783b */ /* 0x000e6a0000000200 */
[C---:B------:R-:W-:Y:S03]  /*11a30*/  HMMA.16816.F32 R8, R60.reuse, R16, RZ ;  /* 0x000000103c08723c */ /* 0x040fe600000018ff */
[----:B------:R-:W4:Y:S04]  /*11a40*/  LDL R228, [R1+0x30] ;  /* 0x0000300001e47983 */ /* 0x000f280000100800 */
        /* <DEDUP_REMOVED lines=8> */
[----:B-1----:R-:W4:Y:S01]  /*11ad0*/  LDL R213, [R1+0x18] ;  /* 0x0000180001d57983 */ /* 0x002f220000100800 */
[-C--:B------:R-:W-:Y:S03]  /*11ae0*/  HMMA.16816.F32 R28, R60, R34.reuse, RZ ;  /* 0x000000223c1c723c */ /* 0x080fe600000018ff */
[----:B------:R-:W1:Y:S05]  /*11af0*/  LDSM.16.M88.4 R192, [R223] ;  /* 0x00000000dfc0783b */ /* 0x000e6a0000000200 */
[C---:B------:R-:W-:Y:S03]  /*11b00*/  HMMA.16816.F32 R32, R64.reuse, R34, RZ ;  /* 0x000000224020723c */ /* 0x040fe600000018ff */
[----:B------:R-:W1:Y:S08]  /*11b10*/  LDSM.16.M88.4 R196, [R222] ;  /* 0x00000000dec4783b */ /* 0x000e700000000200 */
[----:B------:R-:W4:Y:S04]  /*11b20*/  LDL R224, [R1+0x14] ;  /* 0x0000140001e07983 */ /* 0x000f280000100800 */
[----:B------:R-:W4:Y:S04]  /*11b30*/  LDL R237, [R1+0x68] ;  /* 0x0000680001ed7983 */ /* 0x000f280000100800 */
[----:B------:R-:W4:Y:S04]  /*11b40*/  LDL R236, [R1+0x48] ;  /* 0x0000480001ec7983 */ /* 0x000f280000100800 */
[----:B------:R-:W4:Y:S01]  /*11b50*/  LDL R229, [R1+0x6c] ;  /* 0x00006c0001e57983 */ /* 0x000f220000100800 */
[----:B--2---:R-:W-:Y:S02]  /*11b60*/  ISETP.NE.AND P4, PT, R0, RZ, PT ;  /* 0x000000ff0000720c */ /* 0x004fe40003f85270 */
[----:B------:R-:W-:Y:S02]  /*11b70*/  @P0 SHF.R.S32.HI R0, RZ, 0x1f, R226 ;  /* 0x0000001fff000819 */ /* 0x000fe400000114e2 */
[----:B---3--:R-:W-:Y:S03]  /*11b80*/  @P0 IADD3 R3, P2, R2, R42, RZ ;  /* 0x0000002a02030210 */ /* 0x008fe60007f5e0ff */
[----:B------:R-:W-:Y:S01]  /*11b90*/  @P0 IMAD R0, R0, c[0x0][0x208], RZ ;  /* 0x0000820000000a24 */ /* 0x000fe200078e02ff */
[----:B------:R-:W-:Y:S03]  /*11ba0*/  @P0 LEA R52, P3, R3, c[0x0][0x1f8], 0x1 ;  /* 0x00007e0003340a11 */ /* 0x000fe600078608ff */
[----:B------:R-:W-:Y:S04]  /*11bb0*/  @P0 IMAD R0, R226, c[0x0][0x20c], R0 ;  /* 0x00008300e2000a24 */ /* 0x000fe800078e0200 */
[----:B------:R-:W-:Y:S01]  /*11bc0*/  @P0 IMAD.IADD R0, R37, 0x1, R0 ;  /* 0x0000000125000824 */ /* 0x000fe200078e0200 */
[----:B----4-:R-:W-:Y:S04]  /*11bd0*/  @P0 IADD3 R40, P1, R2, R47, RZ ;  /* 0x0000002f02280210 */ /* 0x010fe80007f3e0ff */
[----:B------:R-:W-:Y:S04]  /*11be0*/  @P0 SHF.L.U64.HI R0, R36, 0x6, R0 ;  /* 0x0000000624000819 */ /* 0x000fe80000010200 */
[C---:B------:R-:W-:Y:S01]  /*11bf0*/  @P0 IADD3.X R36, R0.reuse, R143, RZ, P2, !PT ;  /* 0x0000008f00240210 */ /* 0x040fe200017fe4ff */
[----:B------:R-:W-:Y:S01]  /*11c00*/  @P0 IMAD.X R41, R0, 0x1, R55, P1 ;  /* 0x0000000100290824 */ /* 0x000fe200008e0637 */
[C---:B------:R-:W-:Y:S02]  /*11c10*/  @P0 LEA R56, P2, R40.reuse, c[0x0][0x1f8], 0x1 ;  /* 0x00007e0028380a11 */ /* 0x040fe400078408ff */
[----:B------:R-:W-:Y:S02]  /*11c20*/  @P0 LEA.HI.X R53, R3, c[0x0][0x1fc], R36, 0x1, P3 ;  /* 0x00007f0003350a11 */ /* 0x000fe400018f0c24 */
[-C--:B------:R-:W-:Y:S01]  /*11c30*/  HMMA.16816.F32 R36, R64, R48.reuse, RZ ;  /* 0x000000304024723c */ /* 0x080fe200000018ff */
[C---:B------:R-:W-:Y:S02]  /*11c40*/  @P0 LEA R3, P1, R45.reuse, R2, 0x5 ;  /* 0x000000022d030211 */ /* 0x040fe400078228ff */
[----:B------:R-:W-:Y:S01]  /*11c50*/  @P0 LEA.HI.X R57, R40, c[0x0][0x1fc], R41, 0x1, P2 ;  /* 0x00007f0028390a11 */ /* 0x000fe200010f0c29 */
[----:B------:R-:W-:Y:S01]  /*11c60*/  @!PT LDS RZ, [RZ] ;  /* 0x00000000fffff984 */ /* 0x000fe20000000800 */
[----:B------:R-:W-:Y:S01]  /*11c70*/  @!PT LDS RZ, [RZ] ;  /* 0x00000000fffff984 */ /* 0x000fe20000000800 */
[----:B------:R-:W-:Y:S01]  /*11c80*/  @!PT LDS RZ, [RZ] ;  /* 0x00000000fffff984 */ /* 0x000fe20000000800 */
[----:B------:R2:W-:Y:S01]  /*11c90*/  @P0 LDGSTS.E.BYPASS.LTC128B.128 [R225+0x100], [R52.64], !P5 ;  /* 0x0010000034e10fae */ /* 0x0005e2000e901d46 */
[----:B------:R-:W-:Y:S02]  /*11ca0*/  @P0 IADD3 R44, P2, R2, R58, RZ ;  /* 0x0000003a022c0210 */ /* 0x000fe40007f5e0ff */
[----:B------:R-:W-:Y:S02]  /*11cb0*/  @P0 LEA.HI.X R2, R45, R0, R46, 0x5, P1 ;  /* 0x000000002d020211 */ /* 0x000fe400008f2c2e */
[----:B------:R-:W-:Y:S02]  /*11cc0*/  @P0 IADD3 R45, P1, R3, R42, RZ ;  /* 0x0000002a032d0210 */ /* 0x000fe40007f3e0ff */
[C---:B------:R-:W-:Y:S01]  /*11cd0*/  HMMA.16816.F32 R40, R60.reuse, R48, RZ ;  /* 0x000000303c28723c */ /* 0x040fe200000018ff */
[----:B------:R3:W-:Y:S01]  /*11ce0*/  @P0 LDGSTS.E.BYPASS.LTC128B.128 [R225+0x1100], [R56.64], !P6 ;  /* 0x0110000038e10fae */ /* 0x0007e2000f101d46 */
[----:B------:R-:W-:Y:S01]  /*11cf0*/  @P0 IMAD.X R46, R0, 0x1, R54, P2 ;  /* 0x00000001002e0824 */ /* 0x000fe200010e0636 */
[----:B------:R-:W-:Y:S01]  /*11d00*/  @P0 LEA R144, P2, R44, c[0x0][0x1f8], 0x1 ;  /* 0x00007e002c900a11 */ /* 0x000fe200078408ff */
[----:B------:R-:W-:Y:S01]  /*11d10*/  @P0 IMAD.X R0, R2, 0x1, R143, P1 ;  /* 0x0000000102000824 */ /* 0x000fe200008e068f */
[C---:B------:R-:W-:Y:S02]  /*11d20*/  @P0 LEA R200, P1, R45.reuse, c[0x0][0x1f8], 0x1 ;  /* 0x00007e002dc80a11 */ /* 0x040fe400078208ff */
[----:B------:R-:W-:Y:S02]  /*11d30*/  @P0 LEA.HI.X R145, R44, c[0x0][0x1fc], R46, 0x1, P2 ;  /* 0x00007f002c910a11 */ /* 0x000fe400010f0c2e */
[----:B------:R-:W-:Y:S02]  /*11d40*/  @P0 LEA.HI.X R201, R45, c[0x0][0x1fc], R0, 0x1, P1 ;  /* 0x00007f002dc90a11 */ /* 0x000fe400008f0c00 */
[----:B------:R-:W-:Y:S01]  /*11d50*/  ISETP.GE.AND P3, PT, R226, 0x1, PT ;  /* 0x00000001e200780c */ /* 0x000fe20003f66270 */
        /* <DEDUP_REMOVED lines=12> */
[----:B------:R4:W4:Y:S01]  /*11e20*/  LDL R0, [R1+0x60] ;  /* 0x0000600001007983 */ /* 0x0009220000100800 */
[-C--:B--2---:R-:W-:Y:S01]  /*11e30*/  HMMA.16816.F32 R52, R64, R148.reuse, RZ ;  /* 0x000000944034723c */ /* 0x084fe200000018ff */
[----:B------:R-:W-:Y:S01]  /*11e40*/  ISETP.NE.AND P2, PT, R235, 0x1, PT ;  /* 0x00000001eb00780c */ /* 0x000fe20003f45270 */
[----:B------:R-:W-:Y:S01]  /*11e50*/  IMAD.MOV.U32 R235, RZ, RZ, -0x40 ;  /* 0xffffffc0ffeb7424 */ /* 0x000fe200078e00ff */
[----:B------:R2:W-:Y:S05]  /*11e60*/  @P0 LDGSTS.E.BYPASS.LTC128B.128 [R225+0x1900], [R142.64], !P6 ;  /* 0x019000008ee10fae */ /* 0x0005ea000f101d46 */
[C---:B---3--:R-:W-:Y:S03]  /*11e70*/  HMMA.16816.F32 R56, R60.reuse, R148, RZ ;  /* 0x000000943c38723c */ /* 0x048fe600000018ff */
[----:B------:R3:W-:Y:S05]  /*11e80*/  @P0 LDGSTS.E.BYPASS.LTC128B.128 [R225+0x2900], [R2.64], !P4 ;  /* 0x0290000002e10fae */ /* 0x0007ea000e101d46 */
[-C--:B------:R-:W-:Y:S03]  /*11e90*/  HMMA.16816.F32 R60, R60, R150.reuse, RZ ;  /* 0x000000963c3c723c */ /* 0x080fe600000018ff */
[----:B-1----:R-:W-:Y:S05]  /*11ea0*/  LDSM.16.M88.4 R200, [R211+0x9100] ;  /* 0x00910000d3c8783b */ /* 0x002fea0000000200 */
[----:B------:R-:W-:Y:S03]  /*11eb0*/  HMMA.16816.F32 R64, R64, R150, RZ ;  /* 0x000000964040723c */ /* 0x000fe600000018ff */
[----:B------:R-:W0:Y:S05]  /*11ec0*/  LDGDEPBAR ;  /* 0x00000000000079af */ /* 0x000e2a0000000000 */
[-C--:B------:R-:W-:Y:S03]  /*11ed0*/  HMMA.16816.F32 R4, R176, R180.reuse, R4 ;  /* 0x000000b4b004723c */ /* 0x080fe60000001804 */
[----:B------:R-:W-:Y:S05]  /*11ee0*/  LDSM.16.M88.4 R148, [R211+0x8100] ;  /* 0x00810000d394783b */ /* 0x000fea0000000200 */
[C---:B------:R-:W-:Y:S03]  /*11ef0*/  HMMA.16816.F32 R8, R184.reuse, R180, R8 ;  /* 0x000000b4b808723c */ /* 0x040fe60000001808 */
[----:B------:R-:W-:Y:S05]  /*11f00*/  LDSM.16.M88.4 R204, [R208+0x4900] ;  /* 0x00490000d0cc783b */ /* 0x000fea0000000200 */
        /* <DEDUP_REMOVED lines=48> */
[----:B------:R-:W-:Y:S04]  /*12210*/  SHF.L.U32 R234, R234, 0x5, RZ ;  /* 0x00000005eaea7819 */ /* 0x000fe800000006ff */
        /* <DEDUP_REMOVED lines=25> */
[----:B------:R-:W-:Y:S01]  /*123b0*/  @P3 IADD3 R142, R3, R142, RZ ;  /* 0x0000008e038e3210 */ /* 0x000fe20007ffe0ff */
[C---:B------:R-:W-:Y:S03]  /*123c0*/  @P3 IMAD.SHL.U32 R3, R2.reuse, 0x40, RZ ;  /* 0x0000004002033824 */ /* 0x040fe600078e00ff */
[-C--:B------:R-:W-:Y:S04]  /*123d0*/  HMMA.16816.F32 R12, R184, R178.reuse, R12 ;  /* 0x000000b2b80c723c */ /* 0x080fe8000000180c */
[C---:B------:R-:W-:Y:S02]  /*123e0*/  @P3 IADD3 R143, P1, R3.reuse, R213, RZ ;  /* 0x000000d5038f3210 */ /* 0x040fe40007f3e0ff */
[----:B------:R-:W-:Y:S02]  /*123f0*/  @P3 SHF.L.U64.HI R2, R2, 0x6, R142 ;  /* 0x0000000602023819 */ /* 0x000fe4000001028e */
[C---:B------:R-:W-:Y:S01]  /*12400*/  HMMA.16816.F32 R16, R148.reuse, R178, R16 ;  /* 0x000000b29410723c */ /* 0x040fe20000001810 */
[----:B------:R-:W1:Y:S03]  /*12410*/  LDSM.16.M88.4 R176, [R212+0xa100] ;  /* 0x00a10000d4b0783b */ /* 0x000e660000000200 */
[----:B------:R-:W-:Y:S04]  /*12420*/  @P3 IADD3 R142, P0, R3, R232, RZ ;  /* 0x000000e8038e3210 */ /* 0x000fe80007f1e0ff */
[-C--:B----4-:R-:W-:Y:S04]  /*12430*/  HMMA.16816.F32 R20, R148, R192.reuse, R20 ;  /* 0x000000c09414723c */ /* 0x090fe80000001814 */
[----:B------:R-:W-:Y:S04]  /*12440*/  @P3 IMAD.X R144, R2, 0x1, R231, P0 ;  /* 0x0000000102903824 */ /* 0x000fe800000e06e7 */
[C---:B------:R-:W-:Y:S01]  /*12450*/  HMMA.16816.F32 R24, R184.reuse, R192, R24 ;  /* 0x000000c0b818723c */ /* 0x040fe20000001818 */
[----:B------:R-:W-:Y:S07]  /*12460*/  SHFL.IDX PT, R192, R0, 0x1, 0x1c1f ;  /* 0x003c1f0000c07f89 */ /* 0x000fee00000e0000 */
[-C--:B------:R-:W-:Y:S01]  /*12470*/  HMMA.16816.F32 R28, R184, R194.reuse, R28 ;  /* 0x000000c2b81c723c */ /* 0x080fe2000000181c */
[----:B------:R-:W-:Y:S07]  /*12480*/  SHFL.IDX PT, R193, R0, 0x2, 0x1c1f ;  /* 0x005c1f0000c17f89 */ /* 0x000fee00000e0000 */
[C---:B------:R-:W-:Y:S01]  /*12490*/  HMMA.16816.F32 R32, R148.reuse, R194, R32 ;  /* 0x000000c29420723c */ /* 0x040fe20000001820 */
[----:B------:R-:W2:Y:S07]  /*124a0*/  SHFL.IDX PT, R194, R0, RZ, 0x1c1f ;  /* 0x001c1fff00c27589 */ /* 0x000eae00000e0000 */
[-C--:B------:R-:W-:Y:S08]  /*124b0*/  HMMA.16816.F32 R36, R148, R196.reuse, R36 ;  /* 0x000000c49424723c */ /* 0x080ff00000001824 */
[C---:B------:R-:W-:Y:S08]  /*124c0*/  HMMA.16816.F32 R40, R184.reuse, R196, R40 ;  /* 0x000000c4b828723c */ /* 0x040ff00000001828 */
[-C--:B------:R-:W-:Y:S08]  /*124d0*/  HMMA.16816.F32 R44, R184, R198.reuse, R44 ;  /* 0x000000c6b82c723c */ /* 0x080ff0000000182c */
[C---:B------:R-:W-:Y:S08]  /*124e0*/  HMMA.16816.F32 R48, R148.reuse, R198, R48 ;  /* 0x000000c69430723c */ /* 0x040ff00000001830 */
[-C--:B------:R-:W-:Y:S08]  /*124f0*/  HMMA.16816.F32 R52, R148, R200.reuse, R52 ;  /* 0x000000c89434723c */ /* 0x080ff00000001834 */
[C---:B------:R-:W-:Y:S07]  /*12500*/  HMMA.16816.F32 R56, R184.reuse, R200, R56 ;  /* 0x000000c8b838723c */ /* 0x040fee0000001838 */
[C---:B------:R-:W-:Y:S01]  /*12510*/  @P3 LEA R200, P0, R143.reuse, c[0x0][0x1c8], 0x1 ;  /* 0x000072008fc83a11 */ /* 0x040fe200078008ff */
[-C--:B------:R-:W-:Y:S01]  /*12520*/  HMMA.16816.F32 R60, R184, R202.reuse, R60 ;  /* 0x000000cab83c723c */ /* 0x080fe2000000183c */
[----:B------:R-:W3:Y:S07]  /*12530*/  LDSM.16.M88.4 R184, [R216] ;  /* 0x00000000d8b8783b */ /* 0x000eee0000000200 */
[----:B------:R-:W-:Y:S01]  /*12540*/  HMMA.16816.F32 R64, R148, R202, R64 ;  /* 0x000000ca9440723c */ /* 0x000fe20000001840 */
[----:B------:R-:W4:Y:S06]  /*12550*/  LDSM.16.M88.4 R148, [R215] ;  /* 0x00000000d794783b */ /* 0x000f2c0000000200 */
[C---:B------:R-:W-:Y:S01]  /*12560*/  @P3 LEA R202, P2, R142.reuse, c[0x0][0x1c8], 0x1 ;  /* 0x000072008eca3a11 */ /* 0x040fe200078408ff */
[-C--:B-1----:R-:W-:Y:S05]  /*12570*/  HMMA.16816.F32 R4, R176, R180.reuse, R4 ;  /* 0x000000b4b004723c */ /* 0x082fea0000001804 */
[----:B------:R-:W-:Y:S01]  /*12580*/  @P3 LEA.HI.X R203, R142, c[0x0][0x1cc], R144, 0x1, P2 ;  /* 0x000073008ecb3a11 */ /* 0x000fe200010f0c90 */
[----:B------:R-:W-:Y:S01]  /*12590*/  IMAD R142, R226, R235, 0x1 ;  /* 0x00000001e28e7424 */ /* 0x000fe200078e02eb */
[----:B------:R-:W-:Y:S01]  /*125a0*/  @P3 IADD3.X R144, R2, R224, RZ, P1, !PT ;  /* 0x000000e002903210 */ /* 0x000fe20000ffe4ff */
[C---:B------:R-:W-:Y:S01]  /*125b0*/  HMMA.16816.F32 R8, R188.reuse, R180, R8 ;  /* 0x000000b4bc08723c */ /* 0x040fe20000001808 */
[----:B------:R-:W-:Y:S03]  /*125c0*/  IMAD.MOV.U32 R235, RZ, RZ, 0x5 ;  /* 0x00000005ffeb7424 */ /* 0x000fe600078e00ff */
[----:B------:R-:W-:Y:S02]  /*125d0*/  @P3 LEA.HI.X R201, R143, c[0x0][0x1cc], R144, 0x1, P0 ;  /* 0x000073008fc93a11 */ /* 0x000fe400000f0c90 */
[----:B------:R-:W-:Y:S02]  /*125e0*/  IADD3 R142, R236, R142, -R237 ;  /* 0x0000008eec8e7210 */ /* 0x000fe40007ffe8ed */
[-C--:B------:R-:W-:Y:S04]  /*125f0*/  HMMA.16816.F32 R12, R188, R182.reuse, R12 ;  /* 0x000000b6bc0c723c */ /* 0x080fe8000000180c */
[----:B------:R-:W-:Y:S01]  /*12600*/  @P3 IADD3 R180, P0, R234, R3, RZ ;  /* 0x00000003eab43210 */ /* 0x000fe20007f1e0ff */
[----:B------:R-:W-:Y:S01]  /*12610*/  IMAD.IADD R143, R142, 0x1, -R229 ;  /* 0x000000018e8f7824 */ /* 0x000fe200078e0ae5 */
[----:B------:R-:W-:Y:S01]  /*12620*/  @P3 IADD3 R3, P1, R3, R227, RZ ;  /* 0x000000e303033210 */ /* 0x000fe20007f3e0ff */
[----:B------:R-:W-:Y:S01]  /*12630*/  IMAD.MOV.U32 R234, RZ, RZ, c[0x0][0x1e0] ;  /* 0x00007800ffea7624 */ /* 0x000fe200078e00ff */
[C---:B------:R-:W-:Y:S04]  /*12640*/  HMMA.16816.F32 R16, R176.reuse, R182, R16 ;  /* 0x000000b6b010723c */ /* 0x040fe80000001810 */
[----:B------:R-:W-:Y:S01]  /*12650*/  SHF.L.U64.HI R234, R234, R235, c[0x0][0x1e4] ;  /* 0x00007900eaea7619 */ /* 0x000fe200000102eb */
[----:B--2---:R-:W-:Y:S03]  /*12660*/  IMAD.IADD R142, R143, 0x1, R194 ;  /* 0x000000018f8e7824 */ /* 0x004fe600078e02c2 */
[-C--:B---3--:R-:W-:Y:S04]  /*12670*/  HMMA.16816.F32 R20, R176, R184.reuse, R20 ;  /* 0x000000b8b014723c */ /* 0x088fe80000001814 */
[----:B------:R-:W-:Y:S01]  /*12680*/  @P3 IADD3.X R181, R234, R2, RZ, P0, !PT ;  /* 0x00000002eab53210 */ /* 0x000fe200007fe4ff */
[----:B------:R-:W-:Y:S01]  /*12690*/  @P3 IMAD.X R2, R2, 0x1, R228, P1 ;  /* 0x0000000102023824 */ /* 0x000fe200008e06e4 */
[----:B------:R-:W-:Y:S02]  /*126a0*/  @P3 IADD3 R0, P0, R180, R232, RZ ;  /* 0x000000e8b4003210 */ /* 0x000fe40007f1e0ff */
[C---:B------:R-:W-:Y:S04]  /*126b0*/  HMMA.16816.F32 R24, R188.reuse, R184, R24 ;  /* 0x000000b8bc18723c */ /* 0x040fe80000001818 */
[----:B------:R-:W-:Y:S02]  /*126c0*/  @P3 LEA R196, P1, R3, c[0x0][0x1c8], 0x1 ;  /* 0x0000720003c43a11 */ /* 0x000fe400078208ff */
[----:B------:R-:W-:Y:S02]  /*126d0*/  @P3 IADD3.X R144, R181, R231, RZ, P0, !PT ;  /* 0x000000e7b5903210 */ /* 0x000fe400007fe4ff */
[-C--:B------:R-:W-:Y:S04]  /*126e0*/  HMMA.16816.F32 R28, R188, R186.reuse, R28 ;  /* 0x000000babc1c723c */ /* 0x080fe8000000181c */
[C---:B------:R-:W-:Y:S02]  /*126f0*/  @P3 LEA R198, P0, R0.reuse, c[0x0][0x1c8], 0x1 ;  /* 0x0000720000c63a11 */ /* 0x040fe400078008ff */
[----:B------:R-:W-:Y:S01]  /*12700*/  @P3 LEA.HI.X R197, R3, c[0x0][0x1cc], R2, 0x1, P1 ;  /* 0x0000730003c53a11 */ /* 0x000fe200008f0c02 */
[C---:B------:R-:W-:Y:S01]  /*12710*/  IMAD.IADD R3, R143.reuse, 0x1, R192 ;  /* 0x000000018f037824 */ /* 0x040fe200078e02c0 */
[C---:B------:R-:W-:Y:S04]  /*12720*/  HMMA.16816.F32 R32, R176.reuse, R186, R32 ;  /* 0x000000bab020723c */ /* 0x040fe80000001820 */
[----:B------:R-:W-:Y:S01]  /*12730*/  @P3 LEA.HI.X R199, R0, c[0x0][0x1cc], R144, 0x1, P0 ;  /* 0x0000730000c73a11 */ /* 0x000fe200000f0c90 */
[----:B------:R-:W-:Y:S01]  /*12740*/  IMAD.IADD R0, R143, 0x1, R145 ;  /* 0x000000018f007824 */ /* 0x000fe200078e0291 */
[C---:B------:R-:W-:Y:S02]  /*12750*/  ISETP.GT.AND P0, PT, R142.reuse, RZ, PT ;  /* 0x000000ff8e00720c */ /* 0x040fe40003f04270 */
[-C--:B----4-:R-:W-:Y:S03]  /*12760*/  HMMA.16816.F32 R36, R176, R148.reuse, R36 ;  /* 0x00000094b024723c */ /* 0x090fe60000001824 */
        /* <DEDUP_REMOVED lines=15> */
[----:B------:R-:W-:Y:S02]  /*12860*/  ISETP.GT.AND P0, PT, R2, RZ, PT ;  /* 0x000000ff0200720c */ /* 0x000fe40003f04270 */
[----:B------:R-:W-:Y:S02]  /*12870*/  ISETP.GT.AND P1, PT, R0, RZ, PT ;  /* 0x000000ff0000720c */ /* 0x000fe40003f24270 */
[----:B------:R-:W-:Y:S01]  /*12880*/  FSEL R187, R8, -INF , P0 ;  /* 0xff80000008bb7808 */ /* 0x000fe20000000000 */
[----:B------:R-:W-:Y:S01]  /*12890*/  IMAD.MOV.U32 R8, RZ, RZ, R224 ;  /* 0x000000ffff087224 */ /* 0x000fe200078e00e0 */
[----:B------:R-:W-:Y:S02]  /*128a0*/  ISETP.GT.AND P0, PT, R0, 0x1, PT ;  /* 0x000000010000780c */ /* 0x000fe40003f04270 */
[----:B------:R-:W-:Y:S02]  /*128b0*/  FSEL R10, R10, -INF , P1 ;  /* 0xff8000000a0a7808 */ /* 0x000fe40000800000 */
[----:B------:R-:W-:Y:S02]  /*128c0*/  FSEL R11, R11, -INF , P0 ;  /* 0xff8000000b0b7808 */ /* 0x000fe40000000000 */
[C---:B------:R-:W-:Y:S02]  /*128d0*/  ISETP.GT.AND P0, PT, R2.reuse, 0x9, PT ;  /* 0x000000090200780c */ /* 0x040fe40003f04270 */
[----:B------:R-:W-:Y:S02]  /*128e0*/  ISETP.GT.AND P2, PT, R2, 0x1, PT ;  /* 0x000000010200780c */ /* 0x000fe40003f44270 */
[----:B------:R-:W-:Y:S02]  /*128f0*/  FSEL R13, R13, -INF , P0 ;  /* 0xff8000000d0d7808 */ /* 0x000fe40000000000 */
[----:B------:R-:W-:Y:S02]  /*12900*/  ISETP.GT.AND P0, PT, R0, 0x9, PT ;  /* 0x000000090000780c */ /* 0x000fe40003f04270 */
[----:B------:R-:W-:Y:S01]  /*12910*/  FSEL R186, R9, -INF , P2 ;  /* 0xff80000009ba7808 */ /* 0x000fe20001000000 */
[----:B------:R-:W-:Y:S01]  /*12920*/  IMAD.MOV.U32 R9, RZ, RZ, R213 ;  /* 0x000000ffff097224 */ /* 0x000fe200078e00d5 */
[----:B------:R-:W-:Y:S01]  /*12930*/  FSEL R15, R15, -INF , P0 ;  /* 0xff8000000f0f7808 */ /* 0x000fe20000000000 */
[----:B------:R-:W-:Y:S01]  /*12940*/  @!PT LDS RZ, [RZ] ;  /* 0x00000000fffff984 */ /* 0x000fe20000000800 */
[----:B------:R-:W-:Y:S01]  /*12950*/  @!PT LDS RZ, [RZ] ;  /* 0x00000000fffff984 */ /* 0x000fe20000000800 */
[----:B------:R-:W-:Y:S01]  /*12960*/  @!PT LDS RZ, [RZ] ;  /* 0x00000000fffff984 */ /* 0x000fe20000000800 */
[----:B------:R2:W-:Y:S01]  /*12970*/  @P3 LDGSTS.E.BYPASS.LTC128B.128 [R225+0x3100], [R202.64], !P5 ;  /* 0x03100000cae13fae */ /* 0x0005e2000e901d46 */
[----:B------:R-:W-:Y:S02]  /*12980*/  ISETP.GT.AND P0, PT, R142, 0x9, PT ;  /* 0x000000098e00780c */ /* 0x000fe40003f04270 */
[----:B------:R-:W-:Y:S02]  /*12990*/  FMNMX.FTZ R144, R185, R141, !PT ;  /* 0x0000008db9907209 */ /* 0x000fe40007810000 */
[----:B------:R-:W-:Y:S02]  /*129a0*/  ISETP.GT.AND P1, PT, R2, 0x8, PT ;  /* 0x000000080200780c */ /* 0x000fe40003f24270 */
[----:B------:R-:W-:Y:S01]  /*129b0*/  FSEL R17, R17, -INF , P0 ;  /* 0xff80000011117808 */ /* 0x000fe20000000000 */
[-C--:B-1----:R-:W-:Y:S01]  /*129c0*/  HMMA.16816.F32 R52, R176, R4.reuse, R52 ;  /* 0x00000004b034723c */ /* 0x082fe20000001834 */
[----:B------:R1:W-:Y:S04]  /*129d0*/  @P3 LDGSTS.E.BYPASS.LTC128B.128 [R225+0x4100], [R200.64], !P6 ;  /* 0x04100000c8e13fae */ /* 0x0003e8000f101d46 */
[----:B------:R-:W-:Y:S02]  /*129e0*/  ISETP.GT.AND P0, PT, R3, 0x9, PT ;  /* 0x000000090300780c */ /* 0x000fe40003f04270 */
[----:B------:R-:W-:Y:S01]  /*129f0*/  FSEL R12, R12, -INF , P1 ;  /* 0xff8000000c0c7808 */ /* 0x000fe20000800000 */
[C---:B------:R-:W-:Y:S01]  /*12a00*/  HMMA.16816.F32 R56, R188.reuse, R4, R56 ;  /* 0x00000004bc38723c */ /* 0x040fe20000001838 */
[----:B------:R3:W-:Y:S03]  /*12a10*/  @P3 LDGSTS.E.BYPASS.LTC128B.128 [R225+0x5100], [R196.64], !P4 ;  /* 0x05100000c4e13fae */ /* 0x0007e6000e101d46 */
[----:B------:R-:W-:Y:S02]  /*12a20*/  ISETP.GT.AND P1, PT, R0, 0x8, PT ;  /* 0x000000080000780c */ /* 0x000fe40003f24270 */
[----:B------:R-:W-:Y:S02]  /*12a30*/  FSEL R19, R19, -INF , P0 ;  /* 0xff80000013137808 */ /* 0x000fe40000000000 */
[-C--:B------:R-:W-:Y:S01]  /*12a40*/  HMMA.16816.F32 R60, R188, R6.reuse, R60 ;  /* 0x00000006bc3c723c */ /* 0x080fe2000000183c */
[----:B------:R4:W-:Y:S02]  /*12a50*/  @P3 LDGSTS.E.BYPASS.LTC128B.128 [R225+0x3900], [R198.64], !P5 ;  /* 0x03900000c6e13fae */ /* 0x0009e4000e901d46 */
[----:B------:R-:W-:Y:S02]  /*12a60*/  ISETP.GT.AND P0, PT, R142, 0x11, PT ;  /* 0x000000118e00780c */ /* 0x000fe40003f04270 */
[----:B------:R-:W-:Y:S02]  /*12a70*/  FSEL R14, R14, -INF , P1 ;  /* 0xff8000000e0e7808 */ /* 0x000fe40000800000 */
[----:B------:R-:W-:Y:S01]  /*12a80*/  FSEL R192, R21, -INF , P0 ;  /* 0xff80000015c07808 */ /* 0x000fe20000000000 */
[----:B------:R-:W-:Y:S04]  /*12a90*/  HMMA.16816.F32 R64, R176, R6, R64 ;  /* 0x00000006b040723c */ /* 0x000fe80000001840 */
[----:B------:R-:W-:Y:S02]  /*12aa0*/  ISETP.GT.AND P0, PT, R3, 0x11, PT ;  /* 0x000000110300780c */ /* 0x000fe40003f04270 */
[----:B------:R-:W-:Y:S02]  /*12ab0*/  ISETP.GT.AND P1, PT, R142, 0x8, PT ;  /* 0x000000088e00780c */ /* 0x000fe40003f24270 */
        /* <DEDUP_REMOVED lines=9> */
[----:B------:R-:W-:Y:S02]  /*12b50*/  ISETP.GT.AND P0, PT, R0, 0x11, PT ;  /* 0x000000110000780c */ /* 0x000fe40003f04270 */
[----:B------:R-:W-:Y:S02]  /*12b60*/  FSEL R193, R20, -INF , P1 ;  /* 0xff80000014c17808 */ /* 0x000fe40000800000 */
[----:B------:R-:W-:Y:S02]  /*12b70*/  MOV R20, R227 ;  /* 0x000000e300147202 */ /* 0x000fe40000000f00 */
[----:B------:R-:W-:Y:S02]  /*12b80*/  ISETP.GT.AND P1, PT, R3, 0x10, PT ;  /* 0x000000100300780c */ /* 0x000fe40003f24270 */
[----:B------:R-:W-:Y:S02]  /*12b90*/  FSEL R227, R27, -INF , P0 ;  /* 0xff8000001be37808 */ /* 0x000fe40000000000 */
        /* <DEDUP_REMOVED lines=11> */
[----:B------:R-:W-:Y:S02]  /*12c50*/  ISETP.GT.AND P2, PT, R2, 0x19, PT ;  /* 0x000000190200780c */ /* 0x000fe40003f44270 */
[----:B------:R-:W-:Y:S02]  /*12c60*/  FMNMX.FTZ R4, R193, R4, !PT ;  /* 0x00000004c1047209 */ /* 0x000fe40007810000 */
[----:B------:R-:W-:Y:S02]  /*12c70*/  FSEL R188, R32, -INF , P0 ;  /* 0xff80000020bc7808 */ /* 0x000fe40000000000 */
[----:B------:R-:W-:Y:S02]  /*12c80*/  FSEL R207, R26, -INF , P1 ;  /* 0xff8000001acf7808 */ /* 0x000fe40000800000 */
[----:B------:R-:W-:Y:S02]  /*12c90*/  FSEL R229, R29, -INF , P2 ;  /* 0xff8000001de57808 */ /* 0x000fe40001000000 */
[----:B------:R-:W-:Y:S02]  /*12ca0*/  ISETP.GT.AND P2, PT, R142, 0x19, PT ;  /* 0x000000198e00780c */ /* 0x000fe40003f44270 */
[----:B------:R-:W-:Y:S02]  /*12cb0*/  ISETP.GT.AND P0, PT, R3, 0x19, PT ;  /* 0x000000190300780c */ /* 0x000fe40003f04270 */
[----:B------:R-:W-:Y:S02]  /*12cc0*/  FMNMX.FTZ R4, R192, R4, !PT ;  /* 0x00000004c0047209 */ /* 0x000fe40007810000 */
[----:B------:R-:W-:Y:S02]  /*12cd0*/  ISETP.GT.AND P1, PT, R0, 0x18, PT ;  /* 0x000000180000780c */ /* 0x000fe40003f24270 */
[----:B------:R-:W-:Y:S02]  /*12ce0*/  FSEL R189, R33, -INF , P2 ;  /* 0xff80000021bd7808 */ /* 0x000fe40001000000 */
[----:B------:R-:W-:Y:S02]  /*12cf0*/  FSEL R191, R35, -INF , P0 ;  /* 0xff80000023bf7808 */ /* 0x000fe40000000000 */
[----:B------:R-:W-:Y:S02]  /*12d00*/  ISETP.GT.AND P0, PT, R142, 0x20, PT ;  /* 0x000000208e00780c */ /* 0x000fe40003f04270 */
[----:B------:R-:W-:Y:S02]  /*12d10*/  FSEL R230, R30, -INF , P1 ;  /* 0xff8000001ee67808 */ /* 0x000fe40000800000 */
        /* <DEDUP_REMOVED lines=30> */
[----:B------:R-:W-:Y:S02]  /*12f00*/  ISETP.GT.AND P0, PT, R2, 0x20, PT ;  /* 0x000000200200780c */ /* 0x000fe40003f04270 */
[----:B------:R-:W-:Y:S02]  /*12f10*/  FMNMX.FTZ R145, R65, R145, !PT ;  /* 0x0000009141917209 */ /* 0x000fe40007810000 */
[----:B------:R-:W-:Y:S02]  /*12f20*/  FMNMX.FTZ R144, R184, R144, !PT ;  /* 0x00000090b8907209 */ /* 0x000fe40007810000 */
[----:B------:R-:W-:Y:S01]  /*12f30*/  FSEL R241, R40, -INF , P0 ;  /* 0xff80000028f17808 */ /* 0x000fe20000000000 */
[----:B------:R-:W2:Y:S01]  /*12f40*/  SHFL.BFLY PT, R5, R145, 0x2, 0x1f ;  /* 0x0c401f0091057f89 */ /* 0x000ea200000e0000 */
[C---:B------:R-:W-:Y:S02]  /*12f50*/  ISETP.GT.AND P1, PT, R0.reuse, 0x20, PT ;  /* 0x000000200000780c */ /* 0x040fe40003f24270 */
        /* <DEDUP_REMOVED lines=8> */
[----:B------:R-:W-:Y:S02]  /*12fe0*/  FSEL R250, R50, -INF , P1 ;  /* 0xff80000032fa7808 */ /* 0x000fe40000800000 */
[----:B------:R-:W-:Y:S02]  /*12ff0*/  ISETP.GT.AND P1, PT, R3, 0x30, PT ;  /* 0x000000300300780c */ /* 0x000fe40003f24270 */
[----:B------:R-:W-:Y:S02]  /*13000*/  FSEL R239, R51, -INF , P0 ;  /* 0xff80000033ef7808 */ /* 0x000fe40000000000 */
[----:B------:R-:W-:Y:S02]  /*13010*/  ISETP.GT.AND P0, PT, R3, 0x31, PT ;  /* 0x000000310300780c */ /* 0x000fe40003f04270 */
[----:B--2---:R-:W-:Y:S02]  /*13020*/  FMNMX.FTZ R145, R145, R5, !PT ;  /* 0x0000000591917209 */ /* 0x004fe40007810000 */
[----:B------:R-:W-:Y:S02]  /*13030*/  FMNMX.FTZ R144, R194, R144, !PT ;  /* 0x00000090c2907209 */ /* 0x000fe40007810000 */
[----:B------:R-:W-:Y:S01]  /*13040*/  FSEL R224, R54, -INF , P1 ;  /* 0xff80000036e07808 */ /* 0x000fe20000800000 */
[----:B------:R-:W1:Y:S01]  /*13050*/  SHFL.BFLY PT, R6, R145, 0x1, 0x1f ;  /* 0x0c201f0091067f89 */ /* 0x000e6200000e0000 */
[----:B------:R-:W-:Y:S02]  /*13060*/  FSEL R247, R55, -INF , P0 ;  /* 0xff80000037f77808 */ /* 0x000fe40000000000 */
[C---:B------:R-:W-:Y:S02]  /*13070*/  ISETP.GT.AND P1, PT, R3.reuse, 0x38, PT ;  /* 0x000000380300780c */ /* 0x040fe40003f24270 */
[----:B------:R-:W-:Y:S02]  /*13080*/  ISETP.GT.AND P0, PT, R3, 0x39, PT ;  /* 0x000000390300780c */ /* 0x000fe40003f04270 */
[----:B------:R-:W-:Y:S02]  /*13090*/  FMNMX.FTZ R3, R10, R147, !PT ;  /* 0x000000930a037209 */ /* 0x000fe40007810000 */
[----:B------:R-:W-:Y:S02]  /*130a0*/  FMNMX.FTZ R144, R195, R144, !PT ;  /* 0x00000090c3907209 */ /* 0x000fe40007810000 */
[----:B------:R-:W-:Y:S02]  /*130b0*/  FMNMX.FTZ R3, R11, R3, !PT ;  /* 0x000000030b037209 */ /* 0x000fe40007810000 */
[----:B------:R-:W-:Y:S02]  /*130c0*/  FMNMX.FTZ R144, R190, R144, !PT ;  /* 0x00000090be907209 */ /* 0x000fe40007810000 */
[----:B------:R-:W-:Y:S02]  /*130d0*/  FMNMX.FTZ R3, R14, R3, !PT ;  /* 0x000000030e037209 */ /* 0x000fe40007810000 */
[----:B------:R-:W-:Y:S02]  /*130e0*/  FSEL R242, R67, -INF , P0 ;  /* 0xff80000043f27808 */ /* 0x000fe40000000000 */
[----:B------:R-:W-:Y:S02]  /*130f0*/  ISETP.GT.AND P0, PT, R2, 0x28, PT ;  /* 0x000000280200780c */ /* 0x000fe40003f04270 */
[----:B------:R-:W-:Y:S02]  /*13100*/  FMNMX.FTZ R144, R191, R144, !PT ;  /* 0x00000090bf907209 */ /* 0x000fe40007810000 */
[----:B------:R-:W-:Y:S02]  /*13110*/  FMNMX.FTZ R3, R15, R3, !PT ;  /* 0x000000030f037209 */ /* 0x000fe40007810000 */
[----:B------:R-:W-:Y:S02]  /*13120*/  FSEL R51, R44, -INF , P0 ;  /* 0xff8000002c337808 */ /* 0x000fe40000000000 */
[----:B------:R-:W-:Y:S02]  /*13130*/  FMNMX.FTZ R144, R249, R144, !PT ;  /* 0x00000090f9907209 */ /* 0x000fe40007810000 */
[----:B------:R-:W-:Y:S02]  /*13140*/  ISETP.GT.AND P0, PT, R0, 0x29, PT ;  /* 0x000000290000780c */ /* 0x000fe40003f04270 */
[----:B------:R-:W-:Y:S01]  /*13150*/  FSEL R25, R66, -INF , P1 ;  /* 0xff80000042197808 */ /* 0x000fe20000800000 */
[----:B------:R-:W-:Y:S01]  /*13160*/  IMAD.MOV.U32 R66, RZ, RZ, R24 ;  /* 0x000000ffff427224 */ /* 0x000fe200078e0018 */
[----:B------:R-:W-:Y:S02]  /*13170*/  ISETP.GT.AND P2, PT, R2, 0x21, PT ;  /* 0x000000210200780c */ /* 0x000fe40003f44270 */
[----:B------:R-:W-:Y:S02]  /*13180*/  ISETP.GT.AND P1, PT, R0, 0x28, PT ;  /* 0x000000280000780c */ /* 0x000fe40003f24270 */
[----:B------:R-:W-:Y:S02]  /*13190*/  FMNMX.FTZ R3, R207, R3, !PT ;  /* 0x00000003cf037209 */ /* 0x000fe40007810000 */
[----:B------:R-:W-:Y:S02]  /*131a0*/  FMNMX.FTZ R144, R252, R144, !PT ;  /* 0x00000090fc907209 */ /* 0x000fe40007810000 */
[----:B------:R-:W-:Y:S02]  /*131b0*/  FSEL R248, R47, -INF , P0 ;  /* 0xff8000002ff87808 */ /* 0x000fe40000000000 */
[----:B------:R-:W-:Y:S02]  /*131c0*/  ISETP.GT.AND P0, PT, R2, 0x30, PT ;  /* 0x000000300200780c */ /* 0x000fe40003f04270 */
[----:B------:R-:W-:Y:S02]  /*131d0*/  FSEL R243, R41, -INF , P2 ;  /* 0xff80000029f37808 */ /* 0x000fe40001000000 */
[----:B------:R-:W-:Y:S02]  /*131e0*/  FSEL R43, R46, -INF , P1 ;  /* 0xff8000002e2b7808 */ /* 0x000fe40000800000 */
[----:B------:R-:W-:Y:S02]  /*131f0*/  FMNMX.FTZ R3, R227, R3, !PT ;  /* 0x00000003e3037209 */ /* 0x000fe40007810000 */
[C---:B------:R-:W-:Y:S01]  /*13200*/  ISETP.GT.AND P2, PT, R2.reuse, 0x29, PT ;  /* 0x000000290200780c */ /* 0x040fe20003f44270 */
[----:B----4-:R-:W-:Y:S01]  /*13210*/  IMAD.MOV.U32 R199, RZ, RZ, R43 ;  /* 0x000000ffffc77224 */ /* 0x010fe200078e002b */
[----:B------:R-:W-:Y:S02]  /*13220*/  ISETP.GT.AND P1, PT, R2, 0x31, PT ;  /* 0x000000310200780c */ /* 0x000fe40003f24270 */
[----:B------:R-:W-:Y:S02]  /*13230*/  FMNMX.FTZ R144, R250, R144, !PT ;  /* 0x00000090fa907209 */ /* 0x000fe40007810000 */
[----:B------:R-:W-:Y:S02]  /*13240*/  FSEL R56, R56, -INF , P0 ;  /* 0xff80000038387808 */ /* 0x000fe40000000000 */
[----:B------:R-:W-:Y:S02]  /*13250*/  ISETP.GT.AND P0, PT, R0, 0x30, PT ;  /* 0x000000300000780c */ /* 0x000fe40003f04270 */
[----:B------:R-:W-:Y:S02]  /*13260*/  FSEL R245, R45, -INF , P2 ;  /* 0xff8000002df57808 */ /* 0x000fe40001000000 */
[----:B------:R-:W-:Y:S02]  /*13270*/  FSEL R237, R57, -INF , P1 ;  /* 0xff80000039ed7808 */ /* 0x000fe40000800000 */
[C---:B------:R-:W-:Y:S02]  /*13280*/  ISETP.GT.AND P2, PT, R2.reuse, 0x38, PT ;  /* 0x000000380200780c */ /* 0x040fe40003f44270 */
[----:B------:R-:W-:Y:S02]  /*13290*/  ISETP.GT.AND P1, PT, R2, 0x39, PT ;  /* 0x000000390200780c */ /* 0x000fe40003f24270 */
[----:B------:R-:W-:Y:S02]  /*132a0*/  FMNMX.FTZ R2, R230, R3, !PT ;  /* 0x00000003e6027209 */ /* 0x000fe40007810000 */
[----:B-1----:R-:W-:Y:S02]  /*132b0*/  FMNMX.FTZ R145, R145, R6, !PT ;  /* 0x0000000691917209 */ /* 0x002fe40007810000 */
[----:B------:R-:W-:Y:S02]  /*132c0*/  FMNMX.FTZ R144, R239, R144, !PT ;  /* 0x00000090ef907209 */ /* 0x000fe40007810000 */
[----:B------:R-:W-:Y:S01]  /*132d0*/  FSEL R238, R58, -INF , P0 ;  /* 0xff8000003aee7808 */ /* 0x000fe20000000000 */
[----:B------:R-:W-:Y:S01]  /*132e0*/  FMUL.FTZ R149, R145, c[0x0][0x2d0] ;  /* 0x0000b40091957a20 */ /* 0x000fe20000410000 */
[----:B------:R-:W-:Y:S02]  /*132f0*/  ISETP.GT.AND P0, PT, R0, 0x31, PT ;  /* 0x000000310000780c */ /* 0x000fe40003f04270 */
[----:B------:R-:W-:Y:S02]  /*13300*/  FMNMX.FTZ R2, R231, R2, !PT ;  /* 0x00000002e7027209 */ /* 0x000fe40007810000 */
[----:B------:R-:W-:Y:S02]  /*13310*/  FMNMX.FTZ R144, R224, R144, !PT ;  /* 0x00000090e0907209 */ /* 0x000fe40007810000 */
[----:B------:R-:W-:Y:S02]  /*13320*/  FSEL R26, R59, -INF , P0 ;  /* 0xff8000003b1a7808 */ /* 0x000fe40000000000 */
[----:B------:R-:W-:Y:S02]  /*13330*/  FSETP.NEU.FTZ.AND P0, PT, R145, -INF , PT ;  /* 0xff8000009100780b */ /* 0x000fe40003f1d000 */
[----:B------:R-:W-:Y:S02]  /*13340*/  FMNMX.FTZ R2, R64, R2, !PT ;  /* 0x0000000240027209 */ /* 0x000fe40007810000 */
[----:B------:R-:W-:Y:S02]  /*13350*/  FMNMX.FTZ R144, R247, R144, !PT ;  /* 0x00000090f7907209 */ /* 0x000fe40007810000 */
[----:B------:R-:W-:Y:S02]  /*13360*/  FSEL R149, R149, RZ, P0 ;  /* 0x000000ff95957208 */ /* 0x000fe40000000000 */
[----:B------:R-:W-:Y:S02]  /*13370*/  FSEL R244, R61, -INF , P1 ;  /* 0xff8000003df47808 */ /* 0x000fe40000800000 */
[----:B------:R-:W-:Y:S01]  /*13380*/  ISETP.GT.AND P1, PT, R0, 0x38, PT ;  /* 0x000000380000780c */ /* 0x000fe20003f24270 */
[--C-:B------:R-:W-:Y:S01]  /*13390*/  FFMA.FTZ R3, R183, c[0x0][0x2d0], -R149.reuse ;  /* 0x0000b400b7037a23 */ /* 0x100fe20000010895 */
[----:B------:R-:W-:Y:S01]  /*133a0*/  FMNMX.FTZ R2, R246, R2, !PT ;  /* 0x00000002f6027209 */ /* 0x000fe20007810000 */
[----:B------:R-:W-:Y:S01]  /*133b0*/  IMAD.MOV.U32 R203, RZ, RZ, R244 ;  /* 0x000000ffffcb7224 */ /* 0x000fe200078e00f4 */
[----:B------:R-:W-:Y:S01]  /*133c0*/  FMNMX.FTZ R144, R25, R144, !PT ;  /* 0x0000009019907209 */ /* 0x000fe20007810000 */
[----:B------:R-:W-:Y:S01]  /*133d0*/  MUFU.EX2 R22, R3 ;  /* 0x0000000300167308 */ /* 0x000fe20000000800 */
[----:B------:R-:W-:Y:S02]  /*133e0*/  FSEL R213, R62, -INF , P1 ;  /* 0xff8000003ed57808 */ /* 0x000fe40000800000 */
[----:B------:R-:W-:Y:S02]  /*133f0*/  ISETP.GT.AND P1, PT, R0, 0x39, PT ;  /* 0x000000390000780c */ /* 0x000fe40003f24270 */
[----:B------:R-:W-:Y:S01]  /*13400*/  FMNMX.FTZ R0, R43, R2, !PT ;  /* 0x000000022b007209 */ /* 0x000fe20007810000 */
[----:B------:R-:W-:Y:S01]  /*13410*/  FFMA.FTZ R2, R182, c[0x0][0x2d0], -R149 ;  /* 0x0000b400b6027a23 */ /* 0x000fe20000010895 */
[----:B------:R-:W-:Y:S02]  /*13420*/  FMNMX.FTZ R144, R242, R144, !PT ;  /* 0x00000090f2907209 */ /* 0x000fe40007810000 */
[----:B------:R-:W-:Y:S01]  /*13430*/  FMNMX.FTZ R4, R187, R146, !PT ;  /* 0x00000092bb047209 */ /* 0x000fe20007810000 */
[----:B------:R1:W-:Y:S01]  /*13440*/  MUFU.EX2 R240, R2 ;  /* 0x0000000200f07308 */ /* 0x0003e20000000800 */
[----:B------:R-:W-:Y:S01]  /*13450*/  FSEL R148, R63, -INF , P1 ;  /* 0xff8000003f947808 */ /* 0x000fe20000800000 */
        /* <DEDUP_REMOVED lines=10> */
[----:B------:R-:W-:Y:S02]  /*13500*/  FSEL R27, R60, -INF , P2 ;  /* 0xff8000003c1b7808 */ /* 0x000fe40001000000 */
[----:B------:R-:W-:Y:S02]  /*13510*/  FMNMX.FTZ R4, R228, R4, !PT ;  /* 0x00000004e4047209 */ /* 0x000fe40007810000 */
[----:B-1----:R-:W-:Y:S02]  /*13520*/  @P3 IADD3 R2, P1, R180, R9, RZ ;  /* 0x00000009b4023210 */ /* 0x002fe40007f3e0ff */
[----:B--2---:R-:W-:Y:S02]  /*13530*/  FMNMX.FTZ R144, R144, R5, !PT ;  /* 0x0000000590907209 */ /* 0x004fe40007810000 */
[----:B------:R-:W-:Y:S02]  /*13540*/  @P3 IADD3.X R5, R181, R8, RZ, P1, !PT ;  /* 0x00000008b5053210 */ /* 0x000fe40000ffe4ff */
[C---:B------:R-:W-:Y:S01]  /*13550*/  @P3 LEA R8, P1, R2.reuse, c[0x0][0x1c8], 0x1 ;  /* 0x0000720002083a11 */ /* 0x040fe200078208ff */
[----:B------:R-:W1:Y:S01]  /*13560*/  SHFL.BFLY PT, R7, R144, 0x1, 0x1f ;  /* 0x0c201f0090077f89 */ /* 0x000e6200000e0000 */
[----:B------:R-:W-:Y:S02]  /*13570*/  FMNMX.FTZ R4, R229, R4, !PT ;  /* 0x00000004e5047209 */ /* 0x000fe40007810000 */
[----:B------:R-:W-:Y:S01]  /*13580*/  @P3 LEA.HI.X R9, R2, c[0x0][0x1cc], R5, 0x1, P1 ;  /* 0x0000730002093a11 */ /* 0x000fe200008f0c05 */
[----:B------:R-:W-:Y:S01]  /*13590*/  FFMA.FTZ R2, R16, c[0x0][0x2d0], -R149 ;  /* 0x0000b40010027a23 */ /* 0x000fe20000010895 */
[----:B------:R-:W-:Y:S02]  /*135a0*/  @P3 IADD3 R3, P1, R180, R20, RZ ;  /* 0x00000014b4033210 */ /* 0x000fe40007f3e0ff */
[----:B------:R-:W-:Y:S01]  /*135b0*/  FMNMX.FTZ R4, R241, R4, !PT ;  /* 0x00000004f1047209 */ /* 0x000fe20007810000 */
[----:B------:R2:W-:Y:S01]  /*135c0*/  MUFU.EX2 R20, R2 ;  /* 0x0000000200147308 */ /* 0x0005e20000000800 */
[----:B------:R-:W-:Y:S01]  /*135d0*/  FMNMX.FTZ R0, R148, R0, !PT ;  /* 0x0000000094007209 */ /* 0x000fe20007810000 */
[----:B------:R-:W-:Y:S01]  /*135e0*/  @P3 IMAD.X R5, R181, 0x1, R143, P1 ;  /* 0x00000001b5053824 */ /* 0x000fe200008e068f */
[----:B------:R-:W-:Y:S01]  /*135f0*/  FMNMX.FTZ R4, R243, R4, !PT ;  /* 0x00000004f3047209 */ /* 0x000fe20007810000 */
[----:B------:R4:W-:Y:S01]  /*13600*/  @P3 LDGSTS.E.BYPASS.LTC128B.128 [R225+0x4900], [R8.64], !P6 ;  /* 0x0490000008e13fae */ /* 0x0009e2000f101d46 */
[----:B------:R-:W-:Y:S02]  /*13610*/  MOV R67, R251 ;  /* 0x000000fb00437202 */ /* 0x000fe40000000f00 */
[----:B------:R-:W-:Y:S02]  /*13620*/  FMNMX.FTZ R4, R51, R4, !PT ;  /* 0x0000000433047209 */ /* 0x000fe40007810000 */
[----:B------:R-:W-:Y:S02]  /*13630*/  MOV R201, R245 ;  /* 0x000000f500c97202 */ /* 0x000fe40000000f00 */
[----:B------:R-:W-:Y:S04]  /*13640*/  FMNMX.FTZ R4, R245, R4, !PT ;  /* 0x00000004f5047209 */ /* 0x000fe80007810000 */
[----:B------:R-:W-:Y:S02]  /*13650*/  FMNMX.FTZ R4, R56, R4, !PT ;  /* 0x0000000438047209 */ /* 0x000fe40007810000 */
[----:B-1----:R-:W-:Y:S02]  /*13660*/  FMNMX.FTZ R144, R144, R7, !PT ;  /* 0x0000000790907209 */ /* 0x002fe40007810000 */
[----:B------:R-:W-:Y:S02]  /*13670*/  FMNMX.FTZ R4, R237, R4, !PT ;  /* 0x00000004ed047209 */ /* 0x000fe40007810000 */
[C---:B------:R-:W-:Y:S01]  /*13680*/  FSETP.NEU.FTZ.AND P2, PT, R144.reuse, -INF , PT ;  /* 0xff8000009000780b */ /* 0x040fe20003f5d000 */
[----:B------:R-:W-:Y:S01]  /*13690*/  FMUL.FTZ R150, R144, c[0x0][0x2d0] ;  /* 0x0000b40090967a20 */ /* 0x000fe20000410000 */
[----:B------:R-:W-:Y:S01]  /*136a0*/  FMNMX.FTZ R4, R27, R4, !PT ;  /* 0x000000041b047209 */ /* 0x000fe20007810000 */
[----:B--2---:R-:W1:Y:S03]  /*136b0*/  SHFL.BFLY PT, R2, R0, 0x2, 0x1f ;  /* 0x0c401f0000027f89 */ /* 0x004e6600000e0000 */
[----:B------:R-:W-:Y:S02]  /*136c0*/  FMNMX.FTZ R4, R244, R4, !PT ;  /* 0x00000004f4047209 */ /* 0x000fe40007810000 */
[----:B------:R-:W-:Y:S03]  /*136d0*/  FSEL R150, R150, RZ, P2 ;  /* 0x000000ff96967208 */ /* 0x000fe60001000000 */
[----:B------:R-:W2:Y:S01]  /*136e0*/  SHFL.BFLY PT, R6, R4, 0x2, 0x1f ;  /* 0x0c401f0004067f89 */ /* 0x000ea200000e0000 */
[----:B-1----:R-:W-:Y:S01]  /*136f0*/  FMNMX.FTZ R0, R0, R2, !PT ;  /* 0x0000000200007209 */ /* 0x002fe20007810000 */
[--C-:B------:R-:W-:Y:S04]  /*13700*/  FFMA.FTZ R2, R18, c[0x0][0x2d0], -R150.reuse ;  /* 0x0000b40012027a23 */ /* 0x100fe80000010896 */
[----:B------:R1:W-:Y:S01]  /*13710*/  MUFU.EX2 R49, R2 ;  /* 0x0000000200317308 */ /* 0x0003e20000000800 */
[----:B--2---:R-:W-:Y:S02]  /*13720*/  FMNMX.FTZ R4, R4, R6, !PT ;  /* 0x0000000604047209 */ /* 0x004fe40007810000 */
[C---:B------:R-:W-:Y:S03]  /*13730*/  @P3 LEA R6, P1, R3.reuse, c[0x0][0x1c8], 0x1 ;  /* 0x0000720003063a11 */ /* 0x040fe600078208ff */
[----:B------:R-:W2:Y:S01]  /*13740*/  SHFL.BFLY PT, R143, R4, 0x1, 0x1f ;  /* 0x0c201f00048f7f89 */ /* 0x000ea200000e0000 */
[----:B------:R-:W-:Y:S01]  /*13750*/  @P3 LEA.HI.X R7, R3, c[0x0][0x1cc], R5, 0x1, P1 ;  /* 0x0000730003073a11 */ /* 0x000fe200008f0c05 */
[----:B------:R-:W-:Y:S04]  /*13760*/  FFMA.FTZ R3, R17, c[0x0][0x2d0], -R149 ;  /* 0x0000b40011037a23 */ /* 0x000fe80000010895 */
[----:B------:R3:W-:Y:S02]  /*13770*/  MUFU.EX2 R48, R3 ;  /* 0x0000000300307308 */ /* 0x0007e40000000800 */
[----:B------:R4:W-:Y:S08]  /*13780*/  @P3 LDGSTS.E.BYPASS.LTC128B.128 [R225+0x5900], [R6.64], !P4 ;  /* 0x0590000006e13fae */ /* 0x0009f0000e101d46 */
[----:B-1----:R-:W1:Y:S01]  /*13790*/  SHFL.BFLY PT, R2, R0, 0x1, 0x1f ;  /* 0x0c201f0000027f89 */ /* 0x002e6200000e0000 */
[----:B--2---:R-:W-:Y:S01]  /*137a0*/  FMNMX.FTZ R143, R4, R143, !PT ;  /* 0x0000008f048f7209 */ /* 0x004fe20007810000 */
[--C-:B------:R-:W-:Y:S06]  /*137b0*/  FFMA.FTZ R4, R19, c[0x0][0x2d0], -R150.reuse ;  /* 0x0000b40013047a23 */ /* 0x100fec0000010896 */
[----:B------:R-:W-:Y:S01]  /*137c0*/  LDSM.16.MT88.4 R36, [R210+0x100] ;  /* 0x00010000d224783b */ /* 0x000fe20000004200 */
[C---:B------:R-:W-:Y:S01]  /*137d0*/  FSETP.NEU.FTZ.AND P1, PT, R143.reuse, -INF , PT ;  /* 0xff8000008f00780b */ /* 0x040fe20003f3d000 */
[----:B------:R-:W-:Y:S01]  /*137e0*/  FMUL.FTZ R151, R143, c[0x0][0x2d0] ;  /* 0x0000b4008f977a20 */ /* 0x000fe20000410000 */
[----:B------:R2:W2:Y:S01]  /*137f0*/  MUFU.EX2 R46, R4 ;  /* 0x00000004002e7308 */ /* 0x0004a20000000800 */
[--C-:B---3--:R-:W-:Y:S02]  /*13800*/  FFMA.FTZ R3, R185, c[0x0][0x2d0], -R150.reuse ;  /* 0x0000b400b9037a23 */ /* 0x108fe40000010896 */
[----:B------:R-:W-:Y:S01]  /*13810*/  IMAD.MOV.U32 R185, RZ, RZ, R27 ;  /* 0x000000ffffb97224 */ /* 0x000fe200078e001b */
[----:B------:R-:W-:Y:S01]  /*13820*/  FSEL R151, R151, RZ, P1 ;  /* 0x000000ff97977208 */ /* 0x000fe20000800000 */
[----:B------:R-:W-:Y:S05]  /*13830*/  LDSM.16.MT88.4 R52, [R209+0x1100] ;  /* 0x00110000d134783b */ /* 0x000fea0000004200 */
[----:B------:R3:W-:Y:S01]  /*13840*/  MUFU.EX2 R28, R3 ;  /* 0x00000003001c7308 */ /* 0x0007e20000000800 */
[----:B-1----:R-:W-:Y:S01]  /*13850*/  FMNMX.FTZ R142, R0, R2, !PT ;  /* 0x00000002008e7209 */ /* 0x002fe20007810000 */
[--C-:B------:R-:W-:Y:S01]  /*13860*/  FFMA.FTZ R0, R12, c[0x0][0x2d0], -R151.reuse ;  /* 0x0000b4000c007a23 */ /* 0x100fe20000010897 */
[----:B------:R-:W-:Y:S01]  /*13870*/  FSEL R2, R144, RZ, P2 ;  /* 0x000000ff90027208 */ /* 0x000fe20001000000 */
[----:B------:R-:W0:Y:S06]  /*13880*/  LDGDEPBAR ;  /* 0x00000000000079af */ /* 0x000e2c0000000000 */
[----:B------:R1:W-:Y:S01]  /*13890*/  MUFU.EX2 R50, R0 ;  /* 0x0000000000327308 */ /* 0x0003e20000000800 */
[--C-:B--2---:R-:W-:Y:S01]  /*138a0*/  FFMA.FTZ R4, R187, c[0x0][0x2d0], -R151.reuse ;  /* 0x0000b400bb047a23 */ /* 0x104fe20000010897 */
[----:B------:R-:W-:Y:S02]  /*138b0*/  F2FP.PACK_AB R179, R46, R49 ;  /* 0x000000312eb3723e */ /* 0x000fe400000000ff */
[----:B------:R-:W-:Y:S06]  /*138c0*/  MOV R187, R26 ;  /* 0x0000001a00bb7202 */ /* 0x000fec0000000f00 */
[----:B------:R2:W2:Y:S01]  /*138d0*/  MUFU.EX2 R21, R4 ;  /* 0x0000000400157308 */ /* 0x0004a20000000800 */
[----:B---3--:R-:W-:Y:S02]  /*138e0*/  FFMA.FTZ R3, R184, c[0x0][0x2d0], -R150 ;  /* 0x0000b400b8037a23 */ /* 0x008fe40000010896 */
[----:B------:R-:W-:Y:S07]  /*138f0*/  FMUL.FTZ R184, R142, c[0x0][0x2d0] ;  /* 0x0000b4008eb87a20 */ /* 0x000fee0000410000 */
[----:B------:R3:W-:Y:S01]  /*13900*/  MUFU.EX2 R47, R3 ;  /* 0x00000003002f7308 */ /* 0x0007e20000000800 */
[--C-:B-1----:R-:W-:Y:S09]  /*13910*/  FFMA.FTZ R0, R13, c[0x0][0x2d0], -R151.reuse ;  /* 0x0000b4000d007a23 */ /* 0x102ff20000010897 */
[----:B------:R1:W-:Y:S01]  /*13920*/  MUFU.EX2 R17, R0 ;  /* 0x0000000000117308 */ /* 0x0003e20000000800 */
[----:B--2---:R-:W-:Y:S01]  /*13930*/  FFMA.FTZ R4, R186, c[0x0][0x2d0], -R151 ;  /* 0x0000b400ba047a23 */ /* 0x004fe20000010897 */
[----:B------:R-:W-:Y:S01]  /*13940*/  MOV R197, R21 ;  /* 0x0000001500c57202 */ /* 0x000fe20000000f00 */
[----:B------:R-:W-:Y:S07]  /*13950*/  IMAD.MOV.U32 R186, RZ, RZ, R22 ;  /* 0x000000ffffba7224 */ /* 0x000fee00078e0016 */
[----:B------:R2:W2:Y:S01]  /*13960*/  MUFU.EX2 R5, R4 ;  /* 0x0000000400057308 */ /* 0x0004a20000000800 */
[----:B------:R-:W-:Y:S02]  /*13970*/  F2FP.PACK_AB R176, R186, R240 ;  /* 0x000000f0bab0723e */ /* 0x000fe400000000ff */
[----:B---3--:R-:W-:Y:S02]  /*13980*/  FSEL R3, R145, RZ, P0 ;  /* 0x000000ff91037208 */ /* 0x008fe40000000000 */
[----:B------:R-:W-:Y:S04]  /*13990*/  FSETP.NEU.FTZ.AND P0, PT, R142, -INF , PT ;  /* 0xff8000008e00780b */ /* 0x000fe80003f1d000 */
[----:B------:R-:W-:Y:S05]  /*139a0*/  FSEL R184, R184, RZ, P0 ;  /* 0x000000ffb8b87208 */ /* 0x000fea0000000000 */
[--C-:B-1----:R-:W-:Y:S04]  /*139b0*/  FFMA.FTZ R0, R10, c[0x0][0x2d0], -R184.reuse ;  /* 0x0000b4000a007a23 */ /* 0x102fe800000108b8 */
[----:B------:R1:W-:Y:S01]  /*139c0*/  MUFU.EX2 R44, R0 ;  /* 0x00000000002c7308 */ /* 0x0003e20000000800 */
[--C-:B--2---:R-:W-:Y:S01]  /*139d0*/  FFMA.FTZ R4, R15, c[0x0][0x2d0], -R184.reuse ;  /* 0x0000b4000f047a23 */ /* 0x104fe200000108b8 */
[----:B------:R-:W-:Y:S08]  /*139e0*/  MOV R198, R5 ;  /* 0x0000000500c67202 */ /* 0x000ff00000000f00 */
        /* <DEDUP_REMOVED lines=8> */
[----:B-1----:R-:W-:Y:S02]  /*13a70*/  FADD.FTZ R0, -R3, R140 ;  /* 0x0000008c03007221 */ /* 0x002fe40000010100 */
[----:B--2---:R-:W-:Y:S02]  /*13a80*/  IMAD.MOV.U32 R196, RZ, RZ, R19 ;  /* 0x000000ffffc47224 */ /* 0x004fe400078e0013 */
[----:B------:R-:W-:Y:S04]  /*13a90*/  FMUL.FTZ R0, R0, c[0x0][0x2d0] ;  /* 0x0000b40000007a20 */ /* 0x000fe80000410000 */
[----:B------:R1:W2:Y:S02]  /*13aa0*/  MUFU.EX2 R140, R0 ;  /* 0x00000000008c7308 */ /* 0x0002a40000000800 */
[----:B-1----:R-:W-:Y:S01]  /*13ab0*/  FADD.FTZ R0, -R2, R141 ;  /* 0x0000008d02007221 */ /* 0x002fe20000010100 */
[----:B------:R-:W-:Y:S01]  /*13ac0*/  FSEL R2, R143, RZ, P1 ;  /* 0x000000ff8f027208 */ /* 0x000fe20000800000 */
[----:B--2---:R-:W-:Y:S02]  /*13ad0*/  FMUL.FTZ R4, R140, R152 ;  /* 0x000000988c047220 */ /* 0x004fe40000410000 */
[----:B------:R-:W-:Y:S02]  /*13ae0*/  FMUL.FTZ R0, R0, c[0x0][0x2d0] ;  /* 0x0000b40000007a20 */ /* 0x000fe40000410000 */
[C---:B------:R-:W-:Y:S01]  /*13af0*/  FMUL.FTZ R5, R140.reuse, R153 ;  /* 0x000000998c057220 */ /* 0x040fe20000410000 */
[----:B------:R-:W-:Y:S01]  /*13b00*/  MOV R153, R46 ;  /* 0x0000002e00997202 */ /* 0x000fe20000000f00 */
[----:B------:R1:W2:Y:S01]  /*13b10*/  MUFU.EX2 R141, R0 ;  /* 0x00000000008d7308 */ /* 0x0002a20000000800 */
        /* <DEDUP_REMOVED lines=13> */
[C---:B--2---:R-:W-:Y:S02]  /*13bf0*/  FMUL.FTZ R18, R141.reuse, R166 ;  /* 0x000000a68d127220 */ /* 0x044fe40000410000 */
[----:B------:R-:W-:Y:S02]  /*13c00*/  FMUL.FTZ R0, R0, c[0x0][0x2d0] ;  /* 0x0000b40000007a20 */ /* 0x000fe40000410000 */
[----:B------:R-:W-:Y:S02]  /*13c10*/  IMAD.MOV.U32 R166, RZ, RZ, R238 ;  /* 0x000000ffffa67224 */ /* 0x000fe400078e00ee */
[----:B------:R1:W2:Y:S01]  /*13c20*/  MUFU.EX2 R3, R0 ;  /* 0x0000000000037308 */ /* 0x0002a20000000800 */
[C---:B------:R-:W-:Y:S02]  /*13c30*/  FMUL.FTZ R19, R141.reuse, R167 ;  /* 0x000000a78d137220 */ /* 0x040fe40000410000 */
[----:B------:R-:W-:Y:S02]  /*13c40*/  IMAD.MOV.U32 R167, RZ, RZ, R237 ;  /* 0x000000ffffa77224 */ /* 0x000fe400078e00ed */
[----:B------:R-:W-:Y:S02]  /*13c50*/  IMAD.MOV.U32 R146, RZ, RZ, R20 ;  /* 0x000000ffff927224 */ /* 0x000fe400078e0014 */
[----:B------:R-:W3:Y:S01]  /*13c60*/  LDSM.16.MT88.4 R20, [R209+0x100] ;  /* 0x00010000d114783b */ /* 0x000ee20000004200 */
[C---:B----4-:R-:W-:Y:S01]  /*13c70*/  FMUL.FTZ R6, R141.reuse, R154 ;  /* 0x0000009a8d067220 */ /* 0x050fe20000410000 */
[----:B------:R-:W-:Y:S01]  /*13c80*/  MOV R154, R17 ;  /* 0x00000011009a7202 */ /* 0x000fe20000000f00 */
[----:B------:R-:W-:Y:S01]  /*13c90*/  FMUL.FTZ R7, R141, R155 ;  /* 0x0000009b8d077220 */ /* 0x000fe20000410000 */
[----:B------:R-:W-:Y:S01]  /*13ca0*/  F2FP.PACK_AB R178, R48, R146 ;  /* 0x0000009230b2723e */ /* 0x000fe200000000ff */
[----:B------:R-:W-:Y:S01]  /*13cb0*/  IMAD.MOV.U32 R155, RZ, RZ, R16 ;  /* 0x000000ffff9b7224 */ /* 0x000fe200078e0010 */
[----:B------:R-:W-:Y:S01]  /*13cc0*/  F2FP.PACK_AB R182, R154, R50 ;  /* 0x000000329ab6723e */ /* 0x000fe200000000ff */
[C---:B------:R-:W-:Y:S02]  /*13cd0*/  FMUL.FTZ R16, R140.reuse, R164 ;  /* 0x000000a48c107220 */ /* 0x040fe40000410000 */
[----:B------:R-:W-:Y:S01]  /*13ce0*/  FMUL.FTZ R17, R140, R165 ;  /* 0x000000a58c117220 */ /* 0x000fe20000410000 */
[----:B------:R-:W-:Y:S01]  /*13cf0*/  F2FP.PACK_AB R183, R155, R196 ;  /* 0x000000c49bb7723e */ /* 0x000fe200000000ff */
[----:B------:R-:W-:Y:S02]  /*13d00*/  IMAD.MOV.U32 R165, RZ, RZ, R25 ;  /* 0x000000ffffa57224 */ /* 0x000fe400078e0019 */
[C---:B------:R-:W-:Y:S02]  /*13d10*/  FMUL.FTZ R34, R141.reuse, R114 ;  /* 0x000000728d227220 */ /* 0x040fe40000410000 */
[----:B------:R-:W-:Y:S02]  /*13d20*/  FMUL.FTZ R35, R141, R115 ;  /* 0x000000738d237220 */ /* 0x000fe40000410000 */
[----:B-1----:R-:W-:Y:S01]  /*13d30*/  FADD.FTZ R0, -R2, R147 ;  /* 0x0000009302007221 */ /* 0x002fe20000010100 */
[----:B------:R-:W-:Y:S01]  /*13d40*/  LDSM.16.MT88.4 R112, [R210+0x500] ;  /* 0x00050000d270783b */ /* 0x000fe20000004200 */
[----:B------:R-:W-:Y:S02]  /*13d50*/  FFMA.FTZ R2, R193, c[0x0][0x2d0], -R149 ;  /* 0x0000b400c1027a23 */ /* 0x000fe40000010895 */
[----:B------:R-:W-:Y:S02]  /*13d60*/  FMUL.FTZ R0, R0, c[0x0][0x2d0] ;  /* 0x0000b40000007a20 */ /* 0x000fe40000410000 */
[----:B------:R1:W-:Y:S01]  /*13d70*/  MUFU.EX2 R251, R2 ;  /* 0x0000000200fb7308 */ /* 0x0003e20000000800 */
[C---:B--2---:R-:W-:Y:S01]  /*13d80*/  FMUL.FTZ R9, R3.reuse, R157 ;  /* 0x0000009d03097220 */ /* 0x044fe20000410000 */
[----:B------:R-:W-:Y:S01]  /*13d90*/  MOV R157, R242 ;  /* 0x000000f2009d7202 */ /* 0x000fe20000000f00 */
[C---:B------:R-:W-:Y:S02]  /*13da0*/  FMUL.FTZ R8, R3.reuse, R156 ;  /* 0x0000009c03087220 */ /* 0x040fe40000410000 */
[----:B------:R-:W-:Y:S02]  /*13db0*/  IMAD.MOV.U32 R156, RZ, RZ, R44 ;  /* 0x000000ffff9c7224 */ /* 0x000fe400078e002c */
[C---:B------:R-:W-:Y:S02]  /*13dc0*/  FMUL.FTZ R44, R3.reuse, R124 ;  /* 0x0000007c032c7220 */ /* 0x040fe40000410000 */
[----:B------:R-:W-:Y:S01]  /*13dd0*/  IMAD.MOV.U32 R124, RZ, RZ, R241 ;  /* 0x000000ffff7c7224 */ /* 0x000fe200078e00f1 */
[----:B------:R-:W2:Y:S01]  /*13de0*/  MUFU.EX2 R0, R0 ;  /* 0x0000000000007308 */ /* 0x000ea20000000800 */
[C---:B------:R-:W-:Y:S01]  /*13df0*/  FMUL.FTZ R45, R3.reuse, R125 ;  /* 0x0000007d032d7220 */ /* 0x040fe20000410000 */
[----:B------:R-:W-:Y:S01]  /*13e00*/  MOV R125, R239 ;  /* 0x000000ef007d7202 */ /* 0x000fe20000000f00 */
[----:B------:R-:W-:Y:S02]  /*13e10*/  IMAD.MOV.U32 R193, RZ, RZ, R236 ;  /* 0x000000ffffc17224 */ /* 0x000fe400078e00ec */
[C---:B------:R-:W-:Y:S01]  /*13e20*/  FMUL.FTZ R40, R3.reuse, R120 ;  /* 0x0000007803287220 */ /* 0x040fe20000410000 */
[----:B------:R-:W-:Y:S01]  /*13e30*/  MOV R120, R235 ;  /* 0x000000eb00787202 */ /* 0x000fe20000000f00 */
[----:B------:R-:W-:Y:S02]  /*13e40*/  IMAD.MOV.U32 R147, RZ, RZ, R28 ;  /* 0x000000ffff937224 */ /* 0x000fe400078e001c */
[C---:B------:R-:W-:Y:S02]  /*13e50*/  FMUL.FTZ R12, R3.reuse, R160 ;  /* 0x000000a0030c7220 */ /* 0x040fe40000410000 */
[----:B------:R-:W-:Y:S01]  /*13e60*/  FMUL.FTZ R13, R3, R161 ;  /* 0x000000a1030d7220 */ /* 0x000fe20000410000 */
[----:B------:R-:W-:Y:S01]  /*13e70*/  F2FP.PACK_AB R177, R47, R147 ;  /* 0x000000932fb1723e */ /* 0x000fe200000000ff */
[C---:B------:R-:W-:Y:S01]  /*13e80*/  FMUL.FTZ R24, R3.reuse, R104 ;  /* 0x0000006803187220 */ /* 0x040fe20000410000 */
[----:B------:R-:W-:Y:S01]  /*13e90*/  MOV R161, R49 ;  /* 0x0000003100a17202 */ /* 0x000fe20000000f00 */
[----:B-1----:R-:W-:Y:S02]  /*13ea0*/  FFMA.FTZ R2, R192, c[0x0][0x2d0], -R149 ;  /* 0x0000b400c0027a23 */ /* 0x002fe40000010895 */
[----:B------:R-:W-:Y:S02]  /*13eb0*/  IMAD.MOV.U32 R192, RZ, RZ, R248 ;  /* 0x000000ffffc07224 */ /* 0x000fe400078e00f8 */
[-C--:B---3--:R-:W-:Y:S01]  /*13ec0*/  HMMA.16816.F32 R4, R176, R20.reuse, R4 ;  /* 0x00000014b004723c */ /* 0x088fe20000001804 */
[----:B------:R1:W-:Y:S02]  /*13ed0*/  MUFU.EX2 R248, R2 ;  /* 0x0000000200f87308 */ /* 0x0003e40000000800 */
[C---:B------:R-:W-:Y:S02]  /*13ee0*/  FMUL.FTZ R25, R3.reuse, R105 ;  /* 0x0000006903197220 */ /* 0x040fe40000410000 */
[C---:B--2---:R-:W-:Y:S01]  /*13ef0*/  FMUL.FTZ R11, R0.reuse, R159 ;  /* 0x0000009f000b7220 */ /* 0x044fe20000410000 */
[----:B------:R-:W-:Y:S01]  /*13f00*/  MOV R159, R247 ;  /* 0x000000f7009f7202 */ /* 0x000fe20000000f00 */
[C---:B------:R-:W-:Y:S02]  /*13f10*/  FMUL.FTZ R10, R0.reuse, R158 ;  /* 0x0000009e000a7220 */ /* 0x040fe40000410000 */
[----:B------:R-:W-:Y:S03]  /*13f20*/  IMAD.MOV.U32 R158, RZ, RZ, R240 ;  /* 0x000000ffff9e7224 */ /* 0x000fe600078e00f0 */
[C---:B------:R-:W-:Y:S02]  /*13f30*/  FMUL.FTZ R46, R0.reuse, R126 ;  /* 0x0000007e002e7220 */ /* 0x040fe40000410000 */
[C---:B------:R-:W-:Y:S04]  /*13f40*/  HMMA.16816.F32 R8, R180.reuse, R20, R8 ;  /* 0x00000014b408723c */ /* 0x040fe80000001808 */
[----:B------:R-:W-:Y:S02]  /*13f50*/  IMAD.MOV.U32 R126, RZ, RZ, R234 ;  /* 0x000000ffff7e7224 */ /* 0x000fe400078e00ea */
[C---:B------:R-:W-:Y:S02]  /*13f60*/  FMUL.FTZ R14, R0.reuse, R162 ;  /* 0x000000a2000e7220 */ /* 0x040fe40000410000 */
[----:B------:R-:W-:Y:S04]  /*13f70*/  FMUL.FTZ R15, R0, R163 ;  /* 0x000000a3000f7220 */ /* 0x000fe80000410000 */
[--C-:B-1----:R-:W-:Y:S02]  /*13f80*/  FFMA.FTZ R2, R194, c[0x0][0x2d0], -R150.reuse ;  /* 0x0000b400c2027a23 */ /* 0x102fe40000010896 */
[C---:B------:R-:W-:Y:S01]  /*13f90*/  FMUL.FTZ R20, R140.reuse, R100 ;  /* 0x000000648c147220 */ /* 0x040fe20000410000 */
[-C--:B------:R-:W-:Y:S01]  /*13fa0*/  HMMA.16816.F32 R12, R180, R22.reuse, R12 ;  /* 0x00000016b40c723c */ /* 0x080fe2000000180c */
[----:B------:R1:W-:Y:S02]  /*13fb0*/  MUFU.EX2 R247, R2 ;  /* 0x0000000200f77308 */ /* 0x0003e40000000800 */
[----:B------:R-:W-:Y:S02]  /*13fc0*/  FMUL.FTZ R21, R140, R101 ;  /* 0x000000658c157220 */ /* 0x000fe40000410000 */
[C---:B------:R-:W-:Y:S02]  /*13fd0*/  FMUL.FTZ R26, R0.reuse, R106 ;  /* 0x0000006a001a7220 */ /* 0x040fe40000410000 */
[----:B------:R-:W-:Y:S01]  /*13fe0*/  FMUL.FTZ R27, R0, R107 ;  /* 0x0000006b001b7220 */ /* 0x000fe20000410000 */
[C---:B------:R-:W-:Y:S01]  /*13ff0*/  HMMA.16816.F32 R16, R176.reuse, R22, R16 ;  /* 0x00000016b010723c */ /* 0x040fe20000001810 */
[----:B------:R-:W-:Y:S03]  /*14000*/  LDSM.16.MT88.4 R104, [R209+0x2100] ;  /* 0x00210000d168783b */ /* 0x000fe60000004200 */
[C---:B------:R-:W-:Y:S02]  /*14010*/  FMUL.FTZ R28, R3.reuse, R108 ;  /* 0x0000006c031c7220 */ /* 0x040fe40000410000 */
[----:B------:R-:W-:Y:S02]  /*14020*/  FMUL.FTZ R29, R3, R109 ;  /* 0x0000006d031d7220 */ /* 0x000fe40000410000 */
[C---:B------:R-:W-:Y:S04]  /*14030*/  FMUL.FTZ R22, R141.reuse, R102 ;  /* 0x000000668d167220 */ /* 0x040fe80000410000 */
[----:B------:R-:W-:Y:S02]  /*14040*/  FMUL.FTZ R23, R141, R103 ;  /* 0x000000678d177220 */ /* 0x000fe40000410000 */
[----:B------:R-:W2:Y:S01]  /*14050*/  LDSM.16.MT88.4 R100, [R210+0x1100] ;  /* 0x00110000d264783b */ /* 0x000ea20000004200 */
[----:B------:R-:W-:Y:S02]  /*14060*/  FMUL.FTZ R49, R140, R129 ;  /* 0x000000818c317220 */ /* 0x000fe40000410000 */
[----:B-1----:R-:W-:Y:S02]  /*14070*/  FFMA.FTZ R2, R195, c[0x0][0x2d0], -R150 ;  /* 0x0000b400c3027a23 */ /* 0x002fe40000010896 */
[-C--:B------:R-:W-:Y:S02]  /*14080*/  HMMA.16816.F32 R20, R176, R36.reuse, R20 ;  /* 0x00000024b014723c */ /* 0x080fe40000001814 */
[----:B------:R1:W-:Y:S01]  /*14090*/  MUFU.EX2 R246, R2 ;  /* 0x0000000200f67308 */ /* 0x0003e20000000800 */
[----:B------:R-:W-:Y:S02]  /*140a0*/  IMAD.MOV.U32 R195, RZ, RZ, R243 ;  /* 0x000000ffffc37224 */ /* 0x000fe400078e00f3 */
[C---:B------:R-:W-:Y:S02]  /*140b0*/  FMUL.FTZ R30, R0.reuse, R110 ;  /* 0x0000006e001e7220 */ /* 0x040fe40000410000 */
[----:B------:R-:W-:Y:S01]  /*140c0*/  FMUL.FTZ R31, R0, R111 ;  /* 0x0000006f001f7220 */ /* 0x000fe20000410000 */
[C---:B------:R-:W-:Y:S04]  /*140d0*/  HMMA.16816.F32 R24, R180.reuse, R36, R24 ;  /* 0x00000024b418723c */ /* 0x040fe80000001818 */
[----:B------:R-:W-:Y:S01]  /*140e0*/  FMUL.FTZ R41, R3, R121 ;  /* 0x0000007903297220 */ /* 0x000fe20000410000 */
[----:B------:R-:W-:Y:S01]  /*140f0*/  MOV R121, R66 ;  /* 0x0000004200797202 */ /* 0x000fe20000000f00 */
[C---:B------:R-:W-:Y:S02]  /*14100*/  FMUL.FTZ R66, R141.reuse, R138 ;  /* 0x0000008a8d427220 */ /* 0x040fe40000410000 */
[-C--:B------:R-:W-:Y:S04]  /*14110*/  HMMA.16816.F32 R28, R180, R38.reuse, R28 ;  /* 0x00000026b41c723c */ /* 0x080fe8000000181c */
[C---:B------:R-:W-:Y:S02]  /*14120*/  FMUL.FTZ R36, R140.reuse, R116 ;  /* 0x000000748c247220 */ /* 0x040fe40000410000 */
[----:B------:R-:W-:Y:S02]  /*14130*/  FMUL.FTZ R37, R140, R117 ;  /* 0x000000758c257220 */ /* 0x000fe40000410000 */
[C---:B------:R-:W-:Y:S04]  /*14140*/  HMMA.16816.F32 R32, R176.reuse, R38, R32 ;  /* 0x00000026b020723c */ /* 0x040fe80000001820 */
[--C-:B-1----:R-:W-:Y:S02]  /*14150*/  FFMA.FTZ R2, R188, c[0x0][0x2d0], -R149.reuse ;  /* 0x0000b400bc027a23 */ /* 0x102fe40000010895 */
[C---:B------:R-:W-:Y:S02]  /*14160*/  FMUL.FTZ R42, R0.reuse, R122 ;  /* 0x0000007a002a7220 */ /* 0x040fe40000410000 */
[----:B------:R1:W-:Y:S01]  /*14170*/  MUFU.EX2 R245, R2 ;  /* 0x0000000200f57308 */ /* 0x0003e20000000800 */
[C---:B------:R-:W-:Y:S03]  /*14180*/  FMUL.FTZ R38, R141.reuse, R118 ;  /* 0x000000768d267220 */ /* 0x040fe60000410000 */
[C---:B------:R-:W-:Y:S02]  /*14190*/  FMUL.FTZ R39, R141.reuse, R119 ;  /* 0x000000778d277220 */ /* 0x040fe40000410000 */
[----:B------:R-:W-:Y:S01]  /*141a0*/  LDSM.16.MT88.4 R116, [R209+0x1500] ;  /* 0x00150000d174783b */ /* 0x000fe20000004200 */
[C---:B------:R-:W-:Y:S01]  /*141b0*/  FMUL.FTZ R43, R0.reuse, R123 ;  /* 0x0000007b002b7220 */ /* 0x040fe20000410000 */
[----:B------:R-:W-:Y:S01]  /*141c0*/  MOV R123, R51 ;  /* 0x00000033007b7202 */ /* 0x000fe20000000f00 */
[C---:B------:R-:W-:Y:S02]  /*141d0*/  FMUL.FTZ R51, R141.reuse, R131 ;  /* 0x000000838d337220 */ /* 0x040fe40000410000 */
[-C--:B------:R-:W-:Y:S03]  /*141e0*/  HMMA.16816.F32 R36, R176, R52.reuse, R36 ;  /* 0x00000034b024723c */ /* 0x080fe60000001824 */
[----:B------:R-:W-:Y:S02]  /*141f0*/  FMUL.FTZ R47, R0, R127 ;  /* 0x0000007f002f7220 */ /* 0x000fe40000410000 */
        /* <DEDUP_REMOVED lines=33> */
[C---:B------:R-:W-:Y:S04]  /*14410*/  FMUL.FTZ R65, R140.reuse, R137 ;  /* 0x000000898c417220 */ /* 0x040fe80000410000 */
[----:B------:R-:W-:Y:S02]  /*14420*/  IMAD.MOV.U32 R194, RZ, RZ, R64 ;  /* 0x000000ffffc27224 */ /* 0x000fe400078e0040 */
[----:B------:R-:W-:Y:S02]  /*14430*/  FMUL.FTZ R64, R140, R136 ;  /* 0x000000888c407220 */ /* 0x000fe40000410000 */
[----:B------:R-:W-:Y:S01]  /*14440*/  LDSM.16.MT88.4 R136, [R210+0x1d00] ;  /* 0x001d0000d288783b */ /* 0x000fe20000004200 */
[C---:B------:R-:W-:Y:S02]  /*14450*/  FMUL.FTZ R70, R141.reuse, R70 ;  /* 0x000000468d467220 */ /* 0x040fe40000410000 */
[----:B------:R-:W-:Y:S02]  /*14460*/  FMUL.FTZ R71, R141, R71 ;  /* 0x000000478d477220 */ /* 0x000fe40000410000 */
[C---:B------:R-:W-:Y:S03]  /*14470*/  HMMA.16816.F32 R64, R176.reuse, R102, R64 ;  /* 0x00000066b040723c */ /* 0x040fe60000001840 */
[----:B------:R-:W2:Y:S01]  /*14480*/  LDSM.16.MT88.4 R100, [R210+0x2100] ;  /* 0x00210000d264783b */ /* 0x000ea20000004200 */
[C---:B------:R-:W-:Y:S02]  /*14490*/  FMUL.FTZ R72, R3.reuse, R72 ;  /* 0x0000004803487220 */ /* 0x040fe40000410000 */
[C---:B------:R-:W-:Y:S02]  /*144a0*/  FMUL.FTZ R73, R3.reuse, R73 ;  /* 0x0000004903497220 */ /* 0x040fe40000410000 */
[-C--:B------:R-:W-:Y:S04]  /*144b0*/  HMMA.16816.F32 R68, R176, R104.reuse, R68 ;  /* 0x00000068b044723c */ /* 0x080fe80000001844 */
[--C-:B-1----:R-:W-:Y:S02]  /*144c0*/  FFMA.FTZ R2, R206, c[0x0][0x2d0], -R151.reuse ;  /* 0x0000b400ce027a23 */ /* 0x102fe40000010897 */
[C---:B------:R-:W-:Y:S02]  /*144d0*/  FMUL.FTZ R74, R0.reuse, R74 ;  /* 0x0000004a004a7220 */ /* 0x040fe40000410000 */
[----:B------:R1:W-:Y:S01]  /*144e0*/  MUFU.EX2 R241, R2 ;  /* 0x0000000200f17308 */ /* 0x0003e20000000800 */
[C---:B------:R-:W-:Y:S03]  /*144f0*/  FMUL.FTZ R75, R0.reuse, R75 ;  /* 0x0000004b004b7220 */ /* 0x040fe60000410000 */
[C---:B------:R-:W-:Y:S02]  /*14500*/  FMUL.FTZ R76, R3.reuse, R76 ;  /* 0x0000004c034c7220 */ /* 0x040fe40000410000 */
[----:B------:R-:W-:Y:S02]  /*14510*/  FMUL.FTZ R77, R3, R77 ;  /* 0x0000004d034d7220 */ /* 0x000fe40000410000 */
[C---:B------:R-:W-:Y:S04]  /*14520*/  HMMA.16816.F32 R72, R180.reuse, R104, R72 ;  /* 0x00000068b448723c */ /* 0x040fe80000001848 */
[C---:B------:R-:W-:Y:S02]  /*14530*/  FMUL.FTZ R78, R0.reuse, R78 ;  /* 0x0000004e004e7220 */ /* 0x040fe40000410000 */
[C---:B------:R-:W-:Y:S02]  /*14540*/  FMUL.FTZ R79, R0.reuse, R79 ;  /* 0x0000004f004f7220 */ /* 0x040fe40000410000 */
[C---:B------:R-:W-:Y:S04]  /*14550*/  FMUL.FTZ R82, R141.reuse, R82 ;  /* 0x000000528d527220 */ /* 0x040fe80000410000 */
[----:B------:R-:W-:Y:S01]  /*14560*/  FMUL.FTZ R83, R141, R83 ;  /* 0x000000538d537220 */ /* 0x000fe20000410000 */
[-C--:B------:R-:W-:Y:S03]  /*14570*/  HMMA.16816.F32 R76, R180, R106.reuse, R76 ;  /* 0x0000006ab44c723c */ /* 0x080fe6000000184c */
[----:B-1----:R-:W-:Y:S02]  /*14580*/  FFMA.FTZ R2, R205, c[0x0][0x2d0], -R151 ;  /* 0x0000b400cd027a23 */ /* 0x002fe40000010897 */
[----:B------:R-:W-:Y:S02]  /*14590*/  FMUL.FTZ R88, R3, R88 ;  /* 0x0000005803587220 */ /* 0x000fe40000410000 */
[----:B------:R1:W3:Y:S01]  /*145a0*/  MUFU.EX2 R240, R2 ;  /* 0x0000000200f07308 */ /* 0x0002e20000000800 */
[C---:B------:R-:W-:Y:S01]  /*145b0*/  HMMA.16816.F32 R80, R176.reuse, R106, R80 ;  /* 0x0000006ab050723c */ /* 0x040fe20000001850 */
[----:B------:R-:W4:Y:S03]  /*145c0*/  LDSM.16.MT88.4 R104, [R209+0x500] ;  /* 0x00050000d168783b */ /* 0x000f260000004200 */
[C---:B------:R-:W-:Y:S02]  /*145d0*/  FMUL.FTZ R86, R141.reuse, R86 ;  /* 0x000000568d567220 */ /* 0x040fe40000410000 */
[----:B------:R-:W-:Y:S02]  /*145e0*/  FMUL.FTZ R87, R141, R87 ;  /* 0x000000578d577220 */ /* 0x000fe40000410000 */
[C---:B------:R-:W-:Y:S04]  /*145f0*/  FMUL.FTZ R89, R3.reuse, R89 ;  /* 0x0000005903597220 */ /* 0x040fe80000410000 */
[C---:B------:R-:W-:Y:S01]  /*14600*/  FMUL.FTZ R90, R0.reuse, R90 ;  /* 0x0000005a005a7220 */ /* 0x040fe20000410000 */
[-C--:B--2---:R-:W-:Y:S03]  /*14610*/  HMMA.16816.F32 R84, R176, R100.reuse, R84 ;  /* 0x00000064b054723c */ /* 0x084fe60000001854 */
[C---:B------:R-:W-:Y:S02]  /*14620*/  FMUL.FTZ R91, R0.reuse, R91 ;  /* 0x0000005b005b7220 */ /* 0x040fe40000410000 */
[C---:B------:R-:W-:Y:S02]  /*14630*/  FMUL.FTZ R92, R3.reuse, R92 ;  /* 0x0000005c035c7220 */ /* 0x040fe40000410000 */
[----:B------:R-:W-:Y:S02]  /*14640*/  FMUL.FTZ R93, R3, R93 ;  /* 0x0000005d035d7220 */ /* 0x000fe40000410000 */
[----:B------:R-:W-:Y:S01]  /*14650*/  FMUL.FTZ R94, R0, R94 ;  /* 0x0000005e005e7220 */ /* 0x000fe20000410000 */
[C---:B------:R-:W-:Y:S04]  /*14660*/  HMMA.16816.F32 R88, R180.reuse, R100, R88 ;  /* 0x00000064b458723c */ /* 0x040fe80000001858 */
[--C-:B-1----:R-:W-:Y:S01]  /*14670*/  FFMA.FTZ R2, R207, c[0x0][0x2d0], -R184.reuse ;  /* 0x0000b400cf027a23 */ /* 0x102fe200000108b8 */
[----:B---3--:R-:W-:Y:S01]  /*14680*/  F2FP.PACK_AB R108, R240, R241 ;  /* 0x000000f1f06c723e */ /* 0x008fe200000000ff */
[----:B------:R-:W-:Y:S01]  /*14690*/  FMUL.FTZ R95, R0, R95 ;  /* 0x0000005f005f7220 */ /* 0x000fe20000410000 */
[----:B------:R-:W-:Y:S01]  /*146a0*/  F2FP.PACK_AB R100, R248, R251 ;  /* 0x000000fbf864723e */ /* 0x000fe200000000ff */
[----:B------:R1:W-:Y:S01]  /*146b0*/  MUFU.EX2 R239, R2 ;  /* 0x0000000200ef7308 */ /* 0x0003e20000000800 */
[----:B------:R-:W-:Y:S03]  /*146c0*/  F2FP.PACK_AB R101, R246, R247 ;  /* 0x000000f7f665723e */ /* 0x000fe600000000ff */
[C---:B------:R-:W-:Y:S01]  /*146d0*/  FMUL.FTZ R98, R141.reuse, R98 ;  /* 0x000000628d627220 */ /* 0x040fe20000410000 */
[-C--:B------:R-:W-:Y:S01]  /*146e0*/  HMMA.16816.F32 R92, R180, R102.reuse, R92 ;  /* 0x00000066b45c723c */ /* 0x080fe2000000185c */
[----:B------:R-:W-:Y:S02]  /*146f0*/  LDSM.16.MT88.4 R180, [R209+0x2d00] ;  /* 0x002d0000d1b4783b */ /* 0x000fe40000004200 */
[----:B------:R-:W-:Y:S02]  /*14700*/  FMUL.FTZ R99, R141, R99 ;  /* 0x000000638d637220 */ /* 0x000fe40000410000 */
[----:B------:R-:W-:Y:S05]  /*14710*/  FFMA.FTZ R120, R120, c[0x0][0x2d0], -R149 ;  /* 0x0000b40078787a23 */ /* 0x000fea0000010895 */
[----:B------:R-:W-:Y:S07]  /*14720*/  HMMA.16816.F32 R96, R176, R102, R96 ;  /* 0x00000066b060723c */ /* 0x000fee0000001860 */
[----:B------:R-:W-:Y:S01]  /*14730*/  F2FP.PACK_AB R102, R244, R245 ;  /* 0x000000f5f466723e */ /* 0x000fe200000000ff */
[--C-:B-1----:R-:W-:Y:S01]  /*14740*/  FFMA.FTZ R2, R227, c[0x0][0x2d0], -R184.reuse ;  /* 0x0000b400e3027a23 */ /* 0x102fe200000108b8 */
[----:B------:R-:W-:Y:S03]  /*14750*/  F2FP.PACK_AB R103, R242, R243 ;  /* 0x000000f3f267723e */ /* 0x000fe600000000ff */
[----:B------:R1:W2:Y:S04]  /*14760*/  MUFU.EX2 R238, R2 ;  /* 0x0000000200ee7308 */ /* 0x0002a80000000800 */
[-C--:B----4-:R-:W-:Y:S05]  /*14770*/  HMMA.16816.F32 R4, R100, R104.reuse, R4 ;  /* 0x000000686404723c */ /* 0x090fea0000001804 */
[--C-:B-1----:R-:W-:Y:S01]  /*14780*/  FFMA.FTZ R2, R228, c[0x0][0x2d0], -R151.reuse ;  /* 0x0000b400e4027a23 */ /* 0x102fe20000010897 */
[----:B--2---:R-:W-:Y:S01]  /*14790*/  F2FP.PACK_AB R109, R238, R239 ;  /* 0x000000efee6d723e */ /* 0x004fe200000000ff */
        /* <DEDUP_REMOVED lines=31> */
[----:B-1----:R-:W-:Y:S01]  /*14990*/  FFMA.FTZ R2, R252, c[0x0][0x2d0], -R150 ;  /* 0x0000b400fc027a23 */ /* 0x002fe20000010896 */
[----:B------:R-:W-:Y:S03]  /*149a0*/  MOV R252, R154 ;  /* 0x0000009a00fc7202 */ /* 0x000fe60000000f00 */
[-C--:B--2---:R-:W-:Y:S01]  /*149b0*/  HMMA.16816.F32 R52, R100, R104.reuse, R52 ;  /* 0x000000686434723c */ /* 0x084fe20000001834 */
[----:B------:R1:W2:Y:S07]  /*149c0*/  MUFU.EX2 R229, R2 ;  /* 0x0000000200e57308 */ /* 0x0002ae0000000800 */
[C---:B------:R-:W-:Y:S08]  /*149d0*/  HMMA.16816.F32 R56, R108.reuse, R104, R56 ;  /* 0x000000686c38723c */ /* 0x040ff00000001838 */
[-C--:B------:R-:W-:Y:S08]  /*149e0*/  HMMA.16816.F32 R60, R108, R106.reuse, R60 ;  /* 0x0000006a6c3c723c */ /* 0x080ff0000000183c */
[C---:B------:R-:W-:Y:S04]  /*149f0*/  HMMA.16816.F32 R64, R100.reuse, R106, R64 ;  /* 0x0000006a6440723c */ /* 0x040fe80000001840 */
[----:B-1----:R-:W-:Y:S02]  /*14a00*/  FFMA.FTZ R2, R126, c[0x0][0x2d0], -R149 ;  /* 0x0000b4007e027a23 */ /* 0x002fe40000010895 */
[----:B------:R-:W-:Y:S01]  /*14a10*/  IMAD.MOV.U32 R126, RZ, RZ, R125 ;  /* 0x000000ffff7e7224 */ /* 0x000fe200078e007d */
[----:B------:R-:W-:Y:S01]  /*14a20*/  MOV R125, R124 ;  /* 0x0000007c007d7202 */ /* 0x000fe20000000f00 */
[-C--:B----4-:R-:W-:Y:S01]  /*14a30*/  HMMA.16816.F32 R68, R100, R112.reuse, R68 ;  /* 0x000000706444723c */ /* 0x090fe20000001844 */
[----:B------:R1:W4:Y:S03]  /*14a40*/  MUFU.EX2 R230, R2 ;  /* 0x0000000200e67308 */ /* 0x0003260000000800 */
[----:B------:R-:W-:Y:S02]  /*14a50*/  IMAD.MOV.U32 R127, RZ, RZ, R126 ;  /* 0x000000ffff7f7224 */ /* 0x000fe400078e007e */
[----:B------:R-:W-:Y:S02]  /*14a60*/  IMAD.MOV.U32 R126, RZ, RZ, R125 ;  /* 0x000000ffff7e7224 */ /* 0x000fe400078e007d */
[C---:B------:R-:W-:Y:S04]  /*14a70*/  HMMA.16816.F32 R72, R108.reuse, R112, R72 ;  /* 0x000000706c48723c */ /* 0x040fe80000001848 */
[----:B------:R-:W-:Y:S02]  /*14a80*/  IMAD.MOV.U32 R124, RZ, RZ, R195 ;  /* 0x000000ffff7c7224 */ /* 0x000fe400078e00c3 */
[----:B------:R-:W-:Y:S01]  /*14a90*/  IMAD.MOV.U32 R195, RZ, RZ, R194 ;  /* 0x000000ffffc37224 */ /* 0x000fe200078e00c2 */
[----:B------:R-:W-:Y:S01]  /*14aa0*/  MOV R194, R123 ;  /* 0x0000007b00c27202 */ /* 0x000fe20000000f00 */
[-C--:B------:R-:W-:Y:S04]  /*14ab0*/  HMMA.16816.F32 R76, R108, R114.reuse, R76 ;  /* 0x000000726c4c723c */ /* 0x080fe8000000184c */
[----:B------:R-:W-:Y:S01]  /*14ac0*/  IMAD.MOV.U32 R123, RZ, RZ, R192 ;  /* 0x000000ffff7b7224 */ /* 0x000fe200078e00c0 */
[----:B------:R-:W-:Y:S01]  /*14ad0*/  MOV R125, R124 ;  /* 0x0000007c007d7202 */ /* 0x000fe20000000f00 */
[----:B------:R-:W-:Y:S01]  /*14ae0*/  IMAD.MOV.U32 R192, RZ, RZ, R165 ;  /* 0x000000ffffc07224 */ /* 0x000fe200078e00a5 */
[----:B------:R-:W-:Y:S01]  /*14af0*/  MOV R165, R224 ;  /* 0x000000e000a57202 */ /* 0x000fe20000000f00 */
[C---:B------:R-:W-:Y:S01]  /*14b00*/  HMMA.16816.F32 R80, R100.reuse, R114, R80 ;  /* 0x000000726450723c */ /* 0x040fe20000001850 */
[----:B------:R-:W-:Y:S03]  /*14b10*/  LDSM.16.MT88.4 R112, [R210+0x900] ;  /* 0x00090000d270783b */ /* 0x000fe60000004200 */
[----:B-1----:R-:W-:Y:S02]  /*14b20*/  FFMA.FTZ R2, R250, c[0x0][0x2d0], -R150 ;  /* 0x0000b400fa027a23 */ /* 0x002fe40000010896 */
[----:B------:R-:W-:Y:S02]  /*14b30*/  IMAD.MOV.U32 R124, RZ, RZ, R195 ;  /* 0x000000ffff7c7224 */ /* 0x000fe400078e00c3 */
[-C--:B---3--:R-:W-:Y:S01]  /*14b40*/  HMMA.16816.F32 R84, R100, R116.reuse, R84 ;  /* 0x000000746454723c */ /* 0x088fe20000001854 */
[----:B------:R1:W-:Y:S01]  /*14b50*/  MUFU.EX2 R227, R2 ;  /* 0x0000000200e37308 */ /* 0x0003e20000000800 */
[----:B------:R3:W5:Y:S02]  /*14b60*/  LDL.LU R224, [R1+0x78] ;  /* 0x0000780001e07983 */ /* 0x0007640000300800 */
[----:B------:R-:W-:Y:S01]  /*14b70*/  IMAD.MOV.U32 R195, RZ, RZ, R194 ;  /* 0x000000ffffc37224 */ /* 0x000fe200078e00c2 */
[----:B------:R-:W-:Y:S01]  /*14b80*/  MOV R194, R123 ;  /* 0x0000007b00c27202 */ /* 0x000fe20000000f00 */
[----:B------:R-:W-:Y:S02]  /*14b90*/  IMAD.MOV.U32 R123, RZ, RZ, R192 ;  /* 0x000000ffff7b7224 */ /* 0x000fe400078e00c0 */
[C---:B------:R-:W-:Y:S04]  /*14ba0*/  HMMA.16816.F32 R88, R108.reuse, R116, R88 ;  /* 0x000000746c58723c */ /* 0x040fe80000001858 */
[----:B------:R-:W-:Y:S01]  /*14bb0*/  IMAD.MOV.U32 R192, RZ, RZ, R165 ;  /* 0x000000ffffc07224 */ /* 0x000fe200078e00a5 */
[----:B------:R-:W-:Y:S01]  /*14bc0*/  MOV R165, R213 ;  /* 0x000000d500a57202 */ /* 0x000fe20000000f00 */
[----:B------:R-:W-:Y:S01]  /*14bd0*/  FFMA.FTZ R104, R125, c[0x0][0x2d0], -R151 ;  /* 0x0000b4007d687a23 */ /* 0x000fe20000010897 */
[----:B------:R3:W5:Y:S01]  /*14be0*/  LDL.LU R213, [R1+0x74] ;  /* 0x0000740001d57983 */ /* 0x0007620000300800 */
[-C--:B------:R-:W-:Y:S02]  /*14bf0*/  HMMA.16816.F32 R92, R108, R118.reuse, R92 ;  /* 0x000000766c5c723c */ /* 0x080fe4000000185c */
[----:B------:R3:W-:Y:S02]  /*14c00*/  MUFU.EX2 R205, R104 ;  /* 0x0000006800cd7308 */ /* 0x0007e40000000800 */
[----:B------:R-:W-:Y:S04]  /*14c10*/  IMAD.MOV.U32 R250, RZ, RZ, R153 ;  /* 0x000000fffffa7224 */ /* 0x000fe800078e0099 */
[----:B------:R-:W-:Y:S01]  /*14c20*/  HMMA.16816.F32 R96, R100, R118, R96 ;  /* 0x000000766460723c */ /* 0x000fe20000001860 */
[----:B------:R-:W-:Y:S03]  /*14c30*/  LDSM.16.MT88.4 R116, [R209+0x1900] ;  /* 0x00190000d174783b */ /* 0x000fe60000004200 */
        /* <DEDUP_REMOVED lines=11> */
[----:B---3--:R-:W-:Y:S01]  /*14cf0*/  F2FP.PACK_AB R108, R205, R206 ;  /* 0x000000cecd6c723e */ /* 0x008fe200000000ff */
[----:B------:R-:W-:Y:S02]  /*14d00*/  IMAD.MOV.U32 R124, RZ, RZ, R195 ;  /* 0x000000ffff7c7224 */ /* 0x000fe400078e00c3 */
[----:B------:R-:W-:Y:S01]  /*14d10*/  IMAD.MOV.U32 R195, RZ, RZ, R194 ;  /* 0x000000ffffc37224 */ /* 0x000fe200078e00c2 */
[----:B------:R-:W-:Y:S01]  /*14d20*/  MOV R194, R123 ;  /* 0x0000007b00c27202 */ /* 0x000fe20000000f00 */
[----:B------:R-:W-:Y:S03]  /*14d30*/  IMAD.MOV.U32 R123, RZ, RZ, R192 ;  /* 0x000000ffff7b7224 */ /* 0x000fe600078e00c0 */
[----:B------:R-:W-:Y:S01]  /*14d40*/  IMAD.MOV.U32 R192, RZ, RZ, R193 ;  /* 0x000000ffffc07224 */ /* 0x000fe200078e00c1 */
[----:B------:R-:W-:Y:S01]  /*14d50*/  MOV R193, R159 ;  /* 0x0000009f00c17202 */ /* 0x000fe20000000f00 */
[----:B------:R-:W-:Y:S02]  /*14d60*/  IMAD.MOV.U32 R159, RZ, RZ, R157 ;  /* 0x000000ffff9f7224 */ /* 0x000fe400078e009d */
[----:B------:R-:W-:Y:S01]  /*14d70*/  IMAD.MOV.U32 R157, RZ, RZ, R197 ;  /* 0x000000ffff9d7224 */ /* 0x000fe200078e00c5 */
[----:B------:R-:W-:Y:S02]  /*14d80*/  MOV R197, R203 ;  /* 0x000000cb00c57202 */ /* 0x000fe40000000f00 */
[----:B------:R1:W-:Y:S02]  /*14d90*/  MUFU.EX2 R203, R2 ;  /* 0x0000000200cb7308 */ /* 0x0003e40000000800 */
[----:B-1----:R-:W-:Y:S02]  /*14da0*/  FFMA.FTZ R2, R200, c[0x0][0x2d0], -R184 ;  /* 0x0000b400c8027a23 */ /* 0x002fe400000108b8 */
[----:B------:R-:W-:Y:S06]  /*14db0*/  IMAD.MOV.U32 R200, RZ, RZ, R201 ;  /* 0x000000ffffc87224 */ /* 0x000fec00078e00c9 */
[----:B------:R1:W2:Y:S02]  /*14dc0*/  MUFU.EX2 R201, R2 ;  /* 0x0000000200c97308 */ /* 0x0002a40000000800 */
[----:B-1----:R-:W-:Y:S01]  /*14dd0*/  FFMA.FTZ R2, R124, c[0x0][0x2d0], -R151 ;  /* 0x0000b4007c027a23 */ /* 0x002fe20000010897 */
[----:B--2---:R-:W-:Y:S01]  /*14de0*/  F2FP.PACK_AB R109, R201, R203 ;  /* 0x000000cbc96d723e */ /* 0x004fe200000000ff */
[----:B------:R-:W-:Y:S01]  /*14df0*/  IMAD.MOV.U32 R124, RZ, RZ, R195 ;  /* 0x000000ffff7c7224 */ /* 0x000fe200078e00c3 */
[----:B------:R-:W-:Y:S01]  /*14e00*/  MOV R195, R194 ;  /* 0x000000c200c37202 */ /* 0x000fe20000000f00 */
[----:B------:R-:W-:Y:S02]  /*14e10*/  IMAD.MOV.U32 R194, RZ, RZ, R123 ;  /* 0x000000ffffc27224 */ /* 0x000fe400078e007b */
[----:B------:R-:W-:Y:S01]  /*14e20*/  IMAD.MOV.U32 R123, RZ, RZ, R192 ;  /* 0x000000ffff7b7224 */ /* 0x000fe200078e00c0 */
[----:B------:R-:W-:Y:S01]  /*14e30*/  MOV R192, R163 ;  /* 0x000000a300c07202 */ /* 0x000fe20000000f00 */
[----:B------:R-:W-:Y:S02]  /*14e40*/  IMAD.MOV.U32 R163, RZ, RZ, R202 ;  /* 0x000000ffffa37224 */ /* 0x000fe400078e00ca */
[----:B------:R1:W-:Y:S02]  /*14e50*/  MUFU.EX2 R202, R2 ;  /* 0x0000000200ca7308 */ /* 0x0003e40000000800 */
[----:B-1----:R-:W-:Y:S08]  /*14e60*/  FFMA.FTZ R2, R200, c[0x0][0x2d0], -R151 ;  /* 0x0000b400c8027a23 */ /* 0x002ff00000010897 */
[----:B------:R1:W2:Y:S02]  /*14e70*/  MUFU.EX2 R200, R2 ;  /* 0x0000000200c87308 */ /* 0x0002a40000000800 */
[--C-:B-1----:R-:W-:Y:S01]  /*14e80*/  FFMA.FTZ R2, R199, c[0x0][0x2d0], -R184.reuse ;  /* 0x0000b400c7027a23 */ /* 0x102fe200000108b8 */
[----:B--2---:R-:W-:Y:S07]  /*14e90*/  F2FP.PACK_AB R110, R200, R202 ;  /* 0x000000cac86e723e */ /* 0x004fee00000000ff */
[----:B------:R1:W-:Y:S02]  /*14ea0*/  MUFU.EX2 R199, R2 ;  /* 0x0000000200c77308 */ /* 0x0003e40000000800 */
[----:B-1----:R-:W-:Y:S02]  /*14eb0*/  FFMA.FTZ R2, R124, c[0x0][0x2d0], -R184 ;  /* 0x0000b4007c027a23 */ /* 0x002fe400000108b8 */
[----:B------:R-:W-:Y:S01]  /*14ec0*/  IMAD.MOV.U32 R124, RZ, RZ, R194 ;  /* 0x000000ffff7c7224 */ /* 0x000fe200078e00c2 */
[----:B------:R-:W-:Y:S01]  /*14ed0*/  MOV R194, R122 ;  /* 0x0000007a00c27202 */ /* 0x000fe20000000f00 */
[----:B------:R-:W-:Y:S02]  /*14ee0*/  IMAD.MOV.U32 R122, RZ, RZ, R121 ;  /* 0x000000ffff7a7224 */ /* 0x000fe400078e0079 */
[----:B------:R-:W-:Y:S01]  /*14ef0*/  IMAD.MOV.U32 R121, RZ, RZ, R162 ;  /* 0x000000ffff797224 */ /* 0x000fe200078e00a2 */
[----:B------:R-:W-:Y:S02]  /*14f00*/  MOV R162, R198 ;  /* 0x000000c600a27202 */ /* 0x000fe40000000f00 */
[----:B------:R-:W1:Y:S02]  /*14f10*/  MUFU.EX2 R198, R2 ;  /* 0x0000000200c67308 */ /* 0x000e640000000800 */
[----:B-1----:R-:W-:Y:S01]  /*14f20*/  F2FP.PACK_AB R111, R198, R199 ;  /* 0x000000c7c66f723e */ /* 0x002fe200000000ff */
[----:B------:R-:W-:Y:S02]  /*14f30*/  FFMA.FTZ R2, R123, c[0x0][0x2d0], -R149 ;  /* 0x0000b4007b027a23 */ /* 0x000fe40000010895 */
[----:B------:R-:W-:Y:S02]  /*14f40*/  IMAD.MOV.U32 R123, RZ, RZ, R193 ;  /* 0x000000ffff7b7224 */ /* 0x000fe400078e00c1 */
[----:B------:R-:W-:Y:S01]  /*14f50*/  IMAD.MOV.U32 R193, RZ, RZ, R159 ;  /* 0x000000ffffc17224 */ /* 0x000fe200078e009f */
[----:B------:R-:W-:Y:S01]  /*14f60*/  MOV R159, R197 ;  /* 0x000000c5009f7202 */ /* 0x000fe20000000f00 */
[C---:B------:R-:W-:Y:S01]  /*14f70*/  HMMA.16816.F32 R8, R108.reuse, R104, R8 ;  /* 0x000000686c08723c */ /* 0x040fe20000001808 */
[----:B------:R1:W-:Y:S07]  /*14f80*/  MUFU.EX2 R197, R2 ;  /* 0x0000000200c57308 */ /* 0x0003ee0000000800 */
[-C--:B------:R-:W-:Y:S08]  /*14f90*/  HMMA.16816.F32 R12, R108, R106.reuse, R12 ;  /* 0x0000006a6c0c723c */ /* 0x080ff0000000180c */
[C---:B------:R-:W-:Y:S01]  /*14fa0*/  HMMA.16816.F32 R16, R100.reuse, R106, R16 ;  /* 0x0000006a6410723c */ /* 0x040fe20000001810 */
[----:B------:R-:W2:Y:S07]  /*14fb0*/  LDSM.16.MT88.4 R104, [R210+0x1900] ;  /* 0x00190000d268783b */ /* 0x000eae0000004200 */
[-C--:B------:R-:W-:Y:S04]  /*14fc0*/  HMMA.16816.F32 R20, R100, R112.reuse, R20 ;  /* 0x000000706414723c */ /* 0x080fe80000001814 */
[----:B-1----:R-:W-:Y:S02]  /*14fd0*/  FFMA.FTZ R2, R194, c[0x0][0x2d0], -R149 ;  /* 0x0000b400c2027a23 */ /* 0x002fe40000010895 */
        /* <DEDUP_REMOVED lines=10> */
[----:B------:R-:W1:Y:S03]  /*15080*/  LDSM.16.MT88.4 R112, [R209+0x2900] ;  /* 0x00290000d170783b */ /* 0x000e660000004200 */
[----:B------:R-:W-:Y:S02]  /*15090*/  IMAD.MOV.U32 R164, RZ, RZ, R196 ;  /* 0x000000ffffa47224 */ /* 0x000fe400078e00c4 */
[----:B------:R3:W-:Y:S02]  /*150a0*/  MUFU.EX2 R196, R2 ;  /* 0x0000000200c47308 */ /* 0x0007e40000000800 */
[-C--:B------:R-:W-:Y:S08]  /*150b0*/  HMMA.16816.F32 R36, R100, R116.reuse, R36 ;  /* 0x000000746424723c */ /* 0x080ff00000001824 */
[C---:B------:R-:W-:Y:S08]  /*150c0*/  HMMA.16816.F32 R40, R108.reuse, R116, R40 ;  /* 0x000000746c28723c */ /* 0x040ff00000001828 */
[-C--:B------:R-:W-:Y:S04]  /*150d0*/  HMMA.16816.F32 R44, R108, R118.reuse, R44 ;  /* 0x000000766c2c723c */ /* 0x080fe8000000182c */
[--C-:B---3--:R-:W-:Y:S01]  /*150e0*/  FFMA.FTZ R2, R124, c[0x0][0x2d0], -R150.reuse ;  /* 0x0000b4007c027a23 */ /* 0x108fe20000010896 */
[----:B------:R-:W-:Y:S03]  /*150f0*/  MOV R124, R195 ;  /* 0x000000c3007c7202 */ /* 0x000fe60000000f00 */
[C---:B------:R-:W-:Y:S01]  /*15100*/  HMMA.16816.F32 R48, R100.reuse, R118, R48 ;  /* 0x000000766430723c */ /* 0x040fe20000001830 */
[----:B------:R-:W3:Y:S01]  /*15110*/  LDSM.16.MT88.4 R116, [R210+0x2900] ;  /* 0x00290000d274783b */ /* 0x000ee20000004200 */
[----:B------:R4:W-:Y:S06]  /*15120*/  MUFU.EX2 R195, R2 ;  /* 0x0000000200c37308 */ /* 0x0009ec0000000800 */
[-C--:B--2---:R-:W-:Y:S08]  /*15130*/  HMMA.16816.F32 R52, R100, R104.reuse, R52 ;  /* 0x000000686434723c */ /* 0x084ff00000001834 */
[C---:B------:R-:W-:Y:S08]  /*15140*/  HMMA.16816.F32 R56, R108.reuse, R104, R56 ;  /* 0x000000686c38723c */ /* 0x040ff00000001838 */
[-C--:B------:R-:W-:Y:S04]  /*15150*/  HMMA.16816.F32 R60, R108, R106.reuse, R60 ;  /* 0x0000006a6c3c723c */ /* 0x080fe8000000183c */
[----:B----4-:R-:W-:Y:S02]  /*15160*/  FFMA.FTZ R2, R123, c[0x0][0x2d0], -R150 ;  /* 0x0000b4007b027a23 */ /* 0x010fe40000010896 */
[----:B------:R-:W-:Y:S02]  /*15170*/  IMAD.MOV.U32 R123, RZ, RZ, R193 ;  /* 0x000000ffff7b7224 */ /* 0x000fe400078e00c1 */
[C---:B------:R-:W-:Y:S01]  /*15180*/  HMMA.16816.F32 R64, R100.reuse, R106, R64 ;  /* 0x0000006a6440723c */ /* 0x040fe20000001840 */
[----:B------:R-:W2:Y:S01]  /*15190*/  LDL.LU R107, [R1+0x4] ;  /* 0x00000400016b7983 */ /* 0x000ea20000300800 */
        /* <DEDUP_REMOVED lines=17> */
[--C-:B-1----:R-:W-:Y:S01]  /*152b0*/  FFMA.FTZ R2, R124, c[0x0][0x2d0], -R150.reuse ;  /* 0x0000b4007c027a23 */ /* 0x102fe20000010896 */
[----:B------:R-:W-:Y:S01]  /*152c0*/  MOV R124, R166 ;  /* 0x000000a6007c7202 */ /* 0x000fe20000000f00 */
[----:B------:R-:W-:Y:S01]  /*152d0*/  FFMA.FTZ R150, R123, c[0x0][0x2d0], -R150 ;  /* 0x0000b4007b967a23 */ /* 0x000fe20000010896 */
[----:B------:R-:W-:Y:S01]  /*152e0*/  MOV R123, R163 ;  /* 0x000000a3007b7202 */ /* 0x000fe20000000f00 */
[----:B------:R-:W-:Y:S01]  /*152f0*/  HMMA.16816.F32 R96, R100, R118, R96 ;  /* 0x000000766460723c */ /* 0x000fe20000001860 */
[----:B------:R1:W-:Y:S03]  /*15300*/  MUFU.EX2 R191, R2 ;  /* 0x0000000200bf7308 */ /* 0x0003e60000000800 */
[----:B------:R-:W-:Y:S01]  /*15310*/  IMAD.MOV.U32 R163, RZ, RZ, R162 ;  /* 0x000000ffffa37224 */ /* 0x000fe200078e00a2 */
[----:B---3--:R-:W-:Y:S01]  /*15320*/  F2FP.PACK_AB R149, R193, R195 ;  /* 0x000000c3c195723e */ /* 0x008fe200000000ff */
[----:B------:R-:W-:Y:S05]  /*15330*/  IMAD.MOV.U32 R162, RZ, RZ, R186 ;  /* 0x000000ffffa27224 */ /* 0x000fea00078e00ba */
[----:B------:R4:W-:Y:S01]  /*15340*/  MUFU.EX2 R190, R150 ;  /* 0x0000009600be7308 */ /* 0x0009e20000000800 */
[--C-:B-1----:R-:W-:Y:S02]  /*15350*/  FFMA.FTZ R2, R122, c[0x0][0x2d0], -R151.reuse ;  /* 0x0000b4007a027a23 */ /* 0x102fe40000010897 */
[----:B------:R-:W-:Y:S07]  /*15360*/  IMAD.MOV.U32 R122, RZ, RZ, R164 ;  /* 0x000000ffff7a7224 */ /* 0x000fee00078e00a4 */
[----:B------:R1:W-:Y:S01]  /*15370*/  MUFU.EX2 R188, R2 ;  /* 0x0000000200bc7308 */ /* 0x0003e20000000800 */
[----:B----4-:R-:W-:Y:S01]  /*15380*/  F2FP.PACK_AB R150, R192, R194 ;  /* 0x000000c2c096723e */ /* 0x010fe200000000ff */
[----:B-1----:R-:W-:Y:S02]  /*15390*/  FFMA.FTZ R2, R121, c[0x0][0x2d0], -R151 ;  /* 0x0000b40079027a23 */ /* 0x002fe40000010897 */
[----:B------:R-:W-:Y:S06]  /*153a0*/  IMAD.MOV.U32 R121, RZ, RZ, R165 ;  /* 0x000000ffff797224 */ /* 0x000fec00078e00a5 */
[----:B------:R1:W3:Y:S02]  /*153b0*/  MUFU.EX2 R189, R2 ;  /* 0x0000000200bd7308 */ /* 0x0002e40000000800 */
[--C-:B-1----:R-:W-:Y:S01]  /*153c0*/  FFMA.FTZ R2, R167, c[0x0][0x2d0], -R184.reuse ;  /* 0x0000b400a7027a23 */ /* 0x102fe200000108b8 */
[----:B---3--:R-:W-:Y:S01]  /*153d0*/  F2FP.PACK_AB R176, R189, R188 ;  /* 0x000000bcbdb0723e */ /* 0x008fe200000000ff */
[----:B------:R-:W1:Y:S06]  /*153e0*/  LDSM.16.MT88.4 R164, [R209+0xd00] ;  /* 0x000d0000d1a4783b */ /* 0x000e6c0000004200 */
[----:B------:R3:W-:Y:S02]  /*153f0*/  MUFU.EX2 R186, R2 ;  /* 0x0000000200ba7308 */ /* 0x0007e40000000800 */
[--C-:B---3--:R-:W-:Y:S08]  /*15400*/  FFMA.FTZ R2, R187, c[0x0][0x2d0], -R184.reuse ;  /* 0x0000b400bb027a23 */ /* 0x108ff000000108b8 */
[----:B------:R3:W4:Y:S02]  /*15410*/  MUFU.EX2 R187, R2 ;  /* 0x0000000200bb7308 */ /* 0x0007240000000800 */
[--C-:B---3--:R-:W-:Y:S01]  /*15420*/  FFMA.FTZ R2, R185, c[0x0][0x2d0], -R151.reuse ;  /* 0x0000b400b9027a23 */ /* 0x108fe20000010897 */
[----:B----4-:R-:W-:Y:S01]  /*15430*/  F2FP.PACK_AB R177, R187, R186 ;  /* 0x000000babbb1723e */ /* 0x010fe200000000ff */
[----:B------:R-:W-:Y:S01]  /*15440*/  FFMA.FTZ R151, R159, c[0x0][0x2d0], -R151 ;  /* 0x0000b4009f977a23 */ /* 0x000fe20000010897 */
[----:B------:R-:W-:Y:S05]  /*15450*/  MOV R159, R158 ;  /* 0x0000009e009f7202 */ /* 0x000fea0000000f00 */
[----:B------:R3:W-:Y:S01]  /*15460*/  MUFU.EX2 R185, R2 ;  /* 0x0000000200b97308 */ /* 0x0007e20000000800 */
[----:B------:R-:W-:Y:S09]  /*15470*/  IMAD.MOV.U32 R158, RZ, RZ, R147 ;  /* 0x000000ffff9e7224 */ /* 0x000ff200078e0093 */
[----:B------:R4:W1:Y:S01]  /*15480*/  MUFU.EX2 R147, R151 ;  /* 0x0000009700937308 */ /* 0x0008620000000800 */
[--C-:B---3--:R-:W-:Y:S02]  /*15490*/  FFMA.FTZ R2, R124, c[0x0][0x2d0], -R184.reuse ;  /* 0x0000b4007c027a23 */ /* 0x108fe400000108b8 */
[----:B------:R-:W-:Y:S01]  /*154a0*/  FFMA.FTZ R184, R148, c[0x0][0x2d0], -R184 ;  /* 0x0000b40094b87a23 */ /* 0x000fe200000108b8 */
[----:B------:R-:W-:Y:S01]  /*154b0*/  F2FP.PACK_AB R148, R196, R197 ;  /* 0x000000c5c494723e */ /* 0x000fe200000000ff */
[----:B------:R-:W-:Y:S01]  /*154c0*/  IMAD.MOV.U32 R124, RZ, RZ, R163 ;  /* 0x000000ffff7c7224 */ /* 0x000fe200078e00a3 */
[----:B------:R-:W-:Y:S01]  /*154d0*/  MOV R163, R162 ;  /* 0x000000a200a37202 */ /* 0x000fe20000000f00 */
[----:B------:R-:W-:Y:S03]  /*154e0*/  IMAD.MOV.U32 R162, RZ, RZ, R146 ;  /* 0x000000ffffa27224 */ /* 0x000fe600078e0092 */
        /* <DEDUP_REMOVED lines=15> */
[----:B------:R-:W-:Y:S01]  /*155e0*/  MOV R8, R163 ;  /* 0x000000a300087202 */ /* 0x000fe20000000f00 */
[----:B------:R-:W-:Y:S01]  /*155f0*/  IMAD.MOV.U32 R11, RZ, RZ, R162 ;  /* 0x000000ffff0b7224 */ /* 0x000fe200078e00a2 */
[----:B------:R-:W-:Y:S03]  /*15600*/  MOV R9, R160 ;  /* 0x000000a000097202 */ /* 0x000fe60000000f00 */
        /* <DEDUP_REMOVED lines=9> */
[----:B------:R-:W-:Y:S02]  /*156a0*/  IMAD.MOV.U32 R13, RZ, RZ, R123 ;  /* 0x000000ffff0d7224 */ /* 0x000fe400078e007b */
[-C--:B------:R-:W-:Y:S04]  /*156b0*/  HMMA.16816.F32 R100, R148, R112.reuse, R20 ;  /* 0x000000709464723c */ /* 0x080fe80000001814 */
[----:B------:R-:W-:Y:S02]  /*156c0*/  FADD.FTZ R3, R15, R11 ;  /* 0x0000000b0f037221 */ /* 0x000fe40000010000 */
[----:B------:R-:W-:Y:S02]  /*156d0*/  FADD.FTZ R0, R13, R0 ;  /* 0x000000000d007221 */ /* 0x000fe40000010000 */
[C---:B------:R-:W-:Y:S04]  /*156e0*/  HMMA.16816.F32 R104, R176.reuse, R112, R24 ;  /* 0x00000070b068723c */ /* 0x040fe80000001818 */
[----:B------:R-:W-:Y:S02]  /*156f0*/  FADD.FTZ R8, R14, R0 ;  /* 0x000000000e087221 */ /* 0x000fe40000010000 */
[----:B------:R-:W-:Y:S02]  /*15700*/  IMAD.MOV.U32 R12, RZ, RZ, R124 ;  /* 0x000000ffff0c7224 */ /* 0x000fe400078e007c */
        /* <DEDUP_REMOVED lines=81> */
.L_x_732:
[----:B------:R-:W-:-:S13]  /*15c20*/  ISETP.GE.AND P0, PT, R204, RZ, PT ;  /* 0x000000ffcc00720c */ /* 0x000fda0003f06270 */
[----:B------:R-:W-:Y:S05]  /*15c30*/  @!P0 BRA `(.L_x_734) ;  /* 0x000032a000008947 */ /* 0x000fea0003800000 */
[----:B------:R-:W2:Y:S01]  /*15c40*/  LDL.64 R10, [R1+0x40] ;  /* 0x00004000010a7983 */ /* 0x000ea20000100a00 */
[----:B------:R-:W-:-:S03]  /*15c50*/  ULDC.64 UR4, c[0x0][0x208] ;  /* 0x0000820000047ab9 */ /* 0x000fc60000000a00 */
[----:B------:R-:W3:Y:S04]  /*15c60*/  LDL.64 R8, [R1+0x38] ;  /* 0x0000380001087983 */ /* 0x000ee80000100a00 */
[----:B-1----:R-:W4:Y:S04]  /*15c70*/  LDL.64 R6, [R1+0x58] ;  /* 0x0000580001067983 */ /* 0x002f280000100a00 */
[----:B------:R-:W2:Y:S01]  /*15c80*/  LDL.LU.64 R4, [R1+0x48] ;  /* 0x0000480001047983 */ /* 0x000ea20000300a00 */
[----:B------:R-:W-:Y:S01]  /*15c90*/  USHF.L.U64.HI UR5, UR4, 0x5, UR5 ;  /* 0x0000000504057899 */ /* 0x000fe20008010205 */
[----:B------:R-:W-:Y:S01]  /*15ca0*/  IMAD.MOV.U32 R2, RZ, RZ, R144 ;  /* 0x000000ffff027224 */ /* 0x000fe200078e0090 */
[----:B------:R-:W-:Y:S01]  /*15cb0*/  USHF.L.U32 UR8, UR4, 0x5, URZ ;  /* 0x0000000504087899 */ /* 0x000fe2000800063f */
[----:B------:R-:W-:-:S02]  /*15cc0*/  IMAD.MOV.U32 R0, RZ, RZ, R145 ;  /* 0x000000ffff007224 */ /* 0x000fc400078e0091 */
[----:B------:R-:W-:Y:S01]  /*15cd0*/  IMAD.MOV.U32 R147, RZ, RZ, R142 ;  /* 0x000000ffff937224 */ /* 0x000fe200078e008e */
[----:B------:R-:W-:Y:S01]  /*15ce0*/  ULDC UR4, c[0x0][0x208] ;  /* 0x0000820000047ab9 */ /* 0x000fe20000000800 */
[----:B------:R-:W-:Y:S01]  /*15cf0*/  IMAD.MOV.U32 R146, RZ, RZ, R143 ;  /* 0x000000ffff927224 */ /* 0x000fe200078e008f */
[----:B------:R-:W-:Y:S01]  /*15d00*/  USHF.L.U32 UR4, UR4, 0x6, URZ ;  /* 0x0000000604047899 */ /* 0x000fe2000800063f */
[C---:B---3--:R-:W-:Y:S02]  /*15d10*/  IADD3 RZ, P1, R8.reuse, 0x20, RZ ;  /* 0x0000002008ff7810 */ /* 0x048fe40007f3e0ff */
[----:B------:R-:W-:Y:S02]  /*15d20*/  IADD3 RZ, P0, R8, 0x40, RZ ;  /* 0x0000004008ff7810 */ /* 0x000fe40007f1e0ff */
[C---:B----4-:R-:W-:Y:S01]  /*15d30*/  IADD3 RZ, P2, R6.reuse, 0x40, RZ ;  /* 0x0000004006ff7810 */ /* 0x050fe20007f5e0ff */
[----:B--2---:R-:W-:Y:S01]  /*15d40*/  IMAD.X R248, RZ, RZ, R11, P1 ;  /* 0x000000fffff87224 */ /* 0x004fe200008e060b */
[----:B------:R-:W-:Y:S01]  /*15d50*/  IADD3 RZ, P3, R6, 0x20, RZ ;  /* 0x0000002006ff7810 */ /* 0x000fe20007f7e0ff */
[----:B------:R-:W-:Y:S01]  /*15d60*/  IMAD.MOV.U32 R4, RZ, RZ, R6 ;  /* 0x000000ffff047224 */ /* 0x000fe200078e0006 */
[----:B------:R-:W-:Y:S01]  /*15d70*/  IADD3.X R247, RZ, R11, RZ, P0, !PT ;  /* 0x0000000bfff77210 */ /* 0x000fe200007fe4ff */
[----:B------:R-:W-:Y:S01]  /*15d80*/  IMAD.X R231, RZ, RZ, R5, P2 ;  /* 0x000000ffffe77224 */ /* 0x000fe200010e0605 */
[----:B------:R-:W-:-:S02]  /*15d90*/  IADD3.X R233, RZ, R5, RZ, P3, !PT ;  /* 0x00000005ffe97210 */ /* 0x000fc40001ffe4ff */
[----:B------:R1:W-:Y:S01]  /*15da0*/  STL.64 [R1+0x48], R4 ;  /* 0x0000480401007387 */ /* 0x0003e20000100a00 */
[C---:B------:R-:W-:Y:S02]  /*15db0*/  IADD3 R232, R6.reuse, 0x20, RZ ;  /* 0x0000002006e87810 */ /* 0x040fe40007ffe0ff */
[----:B------:R-:W-:Y:S02]  /*15dc0*/  IADD3 R230, R6, 0x40, RZ ;  /* 0x0000004006e67810 */ /* 0x000fe40007ffe0ff */
[C---:B------:R-:W-:Y:S02]  /*15dd0*/  IADD3 R246, R8.reuse, 0x20, RZ ;  /* 0x0000002008f67810 */ /* 0x040fe40007ffe0ff */
[----:B------:R-:W-:Y:S02]  /*15de0*/  IADD3 R245, R8, 0x40, RZ ;  /* 0x0000004008f57810 */ /* 0x000fe40007ffe0ff */
.L_x_735:
[----:B------:R-:W2:Y:S01]  /*15df0*/  LDL.64 R202, [R1+0x48] ;  /* 0x0000480001ca7983 */ /* 0x000ea20000100a00 */
[----:B------:R-:W-:Y:S04]  /*15e00*/  DEPBAR.LE SB0, 0x0 ;  /* 0x000080000000791a */ /* 0x000fe80000000000 */
[----:B------:R-:W-:Y:S01]  /*15e10*/  MOV R53, 0x6 ;  /* 0x0000000600357802 */ /* 0x000fe20000000f00 */
[----:B------:R-:W3:Y:S01]  /*15e20*/  LDL R205, [R1+0x64] ;  /* 0x0000640001cd7983 */ /* 0x000ee20000100800 */
[----:B------:R-:W-:Y:S01]  /*15e30*/  MOV R3, c[0x0][0x208] ;  /* 0x0000820000037a02 */ /* 0x000fe20000000f00 */
[C---:B------:R-:W-:Y:S01]  /*15e40*/  IMAD.WIDE.U32 R184, R204.reuse, UR4, R232 ;  /* 0x00000004ccb87c25 */ /* 0x040fe2000f8e00e8 */
[----:B------:R-:W-:Y:S01]  /*15e50*/  SHF.R.S32.HI R52, RZ, 0x1f, R204 ;  /* 0x0000001fff347819 */ /* 0x000fe200000114cc */
[----:B------:R-:W4:Y:S01]  /*15e60*/  LDL.64 R206, [R1+0x58] ;  /* 0x0000580001ce7983 */ /* 0x000f220000100a00 */
[----:B------:R-:W-:Y:S01]  /*15e70*/  SHF.L.U64.HI R3, R3, R53, c[0x0][0x20c] ;  /* 0x0000830003037619 */ /* 0x000fe20000010235 */
[----:B------:R-:W-:Y:S01]  /*15e80*/  IMAD.WIDE.U32 R144, R204, UR4, R230 ;  /* 0x00000004cc907c25 */ /* 0x000fe2000f8e00e6 */
[----:B------:R-:W-:Y:S02]  /*15e90*/  LEA R200, P1, R184, c[0x0][0x1f8], 0x1 ;  /* 0x00007e00b8c87a11 */ /* 0x000fe400078208ff */
[----:B------:R-:W-:Y:S01]  /*15ea0*/  MOV R188, UR8 ;  /* 0x0000000800bc7c02 */ /* 0x000fe20008000f00 */
[----:B------:R-:W-:Y:S01]  /*15eb0*/  BAR.SYNC.DEFER_BLOCKING 0x0 ;  /* 0x0000000000007b1d */ /* 0x000fe20000010000 */
[----:B------:R-:W-:Y:S01]  /*15ec0*/  IMAD R3, R3, R204, RZ ;  /* 0x000000cc03037224 */ /* 0x000fe200078e02ff */
[----:B------:R-:W-:Y:S02]  /*15ed0*/  MOV R189, UR5 ;  /* 0x0000000500bd7c02 */ /* 0x000fe40008000f00 */
[----:B------:R-:W-:Y:S01]  /*15ee0*/  LEA R198, P0, R144, c[0x0][0x1f8], 0x1 ;  /* 0x00007e0090c67a11 */ /* 0x000fe200078008ff */
[----:B------:R-:W-:Y:S01]  /*15ef0*/  IMAD R3, R52, UR4, R3 ;  /* 0x0000000434037c24 */ /* 0x000fe2000f8e0203 */
[----:B------:R-:W-:Y:S02]  /*15f00*/  MOV R227, 0x5 ;  /* 0x0000000500e37802 */ /* 0x000fe40000000f00 */
[----:B------:R-:W-:Y:S02]  /*15f10*/  MOV R226, c[0x0][0x1e0] ;  /* 0x0000780000e27a02 */ /* 0x000fe40000000f00 */
[C---:B------:R-:W-:Y:S02]  /*15f20*/  IADD3 R185, R3.reuse, R185, RZ ;  /* 0x000000b903b97210 */ /* 0x040fe40007ffe0ff */
[----:B------:R-:W-:Y:S02]  /*15f30*/  SHF.L.U32 R226, R226, 0x5, RZ ;  /* 0x00000005e2e27819 */ /* 0x000fe400000006ff */
[----:B------:R-:W-:Y:S01]  /*15f40*/  LEA.HI.X R201, R184, c[0x0][0x1fc], R185, 0x1, P1 ;  /* 0x00007f00b8c97a11 */ /* 0x000fe200008f0cb9 */
[----:B------:R-:W-:Y:S08]  /*15f50*/  LDSM.16.M88.4 R64, [R211+0x6100] ;  /* 0x00610000d340783b */ /* 0x000ff00000000200 */
[----:B------:R-:W1:Y:S08]  /*15f60*/  LDSM.16.M88.4 R16, [R208+0x3100] ;  /* 0x00310000d010783b */ /* 0x000e700000000200 */
[----:B------:R-:W1:Y:S08]  /*15f70*/  LDSM.16.M88.4 R60, [R211+0x7100] ;  /* 0x00710000d33c783b */ /* 0x000e700000000200 */
[----:B------:R-:W1:Y:S08]  /*15f80*/  LDSM.16.M88.4 R32, [R208+0x3500] ;  /* 0x00350000d020783b */ /* 0x000e700000000200 */
[----:B------:R-:W4:Y:S06]  /*15f90*/  LDL.64 R228, [R1+0x38] ;  /* 0x0000380001e47983 */ /* 0x000f2c0000100a00 */
[----:B------:R-:W1:Y:S08]  /*15fa0*/  LDSM.16.M88.4 R48, [R208+0x3900] ;  /* 0x00390000d030783b */ /* 0x000e700000000200 */
[----:B------:R-:W1:Y:S02]  /*15fb0*/  LDSM.16.M88.4 R140, [R208+0x3d00] ;  /* 0x003d0000d08c783b */ /* 0x000e640000000200 */
[-C--:B-1----:R-:W-:Y:S06]  /*15fc0*/  HMMA.16816.F32 R4, R64, R16.reuse, RZ ;  /* 0x000000104004723c */ /* 0x082fec00000018ff */
[----:B------:R-:W-:Y:S02]  /*15fd0*/  LDSM.16.M88.4 R148, [R212+0x6100] ;  /* 0x00610000d494783b */ /* 0x000fe40000000200 */
[C---:B------:R-:W-:Y:S06]  /*15fe0*/  HMMA.16816.F32 R8, R60.reuse, R16, RZ ;  /* 0x000000103c08723c */ /* 0x040fec00000018ff */
[----:B-----5:R-:W1:Y:S02]  /*15ff0*/  LDSM.16.M88.4 R176, [R213] ;  /* 0x00000000d5b0783b */ /* 0x020e640000000200 */
[-C--:B------:R-:W-:Y:S06]  /*16000*/  HMMA.16816.F32 R12, R60, R18.reuse, RZ ;  /* 0x000000123c0c723c */ /* 0x080fec00000018ff */
[----:B------:R-:W1:Y:S02]  /*16010*/  LDSM.16.M88.4 R180, [R212+0x7100] ;  /* 0x00710000d4b4783b */ /* 0x000e640000000200 */
[C---:B------:R-:W-:Y:S06]  /*16020*/  HMMA.16816.F32 R16, R64.reuse, R18, RZ ;  /* 0x000000124010723c */ /* 0x040fec00000018ff */
[----:B------:R-:W-:Y:S02]  /*16030*/  LDSM.16.M88.4 R192, [R222] ;  /* 0x00000000dec0783b */ /* 0x000fe40000000200 */
[-C--:B------:R-:W-:Y:S08]  /*16040*/  HMMA.16816.F32 R20, R64, R32.reuse, RZ ;  /* 0x000000204014723c */ /* 0x080ff000000018ff */
[C---:B------:R-:W-:Y:S08]  /*16050*/  HMMA.16816.F32 R24, R60.reuse, R32, RZ ;  /* 0x000000203c18723c */ /* 0x040ff000000018ff */
[-C--:B------:R-:W-:Y:S08]  /*16060*/  HMMA.16816.F32 R28, R60, R34.reuse, RZ ;  /* 0x000000223c1c723c */ /* 0x080ff000000018ff */
[C---:B------:R-:W-:Y:S08]  /*16070*/  HMMA.16816.F32 R32, R64.reuse, R34, RZ ;  /* 0x000000224020723c */ /* 0x040ff000000018ff */
[-C--:B------:R-:W-:Y:S08]  /*16080*/  HMMA.16816.F32 R36, R64, R48.reuse, RZ ;  /* 0x000000304024723c */ /* 0x080ff000000018ff */
[C---:B------:R-:W-:Y:S08]  /*16090*/  HMMA.16816.F32 R40, R60.reuse, R48, RZ ;  /* 0x000000303c28723c */ /* 0x040ff000000018ff */
[-C--:B------:R-:W-:Y:S08]  /*160a0*/  HMMA.16816.F32 R44, R60, R50.reuse, RZ ;  /* 0x000000323c2c723c */ /* 0x080ff000000018ff */
[C---:B------:R-:W-:Y:S08]  /*160b0*/  HMMA.16816.F32 R48, R64.reuse, R50, RZ ;  /* 0x000000324030723c */ /* 0x040ff000000018ff */
[-C--:B------:R-:W-:Y:S08]  /*160c0*/  HMMA.16816.F32 R52, R64, R140.reuse, RZ ;  /* 0x0000008c4034723c */ /* 0x080ff000000018ff */
[C---:B------:R-:W-:Y:S07]  /*160d0*/  HMMA.16816.F32 R56, R60.reuse, R140, RZ ;  /* 0x0000008c3c38723c */ /* 0x040fee00000018ff */
[----:B------:R-:W-:Y:S01]  /*160e0*/  IADD3 R140, R3, R145, RZ ;  /* 0x00000091038c7210 */ /* 0x000fe20007ffe0ff */
[-C--:B------:R-:W-:Y:S04]  /*160f0*/  HMMA.16816.F32 R60, R60, R142.reuse, RZ ;  /* 0x0000008e3c3c723c */ /* 0x080fe800000018ff */
[----:B------:R-:W-:Y:S01]  /*16100*/  LEA.HI.X R199, R144, c[0x0][0x1fc], R140, 0x1, P0 ;  /* 0x00007f0090c77a11 */ /* 0x000fe200000f0c8c */
[C---:B------:R-:W-:Y:S02]  /*16110*/  IMAD.WIDE.U32 R140, R204.reuse, UR4, R188 ;  /* 0x00000004cc8c7c25 */ /* 0x040fe4000f8e00bc */
[----:B------:R-:W-:Y:S01]  /*16120*/  LDSM.16.M88.4 R188, [R223] ;  /* 0x00000000dfbc783b */ /* 0x000fe20000000200 */
[----:B------:R-:W-:Y:S08]  /*16130*/  HMMA.16816.F32 R64, R64, R142, RZ ;  /* 0x0000008e4040723c */ /* 0x000ff000000018ff */
[-C--:B-1----:R-:W-:Y:S08]  /*16140*/  HMMA.16816.F32 R4, R148, R176.reuse, R4 ;  /* 0x000000b09404723c */ /* 0x082ff00000001804 */
[C---:B------:R-:W-:Y:S08]  /*16150*/  HMMA.16816.F32 R8, R180.reuse, R176, R8 ;  /* 0x000000b0b408723c */ /* 0x040ff00000001808 */
[-C--:B------:R-:W-:Y:S08]  /*16160*/  HMMA.16816.F32 R12, R180, R178.reuse, R12 ;  /* 0x000000b2b40c723c */ /* 0x080ff0000000180c */
[C---:B------:R-:W-:Y:S04]  /*16170*/  HMMA.16816.F32 R16, R148.reuse, R178, R16 ;  /* 0x000000b29410723c */ /* 0x040fe80000001810 */
[----:B--2---:R-:W-:Y:S05]  /*16180*/  IMAD.WIDE.U32 R186, R204, UR4, R202 ;  /* 0x00000004ccba7c25 */ /* 0x004fea000f8e00ca */
[----:B------:R-:W-:Y:S03]  /*16190*/  IADD3 R187, R187, R3, RZ ;  /* 0x00000003bbbb7210 */ /* 0x000fe60007ffe0ff */
[C---:B------:R-:W-:Y:S02]  /*161a0*/  LEA R196, P2, R186.reuse, c[0x0][0x1f8], 0x1 ;  /* 0x00007e00bac47a11 */ /* 0x040fe400078408ff */
[----:B---3--:R-:W-:Y:S02]  /*161b0*/  ISETP.NE.AND P3, PT, R205, RZ, PT ;  /* 0x000000ffcd00720c */ /* 0x008fe40003f65270 */
[----:B------:R-:W-:Y:S02]  /*161c0*/  LEA.HI.X R197, R186, c[0x0][0x1fc], R187, 0x1, P2 ;  /* 0x00007f00bac57a11 */ /* 0x000fe400010f0cbb */
[----:B------:R-:W1:Y:S01]  /*161d0*/  LDSM.16.M88.4 R184, [R224] ;  /* 0x00000000e0b8783b */ /* 0x000e620000000200 */
[-C--:B----4-:R-:W-:Y:S02]  /*161e0*/  IADD3 R144, P0, R206, R140.reuse, RZ ;  /* 0x0000008cce907210 */ /* 0x090fe40007f1e0ff */
[----:B------:R-:W-:Y:S04]  /*161f0*/  IADD3 R3, R3, R141, RZ ;  /* 0x0000008d03037210 */ /* 0x000fe80007ffe0ff */
[C---:B------:R-:W-:Y:S01]  /*16200*/  IADD3.X R142, R3.reuse, R203, RZ, P0, !PT ;  /* 0x000000cb038e7210 */ /* 0x040fe200007fe4ff */
[----:B------:R-:W-:Y:S01]  /*16210*/  @!PT LDS RZ, [RZ] ;  /* 0x00000000fffff984 */ /* 0x000fe20000000800 */
[----:B------:R-:W-:Y:S01]  /*16220*/  @!PT LDS RZ, [RZ] ;  /* 0x00000000fffff984 */ /* 0x000fe20000000800 */
[----:B------:R-:W-:Y:S01]  /*16230*/  @!PT LDS RZ, [RZ] ;  /* 0x00000000fffff984 */ /* 0x000fe20000000800 */
[----:B------:R2:W-:Y:S01]  /*16240*/  LDGSTS.E.BYPASS.LTC128B.128 [R225+0x100], [R196.64], !P5 ;  /* 0x00100000c4e17fae */ /* 0x0005e2000e901d46 */
[-C--:B------:R-:W-:Y:S02]  /*16250*/  IADD3 R141, P0, R232, R140.reuse, RZ ;  /* 0x0000008ce88d7210 */ /* 0x080fe40007f1e0ff */
[----:B------:R-:W-:Y:S05]  /*16260*/  IADD3 R140, P2, R230, R140, RZ ;  /* 0x0000008ce68c7210 */ /* 0x000fea0007f5e0ff */
[----:B------:R3:W-:Y:S08]  /*16270*/  LDGSTS.E.BYPASS.LTC128B.128 [R225+0x1100], [R200.64], !P6 ;  /* 0x01100000c8e17fae */ /* 0x0007f0000f101d46 */
[----:B------:R-:W4:Y:S06]  /*16280*/  LDL.64 R206, [R1+0x40] ;  /* 0x0000400001ce7983 */ /* 0x000f2c0000100a00 */
[----:B------:R-:W4:Y:S04]  /*16290*/  LDL.LU R252, [R1+0x4] ;  /* 0x0000040001fc7983 */ /* 0x000f280000300800 */
[----:B------:R-:W4:Y:S01]  /*162a0*/  LDL.LU R251, [R1+0x8] ;  /* 0x0000080001fb7983 */ /* 0x000f220000300800 */
[C---:B--2---:R-:W-:Y:S03]  /*162b0*/  LEA R196, P1, R144.reuse, c[0x0][0x1f8], 0x1 ;  /* 0x00007e0090c47a11 */ /* 0x044fe600078208ff */
[----:B------:R-:W2:Y:S01]  /*162c0*/  LDL.LU R250, [R1+0xc] ;  /* 0x00000c0001fa7983 */ /* 0x000ea20000300800 */
[----:B------:R-:W-:Y:S01]  /*162d0*/  LEA.HI.X R197, R144, c[0x0][0x1fc], R142, 0x1, P1 ;  /* 0x00007f0090c57a11 */ /* 0x000fe200008f0c8e */
[-C--:B-1----:R-:W-:Y:S02]  /*162e0*/  HMMA.16816.F32 R20, R148, R184.reuse, R20 ;  /* 0x000000b89414723c */ /* 0x082fe40000001814 */
[----:B------:R1:W-:Y:S01]  /*162f0*/  LDGSTS.E.BYPASS.LTC128B.128 [R225+0x2100], [R198.64], !P3 ;  /* 0x02100000c6e17fae */ /* 0x0003e2000d901d46 */
[----:B------:R-:W-:Y:S02]  /*16300*/  IADD3.X R142, R3, R233, RZ, P0, !PT ;  /* 0x000000e9038e7210 */ /* 0x000fe400007fe4ff */
[----:B------:R-:W-:Y:S02]  /*16310*/  LEA R144, P0, R141, c[0x0][0x1f8], 0x1 ;  /* 0x00007e008d907a11 */ /* 0x000fe400078008ff */
[----:B------:R-:W-:Y:S01]  /*16320*/  IADD3.X R3, R3, R231, RZ, P2, !PT ;  /* 0x000000e703037210 */ /* 0x000fe200017fe4ff */
[C---:B------:R-:W-:Y:S02]  /*16330*/  HMMA.16816.F32 R24, R180.reuse, R184, R24 ;  /* 0x000000b8b418723c */ /* 0x040fe40000001818 */
[----:B------:R1:W-:Y:S02]  /*16340*/  LDGSTS.E.BYPASS.LTC128B.128 [R225+0x900], [R196.64], !P5 ;  /* 0x00900000c4e17fae */ /* 0x0003e4000e901d46 */
[----:B------:R-:W-:Y:S02]  /*16350*/  LEA.HI.X R145, R141, c[0x0][0x1fc], R142, 0x1, P0 ;  /* 0x00007f008d917a11 */ /* 0x000fe400000f0c8e */
[C---:B------:R-:W-:Y:S02]  /*16360*/  LEA R142, P0, R140.reuse, c[0x0][0x1f8], 0x1 ;  /* 0x00007e008c8e7a11 */ /* 0x040fe400078008ff */
[-C--:B------:R-:W-:Y:S02]  /*16370*/  HMMA.16816.F32 R28, R180, R186.reuse, R28 ;  /* 0x000000bab41c723c */ /* 0x080fe4000000181c */
[----:B------:R1:W-:Y:S02]  /*16380*/  LDGSTS.E.BYPASS.LTC128B.128 [R225+0x1900], [R144.64], !P6 ;  /* 0x0190000090e17fae */ /* 0x0003e4000f101d46 */
[----:B------:R-:W-:Y:S02]  /*16390*/  LEA.HI.X R143, R140, c[0x0][0x1fc], R3, 0x1, P0 ;  /* 0x00007f008c8f7a11 */ /* 0x000fe400000f0c03 */
[C---:B------:R-:W-:Y:S02]  /*163a0*/  ISETP.GT.AND P0, PT, R204.reuse, RZ, PT ;  /* 0x000000ffcc00720c */ /* 0x040fe40003f04270 */
[C---:B------:R-:W-:Y:S02]  /*163b0*/  HMMA.16816.F32 R32, R148.reuse, R186, R32 ;  /* 0x000000ba9420723c */ /* 0x040fe40000001820 */
[----:B------:R1:W-:Y:S02]  /*163c0*/  LDGSTS.E.BYPASS.LTC128B.128 [R225+0x2900], [R142.64], !P3 ;  /* 0x029000008ee17fae */ /* 0x0003e4000d901d46 */
[----:B------:R-:W-:Y:S04]  /*163d0*/  IADD3 R204, R204, -0x1, RZ ;  /* 0xffffffffcccc7810 */ /* 0x000fe80007ffe0ff */
[-C--:B------:R-:W-:Y:S02]  /*163e0*/  HMMA.16816.F32 R36, R148, R188.reuse, R36 ;  /* 0x000000bc9424723c */ /* 0x080fe40000001824 */
[----:B---3--:R-:W-:Y:S06]  /*163f0*/  LDSM.16.M88.4 R200, [R211+0x9100] ;  /* 0x00910000d3c8783b */ /* 0x008fec0000000200 */
[C---:B------:R-:W-:Y:S02]  /*16400*/  HMMA.16816.F32 R40, R180.reuse, R188, R40 ;  /* 0x000000bcb428723c */ /* 0x040fe40000001828 */
[----:B------:R-:W0:Y:S06]  /*16410*/  LDGDEPBAR ;  /* 0x00000000000079af */ /* 0x000e2c0000000000 */
[-C--:B------:R-:W-:Y:S02]  /*16420*/  HMMA.16816.F32 R44, R180, R190.reuse, R44 ;  /* 0x000000beb42c723c */ /* 0x080fe4000000182c */
[----:B-1----:R-:W-:Y:S06]  /*16430*/  LDSM.16.M88.4 R196, [R208+0x4100] ;  /* 0x00410000d0c4783b */ /* 0x002fec0000000200 */
[C---:B------:R-:W-:Y:S02]  /*16440*/  HMMA.16816.F32 R48, R148.reuse, R190, R48 ;  /* 0x000000be9430723c */ /* 0x040fe40000001830 */
[----:B------:R-:W1:Y:S06]  /*16450*/  LDSM.16.M88.4 R140, [R211+0x8100] ;  /* 0x00810000d38c783b */ /* 0x000e6c0000000200 */
[-C--:B------:R-:W-:Y:S02]  /*16460*/  HMMA.16816.F32 R52, R148, R192.reuse, R52 ;  /* 0x000000c09434723c */ /* 0x080fe40000001834 */
[----:B------:R-:W3:Y:S04]  /*16470*/  LDL.LU R249, [R1+0x10] ;  /* 0x0000100001f97983 */ /* 0x000ee80000300800 */
[----:B------:R-:W1:Y:S02]  /*16480*/  LDSM.16.M88.4 R176, [R208+0x4500] ;  /* 0x00450000d0b0783b */ /* 0x000e640000000200 */
[C---:B------:R-:W-:Y:S06]  /*16490*/  HMMA.16816.F32 R56, R180.reuse, R192, R56 ;  /* 0x000000c0b438723c */ /* 0x040fec0000001838 */
[----:B------:R-:W1:Y:S02]  /*164a0*/  LDSM.16.M88.4 R184, [R208+0x4900] ;  /* 0x00490000d0b8783b */ /* 0x000e640000000200 */
[-C--:B------:R-:W-:Y:S06]  /*164b0*/  HMMA.16816.F32 R60, R180, R194.reuse, R60 ;  /* 0x000000c2b43c723c */ /* 0x080fec000000183c */
[----:B------:R-:W-:Y:S02]  /*164c0*/  LDSM.16.M88.4 R180, [R212+0x8100] ;  /* 0x00810000d4b4783b */ /* 0x000fe40000000200 */
[----:B------:R-:W-:Y:S06]  /*164d0*/  HMMA.16816.F32 R64, R148, R194, R64 ;  /* 0x000000c29440723c */ /* 0x000fec0000001840 */
[----:B------:R-:W1:Y:S02]  /*164e0*/  LDSM.16.M88.4 R148, [R208+0x4d00] ;  /* 0x004d0000d094783b */ /* 0x000e640000000200 */
[-C--:B-1----:R-:W-:Y:S06]  /*164f0*/  HMMA.16816.F32 R4, R140, R196.reuse, R4 ;  /* 0x000000c48c04723c */ /* 0x082fec0000001804 */
[----:B------:R-:W1:Y:S02]  /*16500*/  LDSM.16.M88.4 R188, [R221] ;  /* 0x00000000ddbc783b */ /* 0x000e640000000200 */
[C---:B------:R-:W-:Y:S06]  /*16510*/  HMMA.16816.F32 R8, R200.reuse, R196, R8 ;  /* 0x000000c4c808723c */ /* 0x040fec0000001808 */
[----:B------:R-:W1:Y:S02]  /*16520*/  LDSM.16.M88.4 R192, [R212+0x9100] ;  /* 0x00910000d4c0783b */ /* 0x000e640000000200 */
[-C--:B------:R-:W-:Y:S08]  /*16530*/  HMMA.16816.F32 R12, R200, R198.reuse, R12 ;  /* 0x000000c6c80c723c */ /* 0x080ff0000000180c */
[C---:B------:R-:W-:Y:S01]  /*16540*/  HMMA.16816.F32 R16, R140.reuse, R198, R16 ;  /* 0x000000c68c10723c */ /* 0x040fe20000001810 */
[----:B------:R-:W-:Y:S07]  /*16550*/  LDSM.16.M88.4 R196, [R218] ;  /* 0x00000000dac4783b */ /* 0x000fee0000000200 */
[-C--:B------:R-:W-:Y:S08]  /*16560*/  HMMA.16816.F32 R20, R140, R176.reuse, R20 ;  /* 0x000000b08c14723c */ /* 0x080ff00000001814 */
[C---:B------:R-:W-:Y:S08]  /*16570*/  HMMA.16816.F32 R24, R200.reuse, R176, R24 ;  /* 0x000000b0c818723c */ /* 0x040ff00000001818 */
[-C--:B------:R-:W-:Y:S08]  /*16580*/  HMMA.16816.F32 R28, R200, R178.reuse, R28 ;  /* 0x000000b2c81c723c */ /* 0x080ff0000000181c */
[C---:B------:R-:W-:Y:S01]  /*16590*/  HMMA.16816.F32 R32, R140.reuse, R178, R32 ;  /* 0x000000b28c20723c */ /* 0x040fe20000001820 */
[----:B------:R-:W1:Y:S07]  /*165a0*/  LDSM.16.M88.4 R176, [R220] ;  /* 0x00000000dcb0783b */ /* 0x000e6e0000000200 */
[-C--:B------:R-:W-:Y:S08]  /*165b0*/  HMMA.16816.F32 R36, R140, R184.reuse, R36 ;  /* 0x000000b88c24723c */ /* 0x080ff00000001824 */
[C---:B------:R-:W-:Y:S08]  /*165c0*/  HMMA.16816.F32 R40, R200.reuse, R184, R40 ;  /* 0x000000b8c828723c */ /* 0x040ff00000001828 */
[-C--:B------:R-:W-:Y:S08]  /*165d0*/  HMMA.16816.F32 R44, R200, R186.reuse, R44 ;  /* 0x000000bac82c723c */ /* 0x080ff0000000182c */
[C---:B------:R-:W-:Y:S01]  /*165e0*/  HMMA.16816.F32 R48, R140.reuse, R186, R48 ;  /* 0x000000ba8c30723c */ /* 0x040fe20000001830 */
[----:B------:R-:W1:Y:S07]  /*165f0*/  LDSM.16.M88.4 R184, [R219] ;  /* 0x00000000dbb8783b */ /* 0x000e6e0000000200 */
[-C--:B------:R-:W-:Y:S08]  /*16600*/  HMMA.16816.F32 R52, R140, R148.reuse, R52 ;  /* 0x000000948c34723c */ /* 0x080ff00000001834 */
[C---:B------:R-:W-:Y:S08]  /*16610*/  HMMA.16816.F32 R56, R200.reuse, R148, R56 ;  /* 0x00000094c838723c */ /* 0x040ff00000001838 */
[-C--:B------:R-:W-:Y:S01]  /*16620*/  HMMA.16816.F32 R60, R200, R150.reuse, R60 ;  /* 0x00000096c83c723c */ /* 0x080fe2000000183c */
[----:B------:R-:W-:Y:S07]  /*16630*/  LDSM.16.M88.4 R200, [R211+0xb100] ;  /* 0x00b10000d3c8783b */ /* 0x000fee0000000200 */
[----:B------:R-:W-:Y:S01]  /*16640*/  HMMA.16816.F32 R64, R140, R150, R64 ;  /* 0x000000968c40723c */ /* 0x000fe20000001840 */
[----:B------:R-:W-:Y:S07]  /*16650*/  LDSM.16.M88.4 R140, [R211+0xa100] ;  /* 0x00a10000d38c783b */ /* 0x000fee0000000200 */
[-C--:B-1----:R-:W-:Y:S01]  /*16660*/  HMMA.16816.F32 R4, R180, R188.reuse, R4 ;  /* 0x000000bcb404723c */ /* 0x082fe20000001804 */
[----:B------:R-:W1:Y:S07]  /*16670*/  LDSM.16.M88.4 R148, [R208+0x5100] ;  /* 0x00510000d094783b */ /* 0x000e6e0000000200 */
        /* <DEDUP_REMOVED lines=43> */
[C---:B--2---:R-:W-:Y:S08]  /*16930*/  HMMA.16816.F32 R8, R188.reuse, R184, R8 ;  /* 0x000000b8bc08723c */ /* 0x044ff00000001808 */
        /* <DEDUP_REMOVED lines=80> */
[----:B-1----:R-:W-:Y:S05]  /*16e40*/  FMNMX.FTZ R145, R145, R143, !PT ;  /* 0x0000008f91917209 */ /* 0x002fea0007810000 */
        /* <DEDUP_REMOVED lines=14> */
[----:B------:R3:W3:Y:S01]  /*16f30*/  MUFU.EX2 R141, R0 ;  /* 0x00000000008d7308 */ /* 0x0006e20000000800 */
        /* <DEDUP_REMOVED lines=40> */
[----:B------:R-:W-:Y:S01]  /*171c0*/  MUFU.EX2 R243, R17 ;  /* 0x0000001100f37308 */ /* 0x000fe20000000800 */
[----:B------:R-:W-:Y:S01]  /*171d0*/  @P0 SHF.L.U32 R4, R6, 0x6, RZ ;  /* 0x0000000606040819 */ /* 0x000fe200000006ff */
[----:B------:R-:W-:Y:S02]  /*171e0*/  FFMA.FTZ R45, R45, c[0x0][0x2d0], -R186 ;  /* 0x0000b4002d2d7a23 */ /* 0x000fe400000108ba */
[----:B--2---:R-:W-:Y:S02]  /*171f0*/  FMUL.FTZ R3, R2, c[0x0][0x2d0] ;  /* 0x0000b40002037a20 */ /* 0x004fe40000410000 */
[----:B------:R-:W1:Y:S01]  /*17200*/  SHFL.BFLY PT, R2, R0, 0x2, 0x1f ;  /* 0x0c401f0000027f89 */ /* 0x000e6200000e0000 */
[C---:B---3--:R-:W-:Y:S02]  /*17210*/  FMUL.FTZ R102, R140.reuse, R102 ;  /* 0x000000668c667220 */ /* 0x048fe40000410000 */
[C---:B------:R-:W-:Y:S01]  /*17220*/  FMUL.FTZ R103, R140.reuse, R103 ;  /* 0x000000678c677220 */ /* 0x040fe20000410000 */
[----:B------:R-:W2:Y:S01]  /*17230*/  MUFU.EX2 R244, R16 ;  /* 0x0000001000f47308 */ /* 0x000ea20000000800 */
[C---:B------:R-:W-:Y:S02]  /*17240*/  FMUL.FTZ R114, R140.reuse, R114 ;  /* 0x000000728c727220 */ /* 0x040fe40000410000 */
[C---:B------:R-:W-:Y:S02]  /*17250*/  FMUL.FTZ R115, R140.reuse, R115 ;  /* 0x000000738c737220 */ /* 0x040fe40000410000 */
[C---:B------:R-:W-:Y:S02]  /*17260*/  FMUL.FTZ R116, R141.reuse, R116 ;  /* 0x000000748d747220 */ /* 0x040fe40000410000 */
[C---:B------:R-:W-:Y:S02]  /*17270*/  FMUL.FTZ R117, R141.reuse, R117 ;  /* 0x000000758d757220 */ /* 0x040fe40000410000 */
[C---:B------:R-:W-:Y:S01]  /*17280*/  FMUL.FTZ R118, R140.reuse, R118 ;  /* 0x000000768c767220 */ /* 0x040fe20000410000 */
[----:B------:R-:W3:Y:S01]  /*17290*/  MUFU.EX2 R238, R19 ;  /* 0x0000001300ee7308 */ /* 0x000ee20000000800 */
[C---:B------:R-:W-:Y:S02]  /*172a0*/  FMUL.FTZ R119, R140.reuse, R119 ;  /* 0x000000778c777220 */ /* 0x040fe40000410000 */
[C---:B------:R-:W-:Y:S02]  /*172b0*/  FMUL.FTZ R128, R141.reuse, R128 ;  /* 0x000000808d807220 */ /* 0x040fe40000410000 */
[C---:B------:R-:W-:Y:S02]  /*172c0*/  FMUL.FTZ R129, R141.reuse, R129 ;  /* 0x000000818d817220 */ /* 0x040fe40000410000 */
[C---:B------:R-:W-:Y:S02]  /*172d0*/  FMUL.FTZ R130, R140.reuse, R130 ;  /* 0x000000828c827220 */ /* 0x040fe40000410000 */
[----:B------:R-:W-:Y:S01]  /*172e0*/  FMUL.FTZ R131, R140, R131 ;  /* 0x000000838c837220 */ /* 0x000fe20000410000 */
[----:B-1----:R-:W-:Y:S01]  /*172f0*/  FMNMX.FTZ R0, R0, R2, !PT ;  /* 0x0000000200007209 */ /* 0x002fe20007810000 */
[----:B------:R-:W-:Y:S01]  /*17300*/  MUFU.EX2 R236, R8 ;  /* 0x0000000800ec7308 */ /* 0x000fe20000000800 */
[----:B------:R-:W-:Y:S01]  /*17310*/  FMUL.FTZ R136, R141, R136 ;  /* 0x000000888d887220 */ /* 0x000fe20000410000 */
[----:B--2---:R-:W-:Y:S02]  /*17320*/  F2FP.PACK_AB R150, R243, R244 ;  /* 0x000000f4f396723e */ /* 0x004fe400000000ff */
[----:B------:R-:W1:Y:S01]  /*17330*/  SHFL.BFLY PT, R2, R0, 0x1, 0x1f ;  /* 0x0c201f0000027f89 */ /* 0x000e6200000e0000 */
[C---:B------:R-:W-:Y:S02]  /*17340*/  FMUL.FTZ R137, R141.reuse, R137 ;  /* 0x000000898d897220 */ /* 0x040fe40000410000 */
[C---:B------:R-:W-:Y:S02]  /*17350*/  FMUL.FTZ R138, R140.reuse, R138 ;  /* 0x0000008a8c8a7220 */ /* 0x040fe40000410000 */
[----:B------:R-:W-:Y:S01]  /*17360*/  FMUL.FTZ R139, R140, R139 ;  /* 0x0000008b8c8b7220 */ /* 0x000fe20000410000 */
[----:B------:R-:W2:Y:S01]  /*17370*/  MUFU.EX2 R3, R3 ;  /* 0x0000000300037308 */ /* 0x000ea20000000800 */
[C---:B------:R-:W-:Y:S01]  /*17380*/  FMUL.FTZ R68, R141.reuse, R68 ;  /* 0x000000448d447220 */ /* 0x040fe20000410000 */
[----:B---3--:R-:W-:Y:S01]  /*17390*/  F2FP.PACK_AB R151, R238, R241 ;  /* 0x000000f1ee97723e */ /* 0x008fe200000000ff */
[C---:B------:R-:W-:Y:S02]  /*173a0*/  FMUL.FTZ R69, R141.reuse, R69 ;  /* 0x000000458d457220 */ /* 0x040fe40000410000 */
[C---:B------:R-:W-:Y:S02]  /*173b0*/  FMUL.FTZ R70, R140.reuse, R70 ;  /* 0x000000468c467220 */ /* 0x040fe40000410000 */
[C---:B------:R-:W-:Y:S03]  /*173c0*/  FMUL.FTZ R71, R140.reuse, R71 ;  /* 0x000000478c477220 */ /* 0x040fe60000410000 */
[----:B------:R3:W-:Y:S01]  /*173d0*/  MUFU.EX2 R234, R12 ;  /* 0x0000000c00ea7308 */ /* 0x0007e20000000800 */
[C---:B------:R-:W-:Y:S02]  /*173e0*/  FMUL.FTZ R80, R141.reuse, R80 ;  /* 0x000000508d507220 */ /* 0x040fe40000410000 */
[C---:B------:R-:W-:Y:S02]  /*173f0*/  FMUL.FTZ R81, R141.reuse, R81 ;  /* 0x000000518d517220 */ /* 0x040fe40000410000 */
[C---:B------:R-:W-:Y:S02]  /*17400*/  FMUL.FTZ R82, R140.reuse, R82 ;  /* 0x000000528c527220 */ /* 0x040fe40000410000 */
[----:B------:R-:W-:Y:S01]  /*17410*/  FMUL.FTZ R83, R140, R83 ;  /* 0x000000538c537220 */ /* 0x000fe20000410000 */
        /* <DEDUP_REMOVED lines=19> */
[----:B------:R-:W-:Y:S01]  /*17550*/  @P0 IADD3 R4, P3, R226, R4, RZ ;  /* 0x00000004e2040210 */ /* 0x000fe20007f7e0ff */
[C---:B------:R-:W-:Y:S01]  /*17560*/  FMUL.FTZ R109, R3.reuse, R109 ;  /* 0x0000006d036d7220 */ /* 0x040fe20000410000 */
[----:B------:R-:W-:Y:S01]  /*17570*/  @P0 IADD3.X R7, R2, R247, RZ, P1, !PT ;  /* 0x000000f702070210 */ /* 0x000fe20000ffe4ff */
[C---:B------:R-:W-:Y:S01]  /*17580*/  FMUL.FTZ R120, R3.reuse, R120 ;  /* 0x0000007803787220 */ /* 0x040fe20000410000 */
[C---:B------:R-:W-:Y:S01]  /*17590*/  @P0 LEA R18, P1, R6.reuse, c[0x0][0x1c8], 0x1 ;  /* 0x0000720006120a11 */ /* 0x040fe200078208ff */
[----:B------:R-:W-:Y:S01]  /*175a0*/  MUFU.EX2 R197, R36 ;  /* 0x0000002400c57308 */ /* 0x000fe20000000800 */
[----:B------:R-:W-:Y:S01]  /*175b0*/  MOV R226, c[0x0][0x1e0] ;  /* 0x0000780000e27a02 */ /* 0x000fe20000000f00 */
[----:B-1----:R-:W-:Y:S01]  /*175c0*/  FMUL.FTZ R13, R3, R161 ;  /* 0x000000a1030d7220 */ /* 0x002fe20000410000 */
[----:B------:R-:W-:Y:S01]  /*175d0*/  @P0 LEA.HI.X R19, R6, c[0x0][0x1cc], R7, 0x1, P1 ;  /* 0x0000730006130a11 */ /* 0x000fe200008f0c07 */
[----:B------:R-:W-:Y:S01]  /*175e0*/  FFMA.FTZ R6, R9, c[0x0][0x2d0], -R186 ;  /* 0x0000b40009067a23 */ /* 0x000fe200000108ba */
[----:B------:R-:W-:Y:S01]  /*175f0*/  @P0 IADD3.X R17, R2, R248, RZ, P2, !PT ;  /* 0x000000f802110210 */ /* 0x000fe200017fe4ff */
[----:B------:R-:W-:Y:S01]  /*17600*/  FMUL.FTZ R121, R3, R121 ;  /* 0x0000007903797220 */ /* 0x000fe20000410000 */
[----:B------:R-:W-:Y:S01]  /*17610*/  @P0 LEA R16, P2, R5, c[0x0][0x1c8], 0x1 ;  /* 0x0000720005100a11 */ /* 0x000fe200078408ff */
[----:B------:R-:W-:Y:S01]  /*17620*/  FMUL.FTZ R124, R3, R124 ;  /* 0x0000007c037c7220 */ /* 0x000fe20000410000 */
[----:B------:R-:W-:Y:S01]  /*17630*/  SHF.L.U64.HI R226, R226, R227, c[0x0][0x1e4] ;  /* 0x00007900e2e27619 */ /* 0x000fe200000102e3 */
[----:B------:R1:W4:Y:S01]  /*17640*/  MUFU.EX2 R235, R6 ;  /* 0x0000000600eb7308 */ /* 0x0003220000000800 */
[----:B------:R-:W-:Y:S01]  /*17650*/  @P0 LEA.HI.X R17, R5, c[0x0][0x1cc], R17, 0x1, P2 ;  /* 0x0000730005110a11 */ /* 0x000fe200010f0c11 */
[----:B------:R-:W-:Y:S01]  /*17660*/  FMUL.FTZ R125, R3, R125 ;  /* 0x0000007d037d7220 */ /* 0x000fe20000410000 */
[----:B------:R-:W-:Y:S01]  /*17670*/  @P0 IADD3 R146, P2, R4, R228, RZ ;  /* 0x000000e404920210 */ /* 0x000fe20007f5e0ff */
[----:B--2---:R-:W-:Y:S01]  /*17680*/  FMUL.FTZ R106, R0, R106 ;  /* 0x0000006a006a7220 */ /* 0x004fe20000410000 */
[----:B------:R-:W-:Y:S01]  /*17690*/  @P0 IADD3 R7, P1, R4, R246, RZ ;  /* 0x000000f604070210 */ /* 0x000fe20007f3e0ff */
[----:B------:R2:W-:Y:S01]  /*176a0*/  @P0 LDGSTS.E.BYPASS.LTC128B.128 [R225+0x4100], [R16.64], !P6 ;  /* 0x0410000010e10fae */ /* 0x0005e2000f101d46 */
[----:B------:R-:W-:Y:S01]  /*176b0*/  @P0 IADD3.X R2, R226, R2, RZ, P3, !PT ;  /* 0x00000002e2020210 */ /* 0x000fe20001ffe4ff */
[----:B------:R-:W-:Y:S01]  /*176c0*/  FMUL.FTZ R107, R0, R107 ;  /* 0x0000006b006b7220 */ /* 0x000fe20000410000 */
[----:B------:R-:W-:Y:S01]  /*176d0*/  @P0 IADD3 R5, P3, R4, R245, RZ ;  /* 0x000000f504050210 */ /* 0x000fe20007f7e0ff */
[----:B------:R-:W-:Y:S01]  /*176e0*/  FMUL.FTZ R110, R0, R110 ;  /* 0x0000006e006e7220 */ /* 0x000fe20000410000 */
[----:B------:R-:W-:Y:S01]  /*176f0*/  @P0 IADD3.X R9, R2, R207, RZ, P2, !PT ;  /* 0x000000cf02090210 */ /* 0x000fe200017fe4ff */
[----:B------:R-:W-:Y:S01]  /*17700*/  FMUL.FTZ R111, R0, R111 ;  /* 0x0000006f006f7220 */ /* 0x000fe20000410000 */
[C---:B------:R-:W-:Y:S01]  /*17710*/  @P0 IADD3.X R147, R2.reuse, R248, RZ, P1, !PT ;  /* 0x000000f802930210 */ /* 0x040fe20000ffe4ff */
[----:B------:R-:W-:Y:S01]  /*17720*/  MUFU.EX2 R226, R32 ;  /* 0x0000002000e27308 */ /* 0x000fe20000000800 */
[----:B------:R-:W-:Y:S01]  /*17730*/  @P0 IADD3.X R2, R2, R247, RZ, P3, !PT ;  /* 0x000000f702020210 */ /* 0x000fe20001ffe4ff */
[C---:B------:R-:W-:Y:S01]  /*17740*/  FMUL.FTZ R122, R0.reuse, R122 ;  /* 0x0000007a007a7220 */ /* 0x040fe20000410000 */
[----:B------:R-:W-:Y:S01]  /*17750*/  ISETP.NE.AND P3, PT, R205, RZ, PT ;  /* 0x000000ffcd00720c */ /* 0x000fe20003f65270 */
[----:B------:R-:W-:Y:S01]  /*17760*/  FMUL.FTZ R123, R0, R123 ;  /* 0x0000007b007b7220 */ /* 0x000fe20000410000 */
[----:B------:R-:W-:Y:S01]  /*17770*/  @P0 LEA R8, P4, R146, c[0x0][0x1c8], 0x1 ;  /* 0x0000720092080a11 */ /* 0x000fe200078808ff */
[C---:B------:R-:W-:Y:S01]  /*17780*/  FMUL.FTZ R126, R0.reuse, R126 ;  /* 0x0000007e007e7220 */ /* 0x040fe20000410000 */
[----:B------:R-:W-:Y:S01]  /*17790*/  @P0 LEA R4, P1, R5, c[0x0][0x1c8], 0x1 ;  /* 0x0000720005040a11 */ /* 0x000fe200078208ff */
[----:B------:R-:W-:Y:S01]  /*177a0*/  FMUL.FTZ R127, R0, R127 ;  /* 0x0000007f007f7220 */ /* 0x000fe20000410000 */
[----:B------:R-:W-:Y:S01]  /*177b0*/  @P0 LEA.HI.X R9, R146, c[0x0][0x1cc], R9, 0x1, P4 ;  /* 0x0000730092090a11 */ /* 0x000fe200020f0c09 */
[----:B------:R-:W-:Y:S01]  /*177c0*/  MUFU.EX2 R196, R37 ;  /* 0x0000002500c47308 */ /* 0x000fe20000000800 */
[----:B-1----:R-:W-:Y:S01]  /*177d0*/  @P0 LEA R6, P2, R7, c[0x0][0x1c8], 0x1 ;  /* 0x0000720007060a11 */ /* 0x002fe200078408ff */
[----:B------:R-:W-:Y:S01]  /*177e0*/  FMUL.FTZ R132, R3, R132 ;  /* 0x0000008403847220 */ /* 0x000fe20000410000 */
[----:B------:R-:W-:Y:S01]  /*177f0*/  @P0 LEA.HI.X R5, R5, c[0x0][0x1cc], R2, 0x1, P1 ;  /* 0x0000730005050a11 */ /* 0x000fe200008f0c02 */
[----:B------:R-:W-:Y:S01]  /*17800*/  FMUL.FTZ R2, R142, c[0x0][0x2d0] ;  /* 0x0000b4008e027a20 */ /* 0x000fe20000410000 */
[----:B------:R-:W-:Y:S01]  /*17810*/  @P0 LEA.HI.X R7, R7, c[0x0][0x1cc], R147, 0x1, P2 ;  /* 0x0000730007070a11 */ /* 0x000fe200010f0c93 */
[----:B------:R1:W-:Y:S01]  /*17820*/  @P0 LDGSTS.E.BYPASS.LTC128B.128 [R225+0x5100], [R18.64], !P3 ;  /* 0x0510000012e10fae */ /* 0x0003e2000d901d46 */
[----:B---3--:R-:W-:Y:S01]  /*17830*/  F2FP.PACK_AB R148, R242, R239 ;  /* 0x000000eff294723e */ /* 0x008fe200000000ff */
[--C-:B------:R-:W-:Y:S01]  /*17840*/  FFMA.FTZ R10, R10, c[0x0][0x2d0], -R2.reuse ;  /* 0x0000b4000a0a7a23 */ /* 0x100fe20000010802 */
[----:B------:R-:W-:Y:S01]  /*17850*/  F2FP.PACK_AB R149, R240, R237 ;  /* 0x000000edf095723e */ /* 0x000fe200000000ff */
[--C-:B------:R-:W-:Y:S01]  /*17860*/  FFMA.FTZ R11, R11, c[0x0][0x2d0], -R2.reuse ;  /* 0x0000b4000b0b7a23 */ /* 0x100fe20000010802 */
[----:B------:R-:W-:Y:S01]  /*17870*/  MUFU.EX2 R193, R38 ;  /* 0x0000002600c17308 */ /* 0x000fe20000000800 */
[--C-:B------:R-:W-:Y:S02]  /*17880*/  FFMA.FTZ R14, R14, c[0x0][0x2d0], -R2.reuse ;  /* 0x0000b4000e0e7a23 */ /* 0x100fe40000010802 */
[----:B------:R3:W-:Y:S01]  /*17890*/  @P0 LDGSTS.E.BYPASS.LTC128B.128 [R225+0x3900], [R8.64], !P5 ;  /* 0x0390000008e10fae */ /* 0x0007e2000e901d46 */
[--C-:B------:R-:W-:Y:S02]  /*178a0*/  FFMA.FTZ R15, R15, c[0x0][0x2d0], -R2.reuse ;  /* 0x0000b4000f0f7a23 */ /* 0x100fe40000010802 */
[C---:B--2---:R-:W-:Y:S02]  /*178b0*/  FMUL.FTZ R16, R141.reuse, R164 ;  /* 0x000000a48d107220 */ /* 0x044fe40000410000 */
[----:B------:R-:W-:Y:S02]  /*178c0*/  FMUL.FTZ R17, R141, R165 ;  /* 0x000000a58d117220 */ /* 0x000fe40000410000 */
[----:B------:R2:W-:Y:S01]  /*178d0*/  MUFU.EX2 R188, R10 ;  /* 0x0000000a00bc7308 */ /* 0x0005e20000000800 */
[----:B------:R4:W-:Y:S01]  /*178e0*/  @P0 LDGSTS.E.BYPASS.LTC128B.128 [R225+0x4900], [R6.64], !P6 ;  /* 0x0490000006e10fae */ /* 0x0009e2000f101d46 */
[--C-:B------:R-:W-:Y:S02]  /*178f0*/  FFMA.FTZ R42, R42, c[0x0][0x2d0], -R2.reuse ;  /* 0x0000b4002a2a7a23 */ /* 0x100fe40000010802 */
[--C-:B------:R-:W-:Y:S02]  /*17900*/  FFMA.FTZ R43, R43, c[0x0][0x2d0], -R2.reuse ;  /* 0x0000b4002b2b7a23 */ /* 0x100fe40000010802 */
[--C-:B------:R-:W-:Y:S02]  /*17910*/  FFMA.FTZ R46, R46, c[0x0][0x2d0], -R2.reuse ;  /* 0x0000b4002e2e7a23 */ /* 0x100fe40000010802 */
[----:B------:R-:W-:Y:S01]  /*17920*/  FFMA.FTZ R47, R47, c[0x0][0x2d0], -R2 ;  /* 0x0000b4002f2f7a23 */ /* 0x000fe20000010802 */
[----:B------:R4:W-:Y:S01]  /*17930*/  @P0 LDGSTS.E.BYPASS.LTC128B.128 [R225+0x5900], [R4.64], !P3 ;  /* 0x0590000004e10fae */ /* 0x0009e2000d901d46 */
[----:B------:R4:W4:Y:S01]  /*17940*/  MUFU.EX2 R187, R11 ;  /* 0x0000000b00bb7308 */ /* 0x0009220000000800 */
[C---:B------:R-:W-:Y:S02]  /*17950*/  FMUL.FTZ R133, R3.reuse, R133 ;  /* 0x0000008503857220 */ /* 0x040fe40000410000 */
[C---:B-1----:R-:W-:Y:S02]  /*17960*/  FMUL.FTZ R18, R140.reuse, R166 ;  /* 0x000000a68c127220 */ /* 0x042fe40000410000 */
[----:B------:R-:W-:Y:S02]  /*17970*/  FMUL.FTZ R19, R140, R167 ;  /* 0x000000a78c137220 */ /* 0x000fe40000410000 */
[----:B------:R-:W1:Y:S01]  /*17980*/  LDSM.16.MT88.4 R176, [R209+0x100] ;  /* 0x00010000d1b0783b */ /* 0x000e620000004200 */
[C---:B------:R-:W-:Y:S02]  /*17990*/  FMUL.FTZ R134, R0.reuse, R134 ;  /* 0x0000008600867220 */ /* 0x040fe40000410000 */
[----:B------:R4:W-:Y:S01]  /*179a0*/  MUFU.EX2 R189, R14 ;  /* 0x0000000e00bd7308 */ /* 0x0009e20000000800 */
[C---:B---3--:R-:W-:Y:S02]  /*179b0*/  FMUL.FTZ R8, R3.reuse, R156 ;  /* 0x0000009c03087220 */ /* 0x048fe40000410000 */
[----:B------:R-:W-:Y:S02]  /*179c0*/  FMUL.FTZ R9, R3, R157 ;  /* 0x0000009d03097220 */ /* 0x000fe40000410000 */
[----:B------:R-:W3:Y:S01]  /*179d0*/  LDSM.16.MT88.4 R180, [R210+0x100] ;  /* 0x00010000d2b4783b */ /* 0x000ee20000004200 */
[----:B--2---:R-:W-:Y:S02]  /*179e0*/  FMUL.FTZ R10, R0, R158 ;  /* 0x0000009e000a7220 */ /* 0x004fe40000410000 */
[C---:B----4-:R-:W-:Y:S01]  /*179f0*/  FMUL.FTZ R6, R140.reuse, R154 ;  /* 0x0000009a8c067220 */ /* 0x050fe20000410000 */
[----:B------:R-:W-:Y:S01]  /*17a00*/  F2FP.PACK_AB R154, R229, R234 ;  /* 0x000000eae59a723e */ /* 0x000fe200000000ff */
[----:B------:R-:W2:Y:S01]  /*17a10*/  MUFU.EX2 R190, R15 ;  /* 0x0000000f00be7308 */ /* 0x000ea20000000800 */
[----:B------:R-:W-:Y:S02]  /*17a20*/  FMUL.FTZ R7, R140, R155 ;  /* 0x0000009b8c077220 */ /* 0x000fe40000410000 */
[----:B------:R-:W-:Y:S01]  /*17a30*/  LDSM.16.MT88.4 R164, [R210+0x500] ;  /* 0x00050000d2a4783b */ /* 0x000fe20000004200 */
[C---:B------:R-:W-:Y:S02]  /*17a40*/  FMUL.FTZ R11, R0.reuse, R159 ;  /* 0x0000009f000b7220 */ /* 0x040fe40000410000 */
[----:B------:R-:W-:Y:S01]  /*17a50*/  FMUL.FTZ R4, R141, R152 ;  /* 0x000000988d047220 */ /* 0x000fe20000410000 */
[----:B------:R-:W-:Y:S01]  /*17a60*/  F2FP.PACK_AB R152, R235, R236 ;  /* 0x000000eceb98723e */ /* 0x000fe200000000ff */
[----:B------:R-:W-:Y:S01]  /*17a70*/  FMUL.FTZ R5, R141, R153 ;  /* 0x000000998d057220 */ /* 0x000fe20000410000 */
[----:B------:R-:W-:Y:S01]  /*17a80*/  F2FP.PACK_AB R153, R187, R188 ;  /* 0x000000bcbb99723e */ /* 0x000fe200000000ff */
[----:B------:R4:W-:Y:S01]  /*17a90*/  MUFU.EX2 R191, R39 ;  /* 0x0000002700bf7308 */ /* 0x0009e20000000800 */
[----:B------:R-:W3:Y:S01]  /*17aa0*/  LDSM.16.MT88.4 R156, [R209+0x1100] ;  /* 0x00110000d19c783b */ /* 0x000ee20000004200 */
[C---:B------:R-:W-:Y:S02]  /*17ab0*/  FMUL.FTZ R135, R0.reuse, R135 ;  /* 0x0000008700877220 */ /* 0x040fe40000410000 */
[C---:B------:R-:W-:Y:S02]  /*17ac0*/  FMUL.FTZ R14, R0.reuse, R162 ;  /* 0x000000a2000e7220 */ /* 0x040fe40000410000 */
[--C-:B------:R-:W-:Y:S02]  /*17ad0*/  FFMA.FTZ R146, R35, c[0x0][0x2d0], -R185.reuse ;  /* 0x0000b40023927a23 */ /* 0x100fe400000108b9 */
[----:B------:R-:W-:Y:S01]  /*17ae0*/  FMUL.FTZ R35, R0, R175 ;  /* 0x000000af00237220 */ /* 0x000fe20000410000 */
[----:B------:R-:W0:Y:S01]  /*17af0*/  LDGDEPBAR ;  /* 0x00000000000079af */ /* 0x000e220000000000 */
[----:B------:R-:W-:Y:S01]  /*17b00*/  MUFU.EX2 R195, R48 ;  /* 0x0000003000c37308 */ /* 0x000fe20000000800 */
[C---:B------:R-:W-:Y:S02]  /*17b10*/  FMUL.FTZ R72, R3.reuse, R72 ;  /* 0x0000004803487220 */ /* 0x040fe40000410000 */
[C---:B------:R-:W-:Y:S01]  /*17b20*/  FMUL.FTZ R73, R3.reuse, R73 ;  /* 0x0000004903497220 */ /* 0x040fe20000410000 */
[----:B--2---:R-:W-:Y:S01]  /*17b30*/  F2FP.PACK_AB R155, R190, R189 ;  /* 0x000000bdbe9b723e */ /* 0x004fe200000000ff */
[C---:B------:R-:W-:Y:S01]  /*17b40*/  FMUL.FTZ R15, R0.reuse, R163 ;  /* 0x000000a3000f7220 */ /* 0x040fe20000410000 */
[-C--:B-1----:R-:W-:Y:S01]  /*17b50*/  HMMA.16816.F32 R4, R148, R176.reuse, R4 ;  /* 0x000000b09404723c */ /* 0x082fe20000001804 */
[----:B------:R-:W1:Y:S03]  /*17b60*/  LDSM.16.MT88.4 R160, [R210+0x1100] ;  /* 0x00110000d2a0783b */ /* 0x000e660000004200 */
[----:B------:R-:W-:Y:S01]  /*17b70*/  MUFU.EX2 R194, R49 ;  /* 0x0000003100c27308 */ /* 0x000fe20000000800 */
[C---:B------:R-:W-:Y:S02]  /*17b80*/  FMUL.FTZ R74, R0.reuse, R74 ;  /* 0x0000004a004a7220 */ /* 0x040fe40000410000 */
[C---:B------:R-:W-:Y:S01]  /*17b90*/  FMUL.FTZ R75, R0.reuse, R75 ;  /* 0x0000004b004b7220 */ /* 0x040fe20000410000 */
[C---:B------:R-:W-:Y:S01]  /*17ba0*/  HMMA.16816.F32 R8, R152.reuse, R176, R8 ;  /* 0x000000b09808723c */ /* 0x040fe20000001808 */
[----:B----4-:R-:W-:Y:S03]  /*17bb0*/  LDSM.16.MT88.4 R36, [R210+0x2500] ;  /* 0x00250000d224783b */ /* 0x010fe60000004200 */
[C---:B------:R-:W-:Y:S02]  /*17bc0*/  FMUL.FTZ R76, R3.reuse, R76 ;  /* 0x0000004c034c7220 */ /* 0x040fe40000410000 */
[----:B------:R-:W-:Y:S01]  /*17bd0*/  MUFU.EX2 R192, R51 ;  /* 0x0000003300c07308 */ /* 0x000fe20000000800 */
[----:B------:R-:W-:Y:S01]  /*17be0*/  FMUL.FTZ R77, R3, R77 ;  /* 0x0000004d034d7220 */ /* 0x000fe20000410000 */
[-C--:B------:R-:W-:Y:S04]  /*17bf0*/  HMMA.16816.F32 R12, R152, R178.reuse, R12 ;  /* 0x000000b2980c723c */ /* 0x080fe8000000180c */
[C---:B------:R-:W-:Y:S02]  /*17c00*/  FMUL.FTZ R78, R0.reuse, R78 ;  /* 0x0000004e004e7220 */ /* 0x040fe40000410000 */
[----:B------:R-:W-:Y:S02]  /*17c10*/  FMUL.FTZ R79, R0, R79 ;  /* 0x0000004f004f7220 */ /* 0x000fe40000410000 */
[----:B------:R-:W-:Y:S01]  /*17c20*/  MUFU.EX2 R147, R46 ;  /* 0x0000002e00937308 */ /* 0x000fe20000000800 */
[C---:B------:R-:W-:Y:S04]  /*17c30*/  HMMA.16816.F32 R16, R148.reuse, R178, R16 ;  /* 0x000000b29410723c */ /* 0x040fe80000001810 */
[----:B------:R-:W-:Y:S02]  /*17c40*/  FMUL.FTZ R85, R141, R85 ;  /* 0x000000558d557220 */ /* 0x000fe40000410000 */
[C---:B------:R-:W-:Y:S02]  /*17c50*/  FMUL.FTZ R86, R140.reuse, R86 ;  /* 0x000000568c567220 */ /* 0x040fe40000410000 */
[-C--:B---3--:R-:W-:Y:S01]  /*17c60*/  HMMA.16816.F32 R100, R148, R180.reuse, R100 ;  /* 0x000000b49464723c */ /* 0x088fe20000001864 */
[----:B------:R-:W-:Y:S03]  /*17c70*/  MUFU.EX2 R202, R146 ;  /* 0x0000009200ca7308 */ /* 0x000fe60000000800 */
[----:B------:R-:W-:Y:S02]  /*17c80*/  FMUL.FTZ R87, R140, R87 ;  /* 0x000000578c577220 */ /* 0x000fe40000410000 */
[C---:B------:R-:W-:Y:S02]  /*17c90*/  FMUL.FTZ R88, R3.reuse, R88 ;  /* 0x0000005803587220 */ /* 0x040fe40000410000 */
[C---:B------:R-:W-:Y:S03]  /*17ca0*/  HMMA.16816.F32 R104, R152.reuse, R180, R104 ;  /* 0x000000b49868723c */ /* 0x040fe60000001868 */
[----:B------:R-:W-:Y:S01]  /*17cb0*/  MUFU.EX2 R181, R40 ;  /* 0x0000002800b57308 */ /* 0x000fe20000000800 */
[C---:B------:R-:W-:Y:S02]  /*17cc0*/  FMUL.FTZ R89, R3.reuse, R89 ;  /* 0x0000005903597220 */ /* 0x040fe40000410000 */
        /* <DEDUP_REMOVED lines=9> */
[-C--:B------:R-:W-:Y:S04]  /*17d60*/  HMMA.16816.F32 R116, R148, R156.reuse, R116 ;  /* 0x0000009c9474723c */ /* 0x080fe80000001874 */
        /* <DEDUP_REMOVED lines=10> */
[----:B--2---:R-:W-:Y:S01]  /*17e10*/  LDSM.16.MT88.4 R48, [R209+0x900] ;  /* 0x00090000d130783b */ /* 0x004fe20000004200 */
[C---:B------:R-:W-:Y:S04]  /*17e20*/  HMMA.16816.F32 R128, R148.reuse, R158, R128 ;  /* 0x0000009e9480723c */ /* 0x040fe80000001880 */
[C---:B------:R-:W-:Y:S01]  /*17e30*/  FMUL.FTZ R94, R0.reuse, R94 ;  /* 0x0000005e005e7220 */ /* 0x040fe20000410000 */
[----:B------:R2:W-:Y:S01]  /*17e40*/  MUFU.EX2 R206, R22 ;  /* 0x0000001600ce7308 */ /* 0x0005e20000000800 */
[----:B------:R-:W-:Y:S01]  /*17e50*/  FMUL.FTZ R95, R0, R95 ;  /* 0x0000005f005f7220 */ /* 0x000fe20000410000 */
[----:B------:R-:W1:Y:S01]  /*17e60*/  LDSM.16.MT88.4 R156, [R209+0x2100] ;  /* 0x00210000d19c783b */ /* 0x000e620000004200 */
[C---:B------:R-:W-:Y:S04]  /*17e70*/  FMUL.FTZ R96, R141.reuse, R96 ;  /* 0x000000608d607220 */ /* 0x040fe80000410000 */
[C---:B---3--:R-:W-:Y:S02]  /*17e80*/  FMUL.FTZ R20, R141.reuse, R168 ;  /* 0x000000a88d147220 */ /* 0x048fe40000410000 */
[C---:B------:R-:W-:Y:S01]  /*17e90*/  FMUL.FTZ R97, R141.reuse, R97 ;  /* 0x000000618d617220 */ /* 0x040fe20000410000 */
[----:B------:R3:W-:Y:S01]  /*17ea0*/  MUFU.EX2 R207, R33 ;  /* 0x0000002100cf7308 */ /* 0x0007e20000000800 */
[C---:B------:R-:W-:Y:S02]  /*17eb0*/  FMUL.FTZ R98, R140.reuse, R98 ;  /* 0x000000628c627220 */ /* 0x040fe40000410000 */
[----:B------:R-:W-:Y:S02]  /*17ec0*/  FMUL.FTZ R99, R140, R99 ;  /* 0x000000638c637220 */ /* 0x000fe40000410000 */
[----:B----4-:R-:W-:Y:S02]  /*17ed0*/  FMUL.FTZ R21, R141, R169 ;  /* 0x000000a98d157220 */ /* 0x010fe40000410000 */
[--C-:B------:R-:W-:Y:S02]  /*17ee0*/  FFMA.FTZ R24, R24, c[0x0][0x2d0], -R186.reuse ;  /* 0x0000b40018187a23 */ /* 0x100fe400000108ba */
[----:B------:R-:W-:Y:S01]  /*17ef0*/  FFMA.FTZ R25, R25, c[0x0][0x2d0], -R186 ;  /* 0x0000b40019197a23 */ /* 0x000fe200000108ba */
[----:B------:R4:W4:Y:S01]  /*17f00*/  MUFU.EX2 R205, R32 ;  /* 0x0000002000cd7308 */ /* 0x0009220000000800 */
[--C-:B------:R-:W-:Y:S02]  /*17f10*/  FFMA.FTZ R26, R26, c[0x0][0x2d0], -R2.reuse ;  /* 0x0000b4001a1a7a23 */ /* 0x100fe40000010802 */
[----:B------:R-:W-:Y:S02]  /*17f20*/  FFMA.FTZ R27, R27, c[0x0][0x2d0], -R2 ;  /* 0x0000b4001b1b7a23 */ /* 0x000fe40000010802 */
[----:B--2---:R-:W-:Y:S02]  /*17f30*/  FMUL.FTZ R22, R140, R170 ;  /* 0x000000aa8c167220 */ /* 0x004fe40000410000 */
[--C-:B------:R-:W-:Y:S02]  /*17f40*/  FFMA.FTZ R28, R28, c[0x0][0x2d0], -R186.reuse ;  /* 0x0000b4001c1c7a23 */ /* 0x100fe400000108ba */
[----:B------:R-:W-:Y:S01]  /*17f50*/  FFMA.FTZ R29, R29, c[0x0][0x2d0], -R186 ;  /* 0x0000b4001d1d7a23 */ /* 0x000fe200000108ba */
[----:B------:R2:W2:Y:S01]  /*17f60*/  MUFU.EX2 R203, R34 ;  /* 0x0000002200cb7308 */ /* 0x0004a20000000800 */
[--C-:B------:R-:W-:Y:S01]  /*17f70*/  FFMA.FTZ R30, R30, c[0x0][0x2d0], -R2.reuse ;  /* 0x0000b4001e1e7a23 */ /* 0x100fe20000010802 */
[-C--:B-1----:R-:W-:Y:S03]  /*17f80*/  HMMA.16816.F32 R20, R148, R160.reuse, R20 ;  /* 0x000000a09414723c */ /* 0x082fe60000001814 */
[----:B---3--:R-:W-:Y:S02]  /*17f90*/  FMUL.FTZ R33, R3, R173 ;  /* 0x000000ad03217220 */ /* 0x008fe40000410000 */
[----:B------:R-:W-:Y:S02]  /*17fa0*/  FFMA.FTZ R31, R31, c[0x0][0x2d0], -R2 ;  /* 0x0000b4001f1f7a23 */ /* 0x000fe40000010802 */
[--C-:B------:R-:W-:Y:S01]  /*17fb0*/  FFMA.FTZ R65, R65, c[0x0][0x2d0], -R184.reuse ;  /* 0x0000b40041417a23 */ /* 0x100fe200000108b8 */
[C---:B------:R-:W-:Y:S01]  /*17fc0*/  HMMA.16816.F32 R132, R152.reuse, R160, R132 ;  /* 0x000000a09884723c */ /* 0x040fe20000001884 */
[----:B------:R1:W-:Y:S03]  /*17fd0*/  MUFU.EX2 R201, R24 ;  /* 0x0000001800c97308 */ /* 0x0003e60000000800 */
[----:B----4-:R-:W-:Y:S02]  /*17fe0*/  FMUL.FTZ R32, R3, R172 ;  /* 0x000000ac03207220 */ /* 0x010fe40000410000 */
[--C-:B------:R-:W-:Y:S02]  /*17ff0*/  FFMA.FTZ R67, R67, c[0x0][0x2d0], -R185.reuse ;  /* 0x0000b40043437a23 */ /* 0x100fe400000108b9 */
[----:B------:R-:W-:Y:S03]  /*18000*/  FFMA.FTZ R52, R52, c[0x0][0x2d0], -R184 ;  /* 0x0000b40034347a23 */ /* 0x000fe600000108b8 */
[----:B------:R3:W4:Y:S01]  /*18010*/  MUFU.EX2 R200, R25 ;  /* 0x0000001900c87308 */ /* 0x0007220000000800 */
[----:B------:R-:W-:Y:S02]  /*18020*/  FFMA.FTZ R61, R61, c[0x0][0x2d0], -R186 ;  /* 0x0000b4003d3d7a23 */ /* 0x000fe400000108ba */
[----:B--2---:R-:W-:Y:S02]  /*18030*/  FMUL.FTZ R34, R0, R174 ;  /* 0x000000ae00227220 */ /* 0x004fe40000410000 */
[--C-:B------:R-:W-:Y:S02]  /*18040*/  FFMA.FTZ R53, R53, c[0x0][0x2d0], -R184.reuse ;  /* 0x0000b40035357a23 */ /* 0x100fe400000108b8 */
[----:B------:R-:W-:Y:S02]  /*18050*/  FFMA.FTZ R64, R64, c[0x0][0x2d0], -R184 ;  /* 0x0000b40040407a23 */ /* 0x000fe400000108b8 */
[--C-:B------:R-:W-:Y:S01]  /*18060*/  FFMA.FTZ R54, R54, c[0x0][0x2d0], -R185.reuse ;  /* 0x0000b40036367a23 */ /* 0x100fe200000108b9 */
[-C--:B------:R-:W-:Y:S01]  /*18070*/  HMMA.16816.F32 R32, R152, R162.reuse, R32 ;  /* 0x000000a29820723c */ /* 0x080fe20000001820 */
[----:B------:R-:W-:Y:S02]  /*18080*/  MUFU.EX2 R182, R41 ;  /* 0x0000002900b67308 */ /* 0x000fe40000000800 */
[--C-:B------:R-:W-:Y:S01]  /*18090*/  FFMA.FTZ R55, R55, c[0x0][0x2d0], -R185.reuse ;  /* 0x0000b40037377a23 */ /* 0x100fe200000108b9 */
[----:B-1----:R-:W-:Y:S01]  /*180a0*/  F2FP.PACK_AB R24, R227, R228 ;  /* 0x000000e4e318723e */ /* 0x002fe200000000ff */
[----:B------:R-:W-:Y:S02]  /*180b0*/  FFMA.FTZ R66, R66, c[0x0][0x2d0], -R185 ;  /* 0x0000b40042427a23 */ /* 0x000fe400000108b9 */
[--C-:B------:R-:W-:Y:S01]  /*180c0*/  FFMA.FTZ R57, R57, c[0x0][0x2d0], -R186.reuse ;  /* 0x0000b40039397a23 */ /* 0x100fe200000108ba */
[C---:B------:R-:W-:Y:S01]  /*180d0*/  HMMA.16816.F32 R136, R148.reuse, R162, R136 ;  /* 0x000000a29488723c */ /* 0x040fe20000001888 */
[----:B------:R-:W1:Y:S02]  /*180e0*/  LDSM.16.MT88.4 R160, [R210+0x2100] ;  /* 0x00210000d2a0783b */ /* 0x000e640000004200 */
[----:B------:R-:W-:Y:S01]  /*180f0*/  MUFU.EX2 R146, R47 ;  /* 0x0000002f00927308 */ /* 0x000fe20000000800 */
[----:B------:R-:W-:Y:S01]  /*18100*/  FFMA.FTZ R60, R60, c[0x0][0x2d0], -R186 ;  /* 0x0000b4003c3c7a23 */ /* 0x000fe200000108ba */
[----:B---3--:R-:W-:Y:S01]  /*18110*/  F2FP.PACK_AB R25, R205, R206 ;  /* 0x000000cecd19723e */ /* 0x008fe200000000ff */
[--C-:B------:R-:W-:Y:S02]  /*18120*/  FFMA.FTZ R58, R58, c[0x0][0x2d0], -R2.reuse ;  /* 0x0000b4003a3a7a23 */ /* 0x100fe40000010802 */
[-C--:B------:R-:W-:Y:S04]  /*18130*/  HMMA.16816.F32 R68, R148, R156.reuse, R68 ;  /* 0x0000009c9444723c */ /* 0x080fe80000001844 */
[--C-:B------:R-:W-:Y:S01]  /*18140*/  FFMA.FTZ R59, R59, c[0x0][0x2d0], -R2.reuse ;  /* 0x0000b4003b3b7a23 */ /* 0x100fe20000010802 */
[----:B------:R-:W-:Y:S01]  /*18150*/  MUFU.EX2 R65, R65 ;  /* 0x0000004100417308 */ /* 0x000fe20000000800 */
[--C-:B------:R-:W-:Y:S02]  /*18160*/  FFMA.FTZ R62, R62, c[0x0][0x2d0], -R2.reuse ;  /* 0x0000b4003e3e7a23 */ /* 0x100fe40000010802 */
[C---:B------:R-:W-:Y:S04]  /*18170*/  HMMA.16816.F32 R72, R152.reuse, R156, R72 ;  /* 0x0000009c9848723c */ /* 0x040fe80000001848 */
[----:B------:R-:W-:Y:S02]  /*18180*/  FFMA.FTZ R2, R63, c[0x0][0x2d0], -R2 ;  /* 0x0000b4003f027a23 */ /* 0x000fe40000010802 */
[----:B------:R-:W-:Y:S01]  /*18190*/  FFMA.FTZ R56, R56, c[0x0][0x2d0], -R186 ;  /* 0x0000b40038387a23 */ /* 0x000fe200000108ba */
[----:B------:R-:W-:Y:S01]  /*181a0*/  MUFU.EX2 R67, R67 ;  /* 0x0000004300437308 */ /* 0x000fe20000000800 */
[-C--:B------:R-:W-:Y:S04]  /*181b0*/  HMMA.16816.F32 R76, R152, R158.reuse, R76 ;  /* 0x0000009e984c723c */ /* 0x080fe8000000184c */
[----:B------:R-:W-:Y:S02]  /*181c0*/  FFMA.FTZ R3, R3, R250, R236 ;  /* 0x000000fa03037223 */ /* 0x000fe400000100ec */
[----:B------:R-:W-:Y:S02]  /*181d0*/  FFMA.FTZ R0, R0, R249, R188 ;  /* 0x000000f900007223 */ /* 0x000fe400000100bc */
[C---:B------:R-:W-:Y:S01]  /*181e0*/  HMMA.16816.F32 R80, R148.reuse, R158, R80 ;  /* 0x0000009e9450723c */ /* 0x040fe20000001850 */
[----:B------:R-:W2:Y:S01]  /*181f0*/  LDSM.16.MT88.4 R156, [R209+0x500] ;  /* 0x00050000d19c783b */ /* 0x000ea20000004200 */
[----:B------:R-:W-:Y:S02]  /*18200*/  MUFU.EX2 R61, R61 ;  /* 0x0000003d003d7308 */ /* 0x000fe40000000800 */
[----:B------:R-:W-:Y:S02]  /*18210*/  FADD.FTZ R3, R235, R3 ;  /* 0x00000003eb037221 */ /* 0x000fe40000010000 */
[----:B------:R-:W-:Y:S02]  /*18220*/  FADD.FTZ R0, R187, R0 ;  /* 0x00000000bb007221 */ /* 0x000fe40000010000 */
[----:B------:R-:W-:Y:S01]  /*18230*/  FADD.FTZ R3, R234, R3 ;  /* 0x00000003ea037221 */ /* 0x000fe20000010000 */
[-C--:B-1----:R-:W-:Y:S03]  /*18240*/  HMMA.16816.F32 R84, R148, R160.reuse, R84 ;  /* 0x000000a09454723c */ /* 0x082fe60000001854 */
[----:B------:R1:W-:Y:S01]  /*18250*/  MUFU.EX2 R179, R26 ;  /* 0x0000001a00b37308 */ /* 0x0003e20000000800 */
[----:B------:R-:W-:Y:S02]  /*18260*/  FFMA.FTZ R141, R141, R252, R239 ;  /* 0x000000fc8d8d7223 */ /* 0x000fe400000100ef */
[----:B------:R-:W-:Y:S02]  /*18270*/  FFMA.FTZ R140, R140, R251, R237 ;  /* 0x000000fb8c8c7223 */ /* 0x000fe400000100ed */
[C---:B------:R-:W-:Y:S05]  /*18280*/  HMMA.16816.F32 R88, R152.reuse, R160, R88 ;  /* 0x000000a09858723c */ /* 0x040fea0000001858 */
[----:B------:R3:W2:Y:S03]  /*18290*/  MUFU.EX2 R178, R27 ;  /* 0x0000001b00b27308 */ /* 0x0006a60000000800 */
[-C--:B------:R-:W-:Y:S01]  /*182a0*/  HMMA.16816.F32 R92, R152, R162.reuse, R92 ;  /* 0x000000a2985c723c */ /* 0x080fe2000000185c */
[----:B------:R-:W-:Y:S06]  /*182b0*/  LDSM.16.MT88.4 R152, [R210+0x1500] ;  /* 0x00150000d298783b */ /* 0x000fec0000004200 */
[----:B------:R4:W-:Y:S01]  /*182c0*/  MUFU.EX2 R199, R28 ;  /* 0x0000001c00c77308 */ /* 0x0009e20000000800 */
[----:B------:R-:W-:Y:S01]  /*182d0*/  HMMA.16816.F32 R96, R148, R162, R96 ;  /* 0x000000a29460723c */ /* 0x000fe20000001860 */
[----:B------:R-:W4:Y:S03]  /*182e0*/  LDSM.16.MT88.4 R148, [R209+0x1500] ;  /* 0x00150000d194783b */ /* 0x000f260000004200 */
[----:B-1----:R-:W-:Y:S05]  /*182f0*/  F2FP.PACK_AB R26, R207, R226 ;  /* 0x000000e2cf1a723e */ /* 0x002fea00000000ff */
[----:B------:R1:W1:Y:S03]  /*18300*/  MUFU.EX2 R198, R29 ;  /* 0x0000001d00c67308 */ /* 0x0002660000000800 */
[----:B---3--:R-:W-:Y:S07]  /*18310*/  F2FP.PACK_AB R27, R202, R203 ;  /* 0x000000cbca1b723e */ /* 0x008fee00000000ff */
[----:B------:R3:W-:Y:S01]  /*18320*/  MUFU.EX2 R177, R30 ;  /* 0x0000001e00b17308 */ /* 0x0007e20000000800 */
[-C--:B--2---:R-:W-:Y:S05]  /*18330*/  HMMA.16816.F32 R4, R24, R156.reuse, R4 ;  /* 0x0000009c1804723c */ /* 0x084fea0000001804 */
        /* <DEDUP_REMOVED lines=186> */
.L_x_734:
[----:B------:R-:W2:Y:S04]  /*18ee0*/  LDL.LU R5, [R1+0x4] ;  /* 0x0000040001057983 */ /* 0x000ea80000300800 */
        /* <DEDUP_REMOVED lines=152> */
.L_x_681:
        /* <DEDUP_REMOVED lines=153> */
.L_x_737:
        /* <DEDUP_REMOVED lines=11> */
[----:B------:R-:W-:Y:S01]  /*1a2b0*/  IMAD R12, R29, 0x20, R52 ;  /* 0x000000201d0c7824 */ /* 0x000fe200078e0234 */
[----:B------:R-:W-:Y:S01]  /*1a2c0*/  LOP3.LUT R4, R4, 0xffffffc, RZ, 0xc0, !PT ;  /* 0x0ffffffc04047812 */ /* 0x000fe200078ec0ff */
[----:B-----5:R-:W-:Y:S01]  /*1a2d0*/  IMAD R24, R24, c[0x0][0x4e8], RZ ;  /* 0x00013a0018187a24 */ /* 0x020fe200078e02ff */
[----:B------:R-:W-:Y:S01]  /*1a2e0*/  LEA.HI R7, R7, R8, RZ, 0x2 ;  /* 0x0000000807077211 */ /* 0x000fe200078f10ff */
[----:B------:R-:W-:Y:S01]  /*1a2f0*/  BSSY B0, `(.L_x_738) ;  /* 0x0000085000007945 */ /* 0x000fe20003800000 */
[----:B------:R-:W-:-:S02]  /*1a300*/  IADD3 R6, R29, -R5, RZ ;  /* 0x800000051d067210 */ /* 0x000fc40007ffe0ff */
[----:B------:R-:W-:Y:S01]  /*1a310*/  LOP3.LUT R5, R0, 0xffffffc0, RZ, 0xc0, !PT ;  /* 0xffffffc000057812 */ /* 0x000fe200078ec0ff */
[----:B------:R-:W-:Y:S01]  /*1a320*/  IMAD.IADD R0, R49, 0x1, -R4 ;  /* 0x0000000131007824 */ /* 0x000fe200078e0a04 */
[----:B------:R-:W-:Y:S02]  /*1a330*/  SHF.R.S32.HI R4, RZ, 0x2, R7 ;  /* 0x00000002ff047819 */ /* 0x000fe40000011407 */
[----:B------:R-:W-:Y:S01]  /*1a340*/  ISETP.NE.AND P2, PT, R9, 0x1, PT ;  /* 0x000000010900780c */ /* 0x000fe20003f45270 */
[----:B------:R-:W-:Y:S01]  /*1a350*/  IMAD R6, R6, 0x8, R5 ;  /* 0x0000000806067824 */ /* 0x000fe200078e0205 */
[----:B------:R-:W-:Y:S01]  /*1a360*/  LEA R16, R0, R4, 0x4 ;  /* 0x0000000400107211 */ /* 0x000fe200078e20ff */
[----:B------:R-:W-:Y:S01]  /*1a370*/  IMAD R0, R3, c[0x0][0x3a0], RZ ;  /* 0x0000e80003007a24 */ /* 0x000fe200078e02ff */
[----:B------:R-:W-:Y:S01]  /*1a380*/  LEA.HI R10, R52, R52, RZ, 0x1 ;  /* 0x00000034340a7211 */ /* 0x000fe200078f08ff */
[----:B------:R-:W-:Y:S01]  /*1a390*/  IMAD.WIDE.U32 R4, R69, c[0x0][0x490], R2 ;  /* 0x0001240045047a25 */ /* 0x000fe200078e0002 */
[----:B------:R-:W-:-:S02]  /*1a3a0*/  LOP3.LUT P0, RZ, R8, 0x3, RZ, 0xc0, !PT ;  /* 0x0000000308ff7812 */ /* 0x000fc4000780c0ff */
[----:B------:R-:W-:Y:S01]  /*1a3b0*/  LOP3.LUT R10, R10, 0x3fffffe, RZ, 0xc0, !PT ;  /* 0x03fffffe0a0a7812 */ /* 0x000fe200078ec0ff */
[----:B------:R-:W-:Y:S01]  /*1a3c0*/  IMAD.IADD R6, R16, 0x1, R6 ;  /* 0x0000000110067824 */ /* 0x000fe200078e0206 */
[----:B------:R-:W-:Y:S01]  /*1a3d0*/  LEA.HI R13, R56, R55, RZ, 0x3 ;  /* 0x00000037380d7211 */ /* 0x000fe200078f18ff */
[C---:B------:R-:W-:Y:S02]  /*1a3e0*/  IMAD R7, R2.reuse, c[0x0][0x3a4], R0 ;  /* 0x0000e90002077a24 */ /* 0x040fe400078e0200 */
[----:B------:R-:W-:-:S04]  /*1a3f0*/  IMAD.WIDE.U32 R2, R2, c[0x0][0x3a0], RZ ;  /* 0x0000e80002027a25 */ /* 0x000fc800078e00ff */
[----:B-1----:R-:W-:Y:S02]  /*1a400*/  IMAD R0, R21, 0x80, R6 ;  /* 0x0000008015007824 */ /* 0x002fe400078e0206 */
[----:B------:R-:W-:Y:S02]  /*1a410*/  IMAD R9, R57, c[0x0][0x490], RZ ;  /* 0x0001240039097a24 */ /* 0x000fe400078e02ff */
[----:B------:R-:W-:Y:S01]  /*1a420*/  IMAD.IADD R3, R3, 0x1, R7 ;  /* 0x0000000103037824 */ /* 0x000fe200078e0207 */
        /* <DEDUP_REMOVED lines=113> */
.L_x_739:
[----:B---3--:R-:W-:Y:S05]  /*1ab40*/  BSYNC B0 ;  /* 0x0000000000007941 */ /* 0x008fea0003800000 */
.L_x_738:
        /* <DEDUP_REMOVED lines=23> */
.L_x_741:
[----:B------:R-:W-:Y:S05]  /*1acc0*/  BSYNC B0 ;  /* 0x0000000000007941 */ /* 0x000fea0003800000 */
.L_x_740:
        /* <DEDUP_REMOVED lines=23> */
.L_x_743:
[----:B------:R-:W-:Y:S05]  /*1ae40*/  BSYNC B0 ;  /* 0x0000000000007941 */ /* 0x000fea0003800000 */
.L_x_742:
        /* <DEDUP_REMOVED lines=24> */
.L_x_736:
        /* <DEDUP_REMOVED lines=19> */
.L_x_744:
        /* <DEDUP_REMOVED lines=40> */
.L_x_746:
[----:B------:R-:W-:Y:S05]  /*1b380*/  BSYNC B0 ;  /* 0x0000000000007941 */ /* 0x000fea0003800000 */
.L_x_745:
        /* <DEDUP_REMOVED lines=64> */
.L_x_748:
[----:B------:R-:W-:Y:S05]  /*1b790*/  BSYNC B0 ;  /* 0x0000000000007941 */ /* 0x000fea0003800000 */
.L_x_747:
        /* <DEDUP_REMOVED lines=21> */
.L_x_750:
[----:B------:R-:W-:Y:S05]  /*1b8f0*/  BSYNC B0 ;  /* 0x0000000000007941 */ /* 0x000fea0003800000 */
.L_x_749:
        /* <DEDUP_REMOVED lines=21> */
.L_x_752:
[----:B------:R-:W-:Y:S05]  /*1ba50*/  BSYNC B0 ;  /* 0x0000000000007941 */ /* 0x000fea0003800000 */
.L_x_751:
        /* <DEDUP_REMOVED lines=22> */
.L_x_753:
        /* <DEDUP_REMOVED lines=12> */
.L_x_764:


//--------------------- .nv.shared._ZN7cutlass13device_kernelIN5flash19enable_sm80_to_sm89INS1_16FlashAttnFwdSm80INS1_25CollectiveMainloopFwdSm80ILi4ELi1ELb0EN4cute5tupleIJNS5_1CILi128EEENS7_ILi64EEENS7_ILi96EEEEEELi96ENS_6half_tEfNS_4arch4Sm80ELb0ELb0ELb0ELb0ELb0ELb0ELb1ELb0EEENS1_21CollectiveEpilogueFwdINS6_IJS8_SA_S9_EEENS6_IJNS7_ILi1EEESI_SI_EEESC_SE_Li128ELb0ELb1ELb0ELb0EEENS1_19SingleTileSchedulerILb0ELb0ELb1ELi128EEEEEEEEEvNT_6ParamsE --------------------------
	.section	.nv.shared._ZN7cutlass13device_kernelIN5flash19enable_sm80_to_sm89INS1_16FlashAttnFwdSm80INS1_25CollectiveMainloopFwdSm80ILi4ELi1ELb0EN4cute5tupleIJNS5_1CILi128EEENS7_ILi64EEENS7_ILi96EEEEEELi96ENS_6half_tEfNS_4arch4Sm80ELb0ELb0ELb0ELb0ELb0ELb0ELb1ELb0EEENS1_21CollectiveEpilogueFwdINS6_IJS8_SA_S9_EEENS6_IJNS7_ILi1EEESI_SI_EEESC_SE_Li128ELb0ELb1ELb0ELb0EEENS1_19SingleTileSchedulerILb0ELb0ELb1ELi128EEEEEEEEEvNT_6ParamsE,"aw",@nobits
	.sectionflags	@""
	.align	16


//--------------------- .nv.global                --------------------------
	.section	.nv.global,"aw",@nobits
.nv.global:
	.type		_ZN65_INTERNAL_1b41c762_29_flash_fwd_hdim96_fp16_sm80_cu_0106449f_37714cute1_E,@object
	.size		_ZN65_INTERNAL_1b41c762_29_flash_fwd_hdim96_fp16_sm80_cu_0106449f_37714cute1_E,(_ZN65_INTERNAL_1b41c762_29_flash_fwd_hdim96_fp16_sm80_cu_0106449f_37714cuda3std3__45__cpo6cbeginE - _ZN65_INTERNAL_1b41c762_29_flash_fwd_hdim96_fp16_sm80_cu_0106449f_37714cute1_E)
_ZN65_INTERNAL_1b41c762_29_flash_fwd_hdim96_fp16_sm80_cu_0106449f_37714cute1_E:
	.zero		1
	.type		_ZN65_INTERNAL_1b41c762_29_flash_fwd_hdim96_fp16_sm80_cu_0106449f_37714cuda3std3__45__cpo6cbeginE,@object
	.size		_ZN65_INTERNAL_1b41c762_29_flash_fwd_hdim96_fp16_sm80_cu_0106449f_37714cuda3std3__45__cpo6cbeginE,(_ZN65_INTERNAL_1b41c762_29_flash_fwd_hdim96_fp16_sm80_cu_0106449f_37714cuda3std3__48in_placeE - _ZN65_INTERNAL_1b41c762_29_flash_fwd_hdim96_fp16_sm80_cu_0106449f_37714cuda3std3__45__cpo6cbeginE)
_ZN65_INTERNAL_1b41c762_29_flash_fwd_hdim96_fp16_sm80_cu_0106449f_37714cuda3std3__45__cpo6cbeginE:
	.zero		1
	.type		_ZN65_INTERNAL_1b41c762_29_flash_fwd_hdim96_fp16_sm80_cu_0106449f_37714cuda3std3__48in_placeE,@object
	.size		_ZN65_INTERNAL_1b41c762_29_flash_fwd_hdim96_fp16_sm80_cu_0106449f_37714cuda3std3__48in_placeE,(_ZN65_INTERNAL_1b41c762_29_flash_fwd_hdim96_fp16_sm80_cu_0106449f_37714cuda3std6ranges3__45__cpo9iter_moveE - _ZN65_INTERNAL_1b41c762_29_flash_fwd_hdim96_fp16_sm80_cu_0106449f_37714cuda3std3__48in_placeE)
_ZN65_INTERNAL_1b41c762_29_flash_fwd_hdim96_fp16_sm80_cu_0106449f_37714cuda3std3__48in_placeE:
	.zero		1
	.type		_ZN65_INTERNAL_1b41c762_29_flash_fwd_hdim96_fp16_sm80_cu_0106449f_37714cuda3std6ranges3__45__cpo9iter_moveE,@object
	.size		_ZN65_INTERNAL_1b41c762_29_flash_fwd_hdim96_fp16_sm80_cu_0106449f_37714cuda3std6ranges3__45__cpo9iter_moveE,(_ZN65_INTERNAL_1b41c762_29_flash_fwd_hdim96_fp16_sm80_cu_0106449f_37714cuda3std3__45__cpo5beginE - _ZN65_INTERNAL_1b41c762_29_flash_fwd_hdim96_fp16_sm80_cu_0106449f_37714cuda3std6ranges3__45__cpo9iter_moveE)
_ZN65_INTERNAL_1b41c762_29_flash_fwd_hdim96_fp16_sm80_cu_0106449f_37714cuda3std6ranges3__45__cpo9iter_moveE:
	.zero		1
	.type		_ZN65_INTERNAL_1b41c762_29_flash_fwd_hdim96_fp16_sm80_cu_0106449f_37714cuda3std3__45__cpo5beginE,@object
	.size		_ZN65_INTERNAL_1b41c762_29_flash_fwd_hdim96_fp16_sm80_cu_0106449f_37714cuda3std3__45__cpo5beginE,(_ZN65_INTERNAL_1b41c762_29_flash_fwd_hdim96_fp16_sm80_cu_0106449f_37714cuda3std3__467_GLOBAL__N__1b41c762_29_flash_fwd_hdim96_fp16_sm80_cu_0106449f_37716ignoreE - _ZN65_INTERNAL_1b41c762_29_flash_fwd_hdim96_fp16_sm80_cu_0106449f_37714cuda3std3__45__cpo5beginE)
_ZN65_INTERNAL_1b41c762_29_flash_fwd_hdim96_fp16_sm80_cu_0106449f_37714cuda3std3__45__cpo5beginE:
	.zero		1
	.type		_ZN65_INTERNAL_1b41c762_29_flash_fwd_hdim96_fp16_sm80_cu_0106449f_37714cuda3std3__467_GLOBAL__N__1b41c762_29_flash_fwd_hdim96_fp16_sm80_cu_0106449f_37716ignoreE,@object
	.size		_ZN65_INTERNAL_1b41c762_29_flash_fwd_hdim96_fp16_sm80_cu_0106449f_37714cuda3std3__467_GLOBAL__N__1b41c762_29_flash_fwd_hdim96_fp16_sm80_cu_0106449f_37716ignoreE,(_ZN65_INTERNAL_1b41c762_29_flash_fwd_hdim96_fp16_sm80_cu_0106449f_37714cute7productE - _ZN65_INTERNAL_1b41c762_29_flash_fwd_hdim96_fp16_sm80_cu_0106449f_37714cuda3std3__467_GLOBAL__N__1b41c762_29_flash_fwd_hdim96_fp16_sm80_cu_0106449f_37716ignoreE)
_ZN65_INTERNAL_1b41c762_29_flash_fwd_hdim96_fp16_sm80_cu_0106449f_37714cuda3std3__467_GLOBAL__N__1b41c762_29_flash_fwd_hdim96_fp16_sm80_cu_0106449f_37716ignoreE:
	.zero		1
	.type		_ZN65_INTERNAL_1b41c762_29_flash_fwd_hdim96_fp16_sm80_cu_0106449f_37714cute7productE,@object
	.size		_ZN65_INTERNAL_1b41c762_29_flash_fwd_hdim96_fp16_sm80_cu_0106449f_37714cute7productE,(_ZN65_INTERNAL_1b41c762_29_flash_fwd_hdim96_fp16_sm80_cu_0106449f_37714cuda3std3__45__cpo3endE - _ZN65_INTERNAL_1b41c762_29_flash_fwd_hdim96_fp16_sm80_cu_0106449f_37714cute7productE)
_ZN65_INTERNAL_1b41c762_29_flash_fwd_hdim96_fp16_sm80_cu_0106449f_37714cute7productE:
	.zero		1
	.type		_ZN65_INTERNAL_1b41c762_29_flash_fwd_hdim96_fp16_sm80_cu_0106449f_37714cuda3std3__45__cpo3endE,@object
	.size		_ZN65_INTERNAL_1b41c762_29_flash_fwd_hdim96_fp16_sm80_cu_0106449f_37714cuda3std3__45__cpo3endE,(_ZN65_INTERNAL_1b41c762_29_flash_fwd_hdim96_fp16_sm80_cu_0106449f_37714cuda3std3__419piecewise_constructE - _ZN65_INTERNAL_1b41c762_29_flash_fwd_hdim96_fp16_sm80_cu_0106449f_37714cuda3std3__45__cpo3endE)
_ZN65_INTERNAL_1b41c762_29_flash_fwd_hdim96_fp16_sm80_cu_0106449f_37714cuda3std3__45__cpo3endE:
	.zero		1
	.type		_ZN65_INTERNAL_1b41c762_29_flash_fwd_hdim96_fp16_sm80_cu_0106449f_37714cuda3std3__419piecewise_constructE,@object
	.size		_ZN65_INTERNAL_1b41c762_29_flash_fwd_hdim96_fp16_sm80_cu_0106449f_37714cuda3std3__419piecewise_constructE,(_ZN65_INTERNAL_1b41c762_29_flash_fwd_hdim96_fp16_sm80_cu_0106449f_37714cuda3std3__45__cpo4cendE - _ZN65_INTERNAL_1b41c762_29_flash_fwd_hdim96_fp16_sm80_cu_0106449f_37714cuda3std3__419piecewise_constructE)
_ZN65_INTERNAL_1b41c762_29_flash_fwd_hdim96_fp16_sm80_cu_0106449f_37714cuda3std3__419piecewise_constructE:
	.zero		1
	.type		_ZN65_INTERNAL_1b41c762_29_flash_fwd_hdim96_fp16_sm80_cu_0106449f_37714cuda3std3__45__cpo4cendE,@object
	.size		_ZN65_INTERNAL_1b41c762_29_flash_fwd_hdim96_fp16_sm80_cu_0106449f_37714cuda3std3__45__cpo4cendE,(_ZN65_INTERNAL_1b41c762_29_flash_fwd_hdim96_fp16_sm80_cu_0106449f_37714cuda3std6ranges3__45__cpo4swapE - _ZN65_INTERNAL_1b41c762_29_flash_fwd_hdim96_fp16_sm80_cu_0106449f_37714cuda3std3__45__cpo4cendE)
_ZN65_INTERNAL_1b41c762_29_flash_fwd_hdim96_fp16_sm80_cu_0106449f_37714cuda3std3__45__cpo4cendE:
	.zero		1
	.type		_ZN65_INTERNAL_1b41c762_29_flash_fwd_hdim96_fp16_sm80_cu_0106449f_37714cuda3std6ranges3__45__cpo4swapE,@object
	.size		_ZN65_INTERNAL_1b41c762_29_flash_fwd_hdim96_fp16_sm80_cu_0106449f_37714cuda3std6ranges3__45__cpo4swapE,(.L_7 - _ZN65_INTERNAL_1b41c762_29_flash_fwd_hdim96_fp16_sm80_cu_0106449f_37714cuda3std6ranges3__45__cpo4swapE)
_ZN65_INTERNAL_1b41c762_29_flash_fwd_hdim96_fp16_sm80_cu_0106449f_37714cuda3std6ranges3__45__cpo4swapE:
	.zero		1
.L_7:


//--------------------- .nv.shared._ZN7cutlass13device_kernelIN5flash19enable_sm80_to_sm89INS1_16FlashAttnFwdSm80INS1_25CollectiveMainloopFwdSm80ILi4ELi1ELb0EN4cute5tupleIJNS5_1CILi128EEENS7_ILi64EEENS7_ILi96EEEEEELi96ENS_6half_tEfNS_4arch4Sm80ELb0ELb0ELb0ELb1ELb0ELb0ELb1ELb0EEENS1_21CollectiveEpilogueFwdINS6_IJS8_SA_S9_EEENS6_IJNS7_ILi1EEESI_SI_EEESC_SE_Li128ELb1ELb1ELb0ELb0EEENS1_19SingleTileSchedulerILb1ELb0ELb1ELi128EEEEEEEEEvNT_6ParamsE --------------------------
	.section	.nv.shared._ZN7cutlass13device_kernelIN5flash19enable_sm80_to_sm89INS1_16FlashAttnFwdSm80INS1_25CollectiveMainloopFwdSm80ILi4ELi1ELb0EN4cute5tupleIJNS5_1CILi128EEENS7_ILi64EEENS7_ILi96EEEEEELi96ENS_6half_tEfNS_4arch4Sm80ELb0ELb0ELb0ELb1ELb0ELb0ELb1ELb0EEENS1_21CollectiveEpilogueFwdINS6_IJS8_SA_S9_EEENS6_IJNS7_ILi1EEESI_SI_EEESC_SE_Li128ELb1ELb1ELb0ELb0EEENS1_19SingleTileSchedulerILb1ELb0ELb1ELi128EEEEEEEEEvNT_6ParamsE,"aw",@nobits
	.sectionflags	@""
	.align	16


//--------------------- .nv.shared._ZN7cutlass13device_kernelIN5flash19enable_sm80_to_sm89INS1_16FlashAttnFwdSm80INS1_25CollectiveMainloopFwdSm80ILi4ELi1ELb0EN4cute5tupleIJNS5_1CILi128EEENS7_ILi64EEENS7_ILi96EEEEEELi96ENS_6half_tEfNS_4arch4Sm80ELb0ELb0ELb0ELb1ELb0ELb1ELb1ELb0EEENS1_21CollectiveEpilogueFwdINS6_IJS8_SA_S9_EEENS6_IJNS7_ILi1EEESI_SI_EEESC_SE_Li128ELb1ELb1ELb0ELb0EEENS1_19SingleTileSchedulerILb1ELb0ELb1ELi128EEEEEEEEEvNT_6ParamsE --------------------------
	.section	.nv.shared._ZN7cutlass13device_kernelIN5flash19enable_sm80_to_sm89INS1_16FlashAttnFwdSm80INS1_25CollectiveMainloopFwdSm80ILi4ELi1ELb0EN4cute5tupleIJNS5_1CILi128EEENS7_ILi64EEENS7_ILi96EEEEEELi96ENS_6half_tEfNS_4arch4Sm80ELb0ELb0ELb0ELb1ELb0ELb1ELb1ELb0EEENS1_21CollectiveEpilogueFwdINS6_IJS8_SA_S9_EEENS6_IJNS7_ILi1EEESI_SI_EEESC_SE_Li128ELb1ELb1ELb0ELb0EEENS1_19SingleTileSchedulerILb1ELb0ELb1ELi128EEEEEEEEEvNT_6ParamsE,"aw",@nobits
	.sectionflags	@""
	.align	16


//--------------------- .nv.shared._ZN7cutlass13device_kernelIN5flash19enable_sm80_to_sm89INS1_16FlashAttnFwdSm80INS1_25CollectiveMainloopFwdSm80ILi4ELi1ELb0EN4cute5tupleIJNS5_1CILi128EEENS7_ILi48EEENS7_ILi96EEEEEELi96ENS_6half_tEfNS_4arch4Sm80ELb0ELb1ELb0ELb0ELb0ELb0ELb1ELb0EEENS1_21CollectiveEpilogueFwdINS6_IJS8_SA_S9_EEENS6_IJNS7_ILi1EEESI_SI_EEESC_SE_Li128ELb0ELb1ELb0ELb0EEENS1_19SingleTileSchedulerILb0ELb0ELb1ELi128EEEEEEEEEvNT_6ParamsE --------------------------
	.section	.nv.shared._ZN7cutlass13device_kernelIN5flash19enable_sm80_to_sm89INS1_16FlashAttnFwdSm80INS1_25CollectiveMainloopFwdSm80ILi4ELi1ELb0EN4cute5tupleIJNS5_1CILi128EEENS7_ILi48EEENS7_ILi96EEEEEELi96ENS_6half_tEfNS_4arch4Sm80ELb0ELb1ELb0ELb0ELb0ELb0ELb1ELb0EEENS1_21CollectiveEpilogueFwdINS6_IJS8_SA_S9_EEENS6_IJNS7_ILi1EEESI_SI_EEESC_SE_Li128ELb0ELb1ELb0ELb0EEENS1_19SingleTileSchedulerILb0ELb0ELb1ELi128EEEEEEEEEvNT_6ParamsE,"aw",@nobits
	.sectionflags	@""
	.align	16


//--------------------- .nv.shared._ZN7cutlass13device_kernelIN5flash19enable_sm80_to_sm89INS1_16FlashAttnFwdSm80INS1_25CollectiveMainloopFwdSm80ILi4ELi1ELb0EN4cute5tupleIJNS5_1CILi128EEENS7_ILi48EEENS7_ILi96EEEEEELi96ENS_6half_tEfNS_4arch4Sm80ELb0ELb1ELb0ELb1ELb0ELb0ELb1ELb0EEENS1_21CollectiveEpilogueFwdINS6_IJS8_SA_S9_EEENS6_IJNS7_ILi1EEESI_SI_EEESC_SE_Li128ELb1ELb1ELb0ELb0EEENS1_19SingleTileSchedulerILb1ELb0ELb1ELi128EEEEEEEEEvNT_6ParamsE --------------------------
	.section	.nv.shared._ZN7cutlass13device_kernelIN5flash19enable_sm80_to_sm89INS1_16FlashAttnFwdSm80INS1_25CollectiveMainloopFwdSm80ILi4ELi1ELb0EN4cute5tupleIJNS5_1CILi128EEENS7_ILi48EEENS7_ILi96EEEEEELi96ENS_6half_tEfNS_4arch4Sm80ELb0ELb1ELb0ELb1ELb0ELb0ELb1ELb0EEENS1_21CollectiveEpilogueFwdINS6_IJS8_SA_S9_EEENS6_IJNS7_ILi1EEESI_SI_EEESC_SE_Li128ELb1ELb1ELb0ELb0EEENS1_19SingleTileSchedulerILb1ELb0ELb1ELi128EEEEEEEEEvNT_6ParamsE,"aw",@nobits
	.sectionflags	@""
	.align	16


//--------------------- .nv.shared._ZN7cutlass13device_kernelIN5flash19enable_sm80_to_sm89INS1_16FlashAttnFwdSm80INS1_25CollectiveMainloopFwdSm80ILi4ELi1ELb0EN4cute5tupleIJNS5_1CILi128EEENS7_ILi48EEENS7_ILi96EEEEEELi96ENS_6half_tEfNS_4arch4Sm80ELb0ELb1ELb0ELb1ELb0ELb1ELb1ELb0EEENS1_21CollectiveEpilogueFwdINS6_IJS8_SA_S9_EEENS6_IJNS7_ILi1EEESI_SI_EEESC_SE_Li128ELb1ELb1ELb0ELb0EEENS1_19SingleTileSchedulerILb1ELb0ELb1ELi128EEEEEEEEEvNT_6ParamsE --------------------------
	.section	.nv.shared._ZN7cutlass13device_kernelIN5flash19enable_sm80_to_sm89INS1_16FlashAttnFwdSm80INS1_25CollectiveMainloopFwdSm80ILi4ELi1ELb0EN4cute5tupleIJNS5_1CILi128EEENS7_ILi48EEENS7_ILi96EEEEEELi96ENS_6half_tEfNS_4arch4Sm80ELb0ELb1ELb0ELb1ELb0ELb1ELb1ELb0EEENS1_21CollectiveEpilogueFwdINS6_IJS8_SA_S9_EEENS6_IJNS7_ILi1EEESI_SI_EEESC_SE_Li128ELb1ELb1ELb0ELb0EEENS1_19SingleTileSchedulerILb1ELb0ELb1ELi128EEEEEEEEEvNT_6ParamsE,"aw",@nobits
	.sectionflags	@""
	.align	16


//--------------------- .nv.shared._ZN7cutlass13device_kernelIN5flash19enable_sm80_to_sm89INS1_16FlashAttnFwdSm80INS1_25CollectiveMainloopFwdSm80ILi4ELi1ELb0EN4cute5tupleIJNS5_1CILi128EEENS7_ILi64EEENS7_ILi96EEEEEELi96ENS_6half_tEfNS_4arch4Sm80ELb1ELb0ELb0ELb0ELb0ELb0ELb1ELb0EEENS1_21CollectiveEpilogueFwdINS6_IJS8_SA_S9_EEENS6_IJNS7_ILi1EEESI_SI_EEESC_SE_Li128ELb0ELb1ELb0ELb0EEENS1_30DynamicPersistentTileSchedulerILi128ELi128ELb0ELb1ELb0EEEEEEEEEvNT_6ParamsE --------------------------
	.section	.nv.shared._ZN7cutlass13device_kernelIN5flash19enable_sm80_to_sm89INS1_16FlashAttnFwdSm80INS1_25CollectiveMainloopFwdSm80ILi4ELi1ELb0EN4cute5tupleIJNS5_1CILi128EEENS7_ILi64EEENS7_ILi96EEEEEELi96ENS_6half_tEfNS_4arch4Sm80ELb1ELb0ELb0ELb0ELb0ELb0ELb1ELb0EEENS1_21CollectiveEpilogueFwdINS6_IJS8_SA_S9_EEENS6_IJNS7_ILi1EEESI_SI_EEESC_SE_Li128ELb0ELb1ELb0ELb0EEENS1_30DynamicPersistentTileSchedulerILi128ELi128ELb0ELb1ELb0EEEEEEEEEvNT_6ParamsE,"aw",@nobits
	.sectionflags	@""
	.align	16


//--------------------- .nv.shared._ZN7cutlass13device_kernelIN5flash19enable_sm80_to_sm89INS1_16FlashAttnFwdSm80INS1_25CollectiveMainloopFwdSm80ILi4ELi1ELb0EN4cute5tupleIJNS5_1CILi128EEENS7_ILi64EEENS7_ILi96EEEEEELi96ENS_6half_tEfNS_4arch4Sm80ELb1ELb0ELb0ELb1ELb0ELb0ELb1ELb0EEENS1_21CollectiveEpilogueFwdINS6_IJS8_SA_S9_EEENS6_IJNS7_ILi1EEESI_SI_EEESC_SE_Li128ELb1ELb1ELb0ELb0EEENS1_19SingleTileSchedulerILb1ELb0ELb1ELi128EEEEEEEEEvNT_6ParamsE --------------------------
	.section	.nv.shared._ZN7cutlass13device_kernelIN5flash19enable_sm80_to_sm89INS1_16FlashAttnFwdSm80INS1_25CollectiveMainloopFwdSm80ILi4ELi1ELb0EN4cute5tupleIJNS5_1CILi128EEENS7_ILi64EEENS7_ILi96EEEEEELi96ENS_6half_tEfNS_4arch4Sm80ELb1ELb0ELb0ELb1ELb0ELb0ELb1ELb0EEENS1_21CollectiveEpilogueFwdINS6_IJS8_SA_S9_EEENS6_IJNS7_ILi1EEESI_SI_EEESC_SE_Li128ELb1ELb1ELb0ELb0EEENS1_19SingleTileSchedulerILb1ELb0ELb1ELi128EEEEEEEEEvNT_6ParamsE,"aw",@nobits
	.sectionflags	@""
	.align	16


//--------------------- .nv.shared._ZN7cutlass13device_kernelIN5flash19enable_sm80_to_sm89INS1_16FlashAttnFwdSm80INS1_25CollectiveMainloopFwdSm80ILi4ELi1ELb0EN4cute5tupleIJNS5_1CILi128EEENS7_ILi64EEENS7_ILi96EEEEEELi96ENS_6half_tEfNS_4arch4Sm80ELb1ELb0ELb0ELb1ELb0ELb1ELb1ELb0EEENS1_21CollectiveEpilogueFwdINS6_IJS8_SA_S9_EEENS6_IJNS7_ILi1EEESI_SI_EEESC_SE_Li128ELb1ELb1ELb0ELb0EEENS1_19SingleTileSchedulerILb1ELb0ELb1ELi128EEEEEEEEEvNT_6ParamsE --------------------------
	.section	.nv.shared._ZN7cutlass13device_kernelIN5flash19enable_sm80_to_sm89INS1_16FlashAttnFwdSm80INS1_25CollectiveMainloopFwdSm80ILi4ELi1ELb0EN4cute5tupleIJNS5_1CILi128EEENS7_ILi64EEENS7_ILi96EEEEEELi96ENS_6half_tEfNS_4arch4Sm80ELb1ELb0ELb0ELb1ELb0ELb1ELb1ELb0EEENS1_21CollectiveEpilogueFwdINS6_IJS8_SA_S9_EEENS6_IJNS7_ILi1EEESI_SI_EEESC_SE_Li128ELb1ELb1ELb0ELb0EEENS1_19SingleTileSchedulerILb1ELb0ELb1ELi128EEEEEEEEEvNT_6ParamsE,"aw",@nobits
	.sectionflags	@""
	.align	16
